	.target	sm_100a

	.elftype	@"ET_EXEC"


//--------------------- .note.nv.tkinfo           --------------------------
	.section	.note.nv.tkinfo,"",@"SHT_NOTE"
	.sectionflags	@"SHF_NOTE_NV_TKINFO"
	.tkinfo
        /*0018*/ 	.word	0x00000002
        /*0030*/ 	.string	""
        /*0030*/ 	.string	"ptxas"
        /*0030*/ 	.string	"Cuda compilation tools, release 13.0, V13.0.88"
        /*0030*/ 	.string	"Build cuda_13.0.r13.0/compiler.36424714_0"
        /*0030*/ 	.string	"-arch sm_100a -m 64 "



//--------------------- .note.nv.cuinfo           --------------------------
	.section	.note.nv.cuinfo,"",@"SHT_NOTE"
	.sectionflags	@"SHF_NOTE_NV_CUINFO"
        /*0018*/ 	.short	0x0002
        /*001a*/ 	.short	0x0064
        /*001c*/ 	.short	0x0082
	.zero		2


//--------------------- .nv.info                  --------------------------
	.section	.nv.info,"",@"SHT_CUDA_INFO"
	.align	4


	//----- nvinfo : EIATTR_REGCOUNT
	.align		4
        /*0000*/ 	.byte	0x04, 0x2f
        /*0002*/ 	.short	(.L_1 - .L_0)
	.align		4
.L_0:
        /*0004*/ 	.word	index@(_ZN13group_norm_v214gn_cuda_kernelI6__halfLi320ELi3ELi16ELi40ELi4096ELb1ELi64ELi320ELi320ELi4ELb1ELi6ELb0ELb0ENS_16CompileConditionILi1000EEEEEvPT_PKS4_S7_S7_flPfS8_Pj)
        /*0008*/ 	.word	0x00000040


	//----- nvinfo : EIATTR_FRAME_SIZE
	.align		4
.L_1:
        /*000c*/ 	.byte	0x04, 0x11
        /*000e*/ 	.short	(.L_3 - .L_2)
	.align		4
.L_2:
        /*0010*/ 	.word	index@(_ZN13group_norm_v214gn_cuda_kernelI6__halfLi320ELi3ELi16ELi40ELi4096ELb1ELi64ELi320ELi320ELi4ELb1ELi6ELb0ELb0ENS_16CompileConditionILi1000EEEEEvPT_PKS4_S7_S7_flPfS8_Pj)
        /*0014*/ 	.word	0x000000a0


	//----- nvinfo : EIATTR_REGCOUNT
	.align		4
.L_3:
        /*0018*/ 	.byte	0x04, 0x2f
        /*001a*/ 	.short	(.L_5 - .L_4)
	.align		4
.L_4:
        /*001c*/ 	.word	index@(_ZN13group_norm_v214gn_cuda_kernelI6__halfLi320ELi3ELi16ELi40ELi4096ELb1ELi64ELi320ELi320ELi4ELb1ELi5ELb0ELb0ENS_16CompileConditionILi1000EEEEEvPT_PKS4_S7_S7_flPfS8_Pj)
        /*0020*/ 	.word	0x00000040


	//----- nvinfo : EIATTR_FRAME_SIZE
	.align		4
.L_5:
        /*0024*/ 	.byte	0x04, 0x11
        /*0026*/ 	.short	(.L_7 - .L_6)
	.align		4
.L_6:
        /*0028*/ 	.word	index@(_ZN13group_norm_v214gn_cuda_kernelI6__halfLi320ELi3ELi16ELi40ELi4096ELb1ELi64ELi320ELi320ELi4ELb1ELi5ELb0ELb0ENS_16CompileConditionILi1000EEEEEvPT_PKS4_S7_S7_flPfS8_Pj)
        /*002c*/ 	.word	0x00000090


	//----- nvinfo : EIATTR_REGCOUNT
	.align		4
.L_7:
        /*0030*/ 	.byte	0x04, 0x2f
        /*0032*/ 	.short	(.L_9 - .L_8)
	.align		4
.L_8:
        /*0034*/ 	.word	index@(_ZN13group_norm_v214gn_cuda_kernelI6__halfLi320ELi2ELi16ELi40ELi4096ELb1ELi64ELi320ELi320ELi4ELb1ELi4ELb0ELb0ENS_16CompileConditionILi1000EEEEEvPT_PKS4_S7_S7_flPfS8_Pj)
        /*0038*/ 	.word	0x00000060


	//----- nvinfo : EIATTR_FRAME_SIZE
	.align		4
.L_9:
        /*003c*/ 	.byte	0x04, 0x11
        /*003e*/ 	.short	(.L_11 - .L_10)
	.align		4
.L_10:
        /*0040*/ 	.word	index@(_ZN13group_norm_v214gn_cuda_kernelI6__halfLi320ELi2ELi16ELi40ELi4096ELb1ELi64ELi320ELi320ELi4ELb1ELi4ELb0ELb0ENS_16CompileConditionILi1000EEEEEvPT_PKS4_S7_S7_flPfS8_Pj)
        /*0044*/ 	.word	0x00000000


	//----- nvinfo : EIATTR_REGCOUNT
	.align		4
.L_11:
        /*0048*/ 	.byte	0x04, 0x2f
        /*004a*/ 	.short	(.L_13 - .L_12)
	.align		4
.L_12:
        /*004c*/ 	.word	index@(_ZN13group_norm_v214gn_cuda_kernelI6__halfLi320ELi1ELi16ELi40ELi4096ELb1ELi128ELi320ELi320ELi4ELb1ELi4ELb0ELb0ENS_16CompileConditionILi1000EEEEEvPT_PKS4_S7_S7_flPfS8_Pj)
        /*0050*/ 	.word	0x000000a8


	//----- nvinfo : EIATTR_FRAME_SIZE
	.align		4
.L_13:
        /*0054*/ 	.byte	0x04, 0x11
        /*0056*/ 	.short	(.L_15 - .L_14)
	.align		4
.L_14:
        /*0058*/ 	.word	index@(_ZN13group_norm_v214gn_cuda_kernelI6__halfLi320ELi1ELi16ELi40ELi4096ELb1ELi128ELi320ELi320ELi4ELb1ELi4ELb0ELb0ENS_16CompileConditionILi1000EEEEEvPT_PKS4_S7_S7_flPfS8_Pj)
        /*005c*/ 	.word	0x00000000


	//----- nvinfo : EIATTR_REGCOUNT
	.align		4
.L_15:
        /*0060*/ 	.byte	0x04, 0x2f
        /*0062*/ 	.short	(.L_17 - .L_16)
	.align		4
.L_16:
        /*0064*/ 	.word	index@(_ZN13group_norm_v214gn_cuda_kernelI6__halfLi320ELi1ELi16ELi40ELi4096ELb1ELi64ELi320ELi320ELi4ELb1ELi2ELb0ELb0ENS_16CompileConditionILi1000EEEEEvPT_PKS4_S7_S7_flPfS8_Pj)
        /*0068*/ 	.word	0x000000a8


	//----- nvinfo : EIATTR_FRAME_SIZE
	.align		4
.L_17:
        /*006c*/ 	.byte	0x04, 0x11
        /*006e*/ 	.short	(.L_19 - .L_18)
	.align		4
.L_18:
        /*0070*/ 	.word	index@(_ZN13group_norm_v214gn_cuda_kernelI6__halfLi320ELi1ELi16ELi40ELi4096ELb1ELi64ELi320ELi320ELi4ELb1ELi2ELb0ELb0ENS_16CompileConditionILi1000EEEEEvPT_PKS4_S7_S7_flPfS8_Pj)
        /*0074*/ 	.word	0x00000000


	//----- nvinfo : EIATTR_REGCOUNT
	.align		4
.L_19:
        /*0078*/ 	.byte	0x04, 0x2f
        /*007a*/ 	.short	(.L_21 - .L_20)
	.align		4
.L_20:
        /*007c*/ 	.word	index@(_ZN13group_norm_v214gn_cuda_kernelI6__halfLi320ELi3ELi16ELi40ELi4096ELb1ELi32ELi320ELi320ELi4ELb1ELi2ELb0ELb0ENS_16CompileConditionILi1000EEEEEvPT_PKS4_S7_S7_flPfS8_Pj)
        /*0080*/ 	.word	0x00000040


	//----- nvinfo : EIATTR_FRAME_SIZE
	.align		4
.L_21:
        /*0084*/ 	.byte	0x04, 0x11
        /*0086*/ 	.short	(.L_23 - .L_22)
	.align		4
.L_22:
        /*0088*/ 	.word	index@(_ZN13group_norm_v214gn_cuda_kernelI6__halfLi320ELi3ELi16ELi40ELi4096ELb1ELi32ELi320ELi320ELi4ELb1ELi2ELb0ELb0ENS_16CompileConditionILi1000EEEEEvPT_PKS4_S7_S7_flPfS8_Pj)
        /*008c*/ 	.word	0x00000000


	//----- nvinfo : EIATTR_REGCOUNT
	.align		4
.L_23:
        /*0090*/ 	.byte	0x04, 0x2f
        /*0092*/ 	.short	(.L_25 - .L_24)
	.align		4
.L_24:
        /*0094*/ 	.word	index@(_ZN13group_norm_v214gn_cuda_kernelI6__halfLi320ELi3ELi32ELi20ELi4096ELb0ELi64ELi320ELi320ELi4ELb1ELi6ELb0ELb0ENS_16CompileConditionILi1000EEEEEvPT_PKS4_S7_S7_flPfS8_Pj)
        /*0098*/ 	.word	0x00000040


	//----- nvinfo : EIATTR_FRAME_SIZE
	.align		4
.L_25:
        /*009c*/ 	.byte	0x04, 0x11
        /*009e*/ 	.short	(.L_27 - .L_26)
	.align		4
.L_26:
        /*00a0*/ 	.word	index@(_ZN13group_norm_v214gn_cuda_kernelI6__halfLi320ELi3ELi32ELi20ELi4096ELb0ELi64ELi320ELi320ELi4ELb1ELi6ELb0ELb0ENS_16CompileConditionILi1000EEEEEvPT_PKS4_S7_S7_flPfS8_Pj)
        /*00a4*/ 	.word	0x00000098


	//----- nvinfo : EIATTR_REGCOUNT
	.align		4
.L_27:
        /*00a8*/ 	.byte	0x04, 0x2f
        /*00aa*/ 	.short	(.L_29 - .L_28)
	.align		4
.L_28:
        /*00ac*/ 	.word	index@(_ZN13group_norm_v214gn_cuda_kernelI6__halfLi320ELi3ELi32ELi20ELi4096ELb0ELi64ELi320ELi320ELi4ELb1ELi5ELb0ELb0ENS_16CompileConditionILi1000EEEEEvPT_PKS4_S7_S7_flPfS8_Pj)
        /*00b0*/ 	.word	0x00000040


	//----- nvinfo : EIATTR_FRAME_SIZE
	.align		4
.L_29:
        /*00b4*/ 	.byte	0x04, 0x11
        /*00b6*/ 	.short	(.L_31 - .L_30)
	.align		4
.L_30:
        /*00b8*/ 	.word	index@(_ZN13group_norm_v214gn_cuda_kernelI6__halfLi320ELi3ELi32ELi20ELi4096ELb0ELi64ELi320ELi320ELi4ELb1ELi5ELb0ELb0ENS_16CompileConditionILi1000EEEEEvPT_PKS4_S7_S7_flPfS8_Pj)
        /*00bc*/ 	.word	0x00000070


	//----- nvinfo : EIATTR_REGCOUNT
	.align		4
.L_31:
        /*00c0*/ 	.byte	0x04, 0x2f
        /*00c2*/ 	.short	(.L_33 - .L_32)
	.align		4
.L_32:
        /*00c4*/ 	.word	index@(_ZN13group_norm_v214gn_cuda_kernelI6__halfLi320ELi2ELi32ELi20ELi4096ELb0ELi64ELi320ELi320ELi4ELb1ELi4ELb0ELb0ENS_16CompileConditionILi1000EEEEEvPT_PKS4_S7_S7_flPfS8_Pj)
        /*00c8*/ 	.word	0x00000060


	//----- nvinfo : EIATTR_FRAME_SIZE
	.align		4
.L_33:
        /*00cc*/ 	.byte	0x04, 0x11
        /*00ce*/ 	.short	(.L_35 - .L_34)
	.align		4
.L_34:
        /*00d0*/ 	.word	index@(_ZN13group_norm_v214gn_cuda_kernelI6__halfLi320ELi2ELi32ELi20ELi4096ELb0ELi64ELi320ELi320ELi4ELb1ELi4ELb0ELb0ENS_16CompileConditionILi1000EEEEEvPT_PKS4_S7_S7_flPfS8_Pj)
        /*00d4*/ 	.word	0x00000000


	//----- nvinfo : EIATTR_REGCOUNT
	.align		4
.L_35:
        /*00d8*/ 	.byte	0x04, 0x2f
        /*00da*/ 	.short	(.L_37 - .L_36)
	.align		4
.L_36:
        /*00dc*/ 	.word	index@(_ZN13group_norm_v214gn_cuda_kernelI6__halfLi320ELi1ELi32ELi20ELi4096ELb0ELi128ELi320ELi320ELi4ELb1ELi4ELb0ELb0ENS_16CompileConditionILi1000EEEEEvPT_PKS4_S7_S7_flPfS8_Pj)
        /*00e0*/ 	.word	0x000000a8


	//----- nvinfo : EIATTR_FRAME_SIZE
	.align		4
.L_37:
        /*00e4*/ 	.byte	0x04, 0x11
        /*00e6*/ 	.short	(.L_39 - .L_38)
	.align		4
.L_38:
        /*00e8*/ 	.word	index@(_ZN13group_norm_v214gn_cuda_kernelI6__halfLi320ELi1ELi32ELi20ELi4096ELb0ELi128ELi320ELi320ELi4ELb1ELi4ELb0ELb0ENS_16CompileConditionILi1000EEEEEvPT_PKS4_S7_S7_flPfS8_Pj)
        /*00ec*/ 	.word	0x00000000


	//----- nvinfo : EIATTR_REGCOUNT
	.align		4
.L_39:
        /*00f0*/ 	.byte	0x04, 0x2f
        /*00f2*/ 	.short	(.L_41 - .L_40)
	.align		4
.L_40:
        /*00f4*/ 	.word	index@(_ZN13group_norm_v214gn_cuda_kernelI6__halfLi320ELi1ELi32ELi20ELi4096ELb0ELi64ELi320ELi320ELi4ELb1ELi2ELb0ELb0ENS_16CompileConditionILi1000EEEEEvPT_PKS4_S7_S7_flPfS8_Pj)
        /*00f8*/ 	.word	0x00000080


	//----- nvinfo : EIATTR_FRAME_SIZE
	.align		4
.L_41:
        /*00fc*/ 	.byte	0x04, 0x11
        /*00fe*/ 	.short	(.L_43 - .L_42)
	.align		4
.L_42:
        /*0100*/ 	.word	index@(_ZN13group_norm_v214gn_cuda_kernelI6__halfLi320ELi1ELi32ELi20ELi4096ELb0ELi64ELi320ELi320ELi4ELb1ELi2ELb0ELb0ENS_16CompileConditionILi1000EEEEEvPT_PKS4_S7_S7_flPfS8_Pj)
        /*0104*/ 	.word	0x00000000


	//----- nvinfo : EIATTR_REGCOUNT
	.align		4
.L_43:
        /*0108*/ 	.byte	0x04, 0x2f
        /*010a*/ 	.short	(.L_45 - .L_44)
	.align		4
.L_44:
        /*010c*/ 	.word	index@(_ZN13group_norm_v214gn_cuda_kernelI6__halfLi320ELi3ELi32ELi20ELi4096ELb0ELi32ELi320ELi320ELi4ELb1ELi2ELb0ELb0ENS_16CompileConditionILi1000EEEEEvPT_PKS4_S7_S7_flPfS8_Pj)
        /*0110*/ 	.word	0x00000040


	//----- nvinfo : EIATTR_FRAME_SIZE
	.align		4
.L_45:
        /*0114*/ 	.byte	0x04, 0x11
        /*0116*/ 	.short	(.L_47 - .L_46)
	.align		4
.L_46:
        /*0118*/ 	.word	index@(_ZN13group_norm_v214gn_cuda_kernelI6__halfLi320ELi3ELi32ELi20ELi4096ELb0ELi32ELi320ELi320ELi4ELb1ELi2ELb0ELb0ENS_16CompileConditionILi1000EEEEEvPT_PKS4_S7_S7_flPfS8_Pj)
        /*011c*/ 	.word	0x00000000


	//----- nvinfo : EIATTR_REGCOUNT
	.align		4
.L_47:
        /*0120*/ 	.byte	0x04, 0x2f
        /*0122*/ 	.short	(.L_49 - .L_48)
	.align		4
.L_48:
        /*0124*/ 	.word	index@(_ZN13group_norm_v218gn_bwd_cuda_kernelI6__halfLi320ELi3ELi16ELi40ELi4096ELb1ELb1ELi32ELi320ELi320ELi4ELb1ELi3ELb0ELb0ELNS_15WgradSyncMethodE2ENS_16CompileConditionILi1000EEEEEvPT_S6_S6_PKS5_S8_S8_S8_PKfflPfPj)
        /*0128*/ 	.word	0x00000040


	//----- nvinfo : EIATTR_FRAME_SIZE
	.align		4
.L_49:
        /*012c*/ 	.byte	0x04, 0x11
        /*012e*/ 	.short	(.L_51 - .L_50)
	.align		4
.L_50:
        /*0130*/ 	.word	index@(_ZN13group_norm_v218gn_bwd_cuda_kernelI6__halfLi320ELi3ELi16ELi40ELi4096ELb1ELb1ELi32ELi320ELi320ELi4ELb1ELi3ELb0ELb0ELNS_15WgradSyncMethodE2ENS_16CompileConditionILi1000EEEEEvPT_S6_S6_PKS5_S8_S8_S8_PKfflPfPj)
        /*0134*/ 	.word	0x000000e0


	//----- nvinfo : EIATTR_REGCOUNT
	.align		4
.L_51:
        /*0138*/ 	.byte	0x04, 0x2f
        /*013a*/ 	.short	(.L_53 - .L_52)
	.align		4
.L_52:
        /*013c*/ 	.word	index@(_ZN13group_norm_v218gn_bwd_cuda_kernelI6__halfLi320ELi3ELi16ELi40ELi4096ELb1ELb1ELi32ELi320ELi320ELi4ELb1ELi2ELb0ELb0ELNS_15WgradSyncMethodE3ENS_16CompileConditionILi1000EEEEEvPT_S6_S6_PKS5_S8_S8_S8_PKfflPfPj)
        /*0140*/ 	.word	0x00000040


	//----- nvinfo : EIATTR_FRAME_SIZE
	.align		4
.L_53:
        /*0144*/ 	.byte	0x04, 0x11
        /*0146*/ 	.short	(.L_55 - .L_54)
	.align		4
.L_54:
        /*0148*/ 	.word	index@(_ZN13group_norm_v218gn_bwd_cuda_kernelI6__halfLi320ELi3ELi16ELi40ELi4096ELb1ELb1ELi32ELi320ELi320ELi4ELb1ELi2ELb0ELb0ELNS_15WgradSyncMethodE3ENS_16CompileConditionILi1000EEEEEvPT_S6_S6_PKS5_S8_S8_S8_PKfflPfPj)
        /*014c*/ 	.word	0x00000100


	//----- nvinfo : EIATTR_REGCOUNT
	.align		4
.L_55:
        /*0150*/ 	.byte	0x04, 0x2f
        /*0152*/ 	.short	(.L_57 - .L_56)
	.align		4
.L_56:
        /*0154*/ 	.word	index@(_ZN13group_norm_v218gn_bwd_cuda_kernelI6__halfLi320ELi2ELi16ELi40ELi4096ELb1ELb1ELi32ELi320ELi320ELi4ELb1ELi2ELb0ELb0ELNS_15WgradSyncMethodE3ENS_16CompileConditionILi1000EEEEEvPT_S6_S6_PKS5_S8_S8_S8_PKfflPfPj)
        /*0158*/ 	.word	0x00000060


	//----- nvinfo : EIATTR_FRAME_SIZE
	.align		4
.L_57:
        /*015c*/ 	.byte	0x04, 0x11
        /*015e*/ 	.short	(.L_59 - .L_58)
	.align		4
.L_58:
        /*0160*/ 	.word	index@(_ZN13group_norm_v218gn_bwd_cuda_kernelI6__halfLi320ELi2ELi16ELi40ELi4096ELb1ELb1ELi32ELi320ELi320ELi4ELb1ELi2ELb0ELb0ELNS_15WgradSyncMethodE3ENS_16CompileConditionILi1000EEEEEvPT_S6_S6_PKS5_S8_S8_S8_PKfflPfPj)
        /*0164*/ 	.word	0x00000000


	//----- nvinfo : EIATTR_REGCOUNT
	.align		4
.L_59:
        /*0168*/ 	.byte	0x04, 0x2f
        /*016a*/ 	.short	(.L_61 - .L_60)
	.align		4
.L_60:
        /*016c*/ 	.word	index@(_ZN13group_norm_v218gn_bwd_cuda_kernelI6__halfLi320ELi1ELi16ELi40ELi4096ELb1ELb1ELi64ELi320ELi320ELi4ELb1ELi2ELb0ELb0ELNS_15WgradSyncMethodE3ENS_16CompileConditionILi1000EEEEEvPT_S6_S6_PKS5_S8_S8_S8_PKfflPfPj)
        /*0170*/ 	.word	0x000000a8


	//----- nvinfo : EIATTR_FRAME_SIZE
	.align		4
.L_61:
        /*0174*/ 	.byte	0x04, 0x11
        /*0176*/ 	.short	(.L_63 - .L_62)
	.align		4
.L_62:
        /*0178*/ 	.word	index@(_ZN13group_norm_v218gn_bwd_cuda_kernelI6__halfLi320ELi1ELi16ELi40ELi4096ELb1ELb1ELi64ELi320ELi320ELi4ELb1ELi2ELb0ELb0ELNS_15WgradSyncMethodE3ENS_16CompileConditionILi1000EEEEEvPT_S6_S6_PKS5_S8_S8_S8_PKfflPfPj)
        /*017c*/ 	.word	0x00000038


	//----- nvinfo : EIATTR_REGCOUNT
	.align		4
.L_63:
        /*0180*/ 	.byte	0x04, 0x2f
        /*0182*/ 	.short	(.L_65 - .L_64)
	.align		4
.L_64:
        /*0184*/ 	.word	index@(_ZN13group_norm_v218gn_bwd_cuda_kernelI6__halfLi320ELi3ELi32ELi20ELi4096ELb0ELb1ELi32ELi320ELi320ELi4ELb1ELi3ELb0ELb0ELNS_15WgradSyncMethodE2ENS_16CompileConditionILi1000EEEEEvPT_S6_S6_PKS5_S8_S8_S8_PKfflPfPj)
        /*0188*/ 	.word	0x00000040


	//----- nvinfo : EIATTR_FRAME_SIZE
	.align		4
.L_65:
        /*018c*/ 	.byte	0x04, 0x11
        /*018e*/ 	.short	(.L_67 - .L_66)
	.align		4
.L_66:
        /*0190*/ 	.word	index@(_ZN13group_norm_v218gn_bwd_cuda_kernelI6__halfLi320ELi3ELi32ELi20ELi4096ELb0ELb1ELi32ELi320ELi320ELi4ELb1ELi3ELb0ELb0ELNS_15WgradSyncMethodE2ENS_16CompileConditionILi1000EEEEEvPT_S6_S6_PKS5_S8_S8_S8_PKfflPfPj)
        /*0194*/ 	.word	0x000000e0


	//----- nvinfo : EIATTR_REGCOUNT
	.align		4
.L_67:
        /*0198*/ 	.byte	0x04, 0x2f
        /*019a*/ 	.short	(.L_69 - .L_68)
	.align		4
.L_68:
        /*019c*/ 	.word	index@(_ZN13group_norm_v218gn_bwd_cuda_kernelI6__halfLi320ELi3ELi32ELi20ELi4096ELb0ELb1ELi32ELi320ELi320ELi4ELb1ELi2ELb0ELb0ELNS_15WgradSyncMethodE3ENS_16CompileConditionILi1000EEEEEvPT_S6_S6_PKS5_S8_S8_S8_PKfflPfPj)
        /*01a0*/ 	.word	0x00000040


	//----- nvinfo : EIATTR_FRAME_SIZE
	.align		4
.L_69:
        /*01a4*/ 	.byte	0x04, 0x11
        /*01a6*/ 	.short	(.L_71 - .L_70)
	.align		4
.L_70:
        /*01a8*/ 	.word	index@(_ZN13group_norm_v218gn_bwd_cuda_kernelI6__halfLi320ELi3ELi32ELi20ELi4096ELb0ELb1ELi32ELi320ELi320ELi4ELb1ELi2ELb0ELb0ELNS_15WgradSyncMethodE3ENS_16CompileConditionILi1000EEEEEvPT_S6_S6_PKS5_S8_S8_S8_PKfflPfPj)
        /*01ac*/ 	.word	0x000000e0


	//----- nvinfo : EIATTR_REGCOUNT
	.align		4
.L_71:
        /*01b0*/ 	.byte	0x04, 0x2f
        /*01b2*/ 	.short	(.L_73 - .L_72)
	.align		4
.L_72:
        /*01b4*/ 	.word	index@(_ZN13group_norm_v218gn_bwd_cuda_kernelI6__halfLi320ELi2ELi32ELi20ELi4096ELb0ELb1ELi32ELi320ELi320ELi4ELb1ELi2ELb0ELb0ELNS_15WgradSyncMethodE3ENS_16CompileConditionILi1000EEEEEvPT_S6_S6_PKS5_S8_S8_S8_PKfflPfPj)
        /*01b8*/ 	.word	0x00000060


	//----- nvinfo : EIATTR_FRAME_SIZE
	.align		4
.L_73:
        /*01bc*/ 	.byte	0x04, 0x11
        /*01be*/ 	.short	(.L_75 - .L_74)
	.align		4
.L_74:
        /*01c0*/ 	.word	index@(_ZN13group_norm_v218gn_bwd_cuda_kernelI6__halfLi320ELi2ELi32ELi20ELi4096ELb0ELb1ELi32ELi320ELi320ELi4ELb1ELi2ELb0ELb0ELNS_15WgradSyncMethodE3ENS_16CompileConditionILi1000EEEEEvPT_S6_S6_PKS5_S8_S8_S8_PKfflPfPj)
        /*01c4*/ 	.word	0x00000000


	//----- nvinfo : EIATTR_REGCOUNT
	.align		4
.L_75:
        /*01c8*/ 	.byte	0x04, 0x2f
        /*01ca*/ 	.short	(.L_77 - .L_76)
	.align		4
.L_76:
        /*01cc*/ 	.word	index@(_ZN13group_norm_v218gn_bwd_cuda_kernelI6__halfLi320ELi1ELi32ELi20ELi4096ELb0ELb1ELi64ELi320ELi320ELi4ELb1ELi2ELb0ELb0ELNS_15WgradSyncMethodE3ENS_16CompileConditionILi1000EEEEEvPT_S6_S6_PKS5_S8_S8_S8_PKfflPfPj)
        /*01d0*/ 	.word	0x000000a8


	//----- nvinfo : EIATTR_FRAME_SIZE
	.align		4
.L_77:
        /*01d4*/ 	.byte	0x04, 0x11
        /*01d6*/ 	.short	(.L_79 - .L_78)
	.align		4
.L_78:
        /*01d8*/ 	.word	index@(_ZN13group_norm_v218gn_bwd_cuda_kernelI6__halfLi320ELi1ELi32ELi20ELi4096ELb0ELb1ELi64ELi320ELi320ELi4ELb1ELi2ELb0ELb0ELNS_15WgradSyncMethodE3ENS_16CompileConditionILi1000EEEEEvPT_S6_S6_PKS5_S8_S8_S8_PKfflPfPj)
        /*01dc*/ 	.word	0x00000028


	//----- nvinfo : EIATTR_REGCOUNT
	.align		4
.L_79:
        /*01e0*/ 	.byte	0x04, 0x2f
        /*01e2*/ 	.short	(.L_81 - .L_80)
	.align		4
.L_80:
        /*01e4*/ 	.word	index@(_ZN13group_norm_v214gn_cuda_kernelI13__nv_bfloat16Li320ELi3ELi16ELi40ELi4096ELb1ELi64ELi320ELi320ELi4ELb1ELi6ELb0ELb0ENS_16CompileConditionILi1000EEEEEvPT_PKS4_S7_S7_flPfS8_Pj)
        /*01e8*/ 	.word	0x00000040


	//----- nvinfo : EIATTR_FRAME_SIZE
	.align		4
.L_81:
        /*01ec*/ 	.byte	0x04, 0x11
        /*01ee*/ 	.short	(.L_83 - .L_82)
	.align		4
.L_82:
        /*01f0*/ 	.word	index@(_ZN13group_norm_v214gn_cuda_kernelI13__nv_bfloat16Li320ELi3ELi16ELi40ELi4096ELb1ELi64ELi320ELi320ELi4ELb1ELi6ELb0ELb0ENS_16CompileConditionILi1000EEEEEvPT_PKS4_S7_S7_flPfS8_Pj)
        /*01f4*/ 	.word	0x000000d0


	//----- nvinfo : EIATTR_REGCOUNT
	.align		4
.L_83:
        /*01f8*/ 	.byte	0x04, 0x2f
        /*01fa*/ 	.short	(.L_85 - .L_84)
	.align		4
.L_84:
        /*01fc*/ 	.word	index@(_ZN13group_norm_v214gn_cuda_kernelI13__nv_bfloat16Li320ELi3ELi16ELi40ELi4096ELb1ELi64ELi320ELi320ELi4ELb1ELi5ELb0ELb0ENS_16CompileConditionILi1000EEEEEvPT_PKS4_S7_S7_flPfS8_Pj)
        /*0200*/ 	.word	0x00000040


	//----- nvinfo : EIATTR_FRAME_SIZE
	.align		4
.L_85:
        /*0204*/ 	.byte	0x04, 0x11
        /*0206*/ 	.short	(.L_87 - .L_86)
	.align		4
.L_86:
        /*0208*/ 	.word	index@(_ZN13group_norm_v214gn_cuda_kernelI13__nv_bfloat16Li320ELi3ELi16ELi40ELi4096ELb1ELi64ELi320ELi320ELi4ELb1ELi5ELb0ELb0ENS_16CompileConditionILi1000EEEEEvPT_PKS4_S7_S7_flPfS8_Pj)
        /*020c*/ 	.word	0x000000b8


	//----- nvinfo : EIATTR_REGCOUNT
	.align		4
.L_87:
        /*0210*/ 	.byte	0x04, 0x2f
        /*0212*/ 	.short	(.L_89 - .L_88)
	.align		4
.L_88:
        /*0214*/ 	.word	index@(_ZN13group_norm_v214gn_cuda_kernelI13__nv_bfloat16Li320ELi2ELi16ELi40ELi4096ELb1ELi64ELi320ELi320ELi4ELb1ELi4ELb0ELb0ENS_16CompileConditionILi1000EEEEEvPT_PKS4_S7_S7_flPfS8_Pj)
        /*0218*/ 	.word	0x00000060


	//----- nvinfo : EIATTR_FRAME_SIZE
	.align		4
.L_89:
        /*021c*/ 	.byte	0x04, 0x11
        /*021e*/ 	.short	(.L_91 - .L_90)
	.align		4
.L_90:
        /*0220*/ 	.word	index@(_ZN13group_norm_v214gn_cuda_kernelI13__nv_bfloat16Li320ELi2ELi16ELi40ELi4096ELb1ELi64ELi320ELi320ELi4ELb1ELi4ELb0ELb0ENS_16CompileConditionILi1000EEEEEvPT_PKS4_S7_S7_flPfS8_Pj)
        /*0224*/ 	.word	0x00000000


	//----- nvinfo : EIATTR_REGCOUNT
	.align		4
.L_91:
        /*0228*/ 	.byte	0x04, 0x2f
        /*022a*/ 	.short	(.L_93 - .L_92)
	.align		4
.L_92:
        /*022c*/ 	.word	index@(_ZN13group_norm_v214gn_cuda_kernelI13__nv_bfloat16Li320ELi1ELi16ELi40ELi4096ELb1ELi128ELi320ELi320ELi4ELb1ELi4ELb0ELb0ENS_16CompileConditionILi1000EEEEEvPT_PKS4_S7_S7_flPfS8_Pj)
        /*0230*/ 	.word	0x000000a8


	//----- nvinfo : EIATTR_FRAME_SIZE
	.align		4
.L_93:
        /*0234*/ 	.byte	0x04, 0x11
        /*0236*/ 	.short	(.L_95 - .L_94)
	.align		4
.L_94:
        /*0238*/ 	.word	index@(_ZN13group_norm_v214gn_cuda_kernelI13__nv_bfloat16Li320ELi1ELi16ELi40ELi4096ELb1ELi128ELi320ELi320ELi4ELb1ELi4ELb0ELb0ENS_16CompileConditionILi1000EEEEEvPT_PKS4_S7_S7_flPfS8_Pj)
        /*023c*/ 	.word	0x00000000


	//----- nvinfo : EIATTR_REGCOUNT
	.align		4
.L_95:
        /*0240*/ 	.byte	0x04, 0x2f
        /*0242*/ 	.short	(.L_97 - .L_96)
	.align		4
.L_96:
        /*0244*/ 	.word	index@(_ZN13group_norm_v214gn_cuda_kernelI13__nv_bfloat16Li320ELi1ELi16ELi40ELi4096ELb1ELi64ELi320ELi320ELi4ELb1ELi2ELb0ELb0ENS_16CompileConditionILi1000EEEEEvPT_PKS4_S7_S7_flPfS8_Pj)
        /*0248*/ 	.word	0x000000a8


	//----- nvinfo : EIATTR_FRAME_SIZE
	.align		4
.L_97:
        /*024c*/ 	.byte	0x04, 0x11
        /*024e*/ 	.short	(.L_99 - .L_98)
	.align		4
.L_98:
        /*0250*/ 	.word	index@(_ZN13group_norm_v214gn_cuda_kernelI13__nv_bfloat16Li320ELi1ELi16ELi40ELi4096ELb1ELi64ELi320ELi320ELi4ELb1ELi2ELb0ELb0ENS_16CompileConditionILi1000EEEEEvPT_PKS4_S7_S7_flPfS8_Pj)
        /*0254*/ 	.word	0x00000000


	//----- nvinfo : EIATTR_REGCOUNT
	.align		4
.L_99:
        /*0258*/ 	.byte	0x04, 0x2f
        /*025a*/ 	.short	(.L_101 - .L_100)
	.align		4
.L_100:
        /*025c*/ 	.word	index@(_ZN13group_norm_v214gn_cuda_kernelI13__nv_bfloat16Li320ELi3ELi16ELi40ELi4096ELb1ELi32ELi320ELi320ELi4ELb1ELi2ELb0ELb0ENS_16CompileConditionILi1000EEEEEvPT_PKS4_S7_S7_flPfS8_Pj)
        /*0260*/ 	.word	0x00000040


	//----- nvinfo : EIATTR_FRAME_SIZE
	.align		4
.L_101:
        /*0264*/ 	.byte	0x04, 0x11
        /*0266*/ 	.short	(.L_103 - .L_102)
	.align		4
.L_102:
        /*0268*/ 	.word	index@(_ZN13group_norm_v214gn_cuda_kernelI13__nv_bfloat16Li320ELi3ELi16ELi40ELi4096ELb1ELi32ELi320ELi320ELi4ELb1ELi2ELb0ELb0ENS_16CompileConditionILi1000EEEEEvPT_PKS4_S7_S7_flPfS8_Pj)
        /*026c*/ 	.word	0x00000000


	//----- nvinfo : EIATTR_REGCOUNT
	.align		4
.L_103:
        /*0270*/ 	.byte	0x04, 0x2f
        /*0272*/ 	.short	(.L_105 - .L_104)
	.align		4
.L_104:
        /*0274*/ 	.word	index@(_ZN13group_norm_v214gn_cuda_kernelI13__nv_bfloat16Li320ELi3ELi32ELi20ELi4096ELb0ELi64ELi320ELi320ELi4ELb1ELi6ELb0ELb0ENS_16CompileConditionILi1000EEEEEvPT_PKS4_S7_S7_flPfS8_Pj)
        /*0278*/ 	.word	0x00000040


	//----- nvinfo : EIATTR_FRAME_SIZE
	.align		4
.L_105:
        /*027c*/ 	.byte	0x04, 0x11
        /*027e*/ 	.short	(.L_107 - .L_106)
	.align		4
.L_106:
        /*0280*/ 	.word	index@(_ZN13group_norm_v214gn_cuda_kernelI13__nv_bfloat16Li320ELi3ELi32ELi20ELi4096ELb0ELi64ELi320ELi320ELi4ELb1ELi6ELb0ELb0ENS_16CompileConditionILi1000EEEEEvPT_PKS4_S7_S7_flPfS8_Pj)
        /*0284*/ 	.word	0x000000a0


	//----- nvinfo : EIATTR_REGCOUNT
	.align		4
.L_107:
        /*0288*/ 	.byte	0x04, 0x2f
        /*028a*/ 	.short	(.L_109 - .L_108)
	.align		4
.L_108:
        /*028c*/ 	.word	index@(_ZN13group_norm_v214gn_cuda_kernelI13__nv_bfloat16Li320ELi3ELi32ELi20ELi4096ELb0ELi64ELi320ELi320ELi4ELb1ELi5ELb0ELb0ENS_16CompileConditionILi1000EEEEEvPT_PKS4_S7_S7_flPfS8_Pj)
        /*0290*/ 	.word	0x00000040


	//----- nvinfo : EIATTR_FRAME_SIZE
	.align		4
.L_109:
        /*0294*/ 	.byte	0x04, 0x11
        /*0296*/ 	.short	(.L_111 - .L_110)
	.align		4
.L_110:
        /*0298*/ 	.word	index@(_ZN13group_norm_v214gn_cuda_kernelI13__nv_bfloat16Li320ELi3ELi32ELi20ELi4096ELb0ELi64ELi320ELi320ELi4ELb1ELi5ELb0ELb0ENS_16CompileConditionILi1000EEEEEvPT_PKS4_S7_S7_flPfS8_Pj)
        /*029c*/ 	.word	0x00000070


	//----- nvinfo : EIATTR_REGCOUNT
	.align		4
.L_111:
        /*02a0*/ 	.byte	0x04, 0x2f
        /*02a2*/ 	.short	(.L_113 - .L_112)
	.align		4
.L_112:
        /*02a4*/ 	.word	index@(_ZN13group_norm_v214gn_cuda_kernelI13__nv_bfloat16Li320ELi2ELi32ELi20ELi4096ELb0ELi64ELi320ELi320ELi4ELb1ELi4ELb0ELb0ENS_16CompileConditionILi1000EEEEEvPT_PKS4_S7_S7_flPfS8_Pj)
        /*02a8*/ 	.word	0x00000060


	//----- nvinfo : EIATTR_FRAME_SIZE
	.align		4
.L_113:
        /*02ac*/ 	.byte	0x04, 0x11
        /*02ae*/ 	.short	(.L_115 - .L_114)
	.align		4
.L_114:
        /*02b0*/ 	.word	index@(_ZN13group_norm_v214gn_cuda_kernelI13__nv_bfloat16Li320ELi2ELi32ELi20ELi4096ELb0ELi64ELi320ELi320ELi4ELb1ELi4ELb0ELb0ENS_16CompileConditionILi1000EEEEEvPT_PKS4_S7_S7_flPfS8_Pj)
        /*02b4*/ 	.word	0x00000000


	//----- nvinfo : EIATTR_REGCOUNT
	.align		4
.L_115:
        /*02b8*/ 	.byte	0x04, 0x2f
        /*02ba*/ 	.short	(.L_117 - .L_116)
	.align		4
.L_116:
        /*02bc*/ 	.word	index@(_ZN13group_norm_v214gn_cuda_kernelI13__nv_bfloat16Li320ELi1ELi32ELi20ELi4096ELb0ELi128ELi320ELi320ELi4ELb1ELi4ELb0ELb0ENS_16CompileConditionILi1000EEEEEvPT_PKS4_S7_S7_flPfS8_Pj)
        /*02c0*/ 	.word	0x000000a8


	//----- nvinfo : EIATTR_FRAME_SIZE
	.align		4
.L_117:
        /*02c4*/ 	.byte	0x04, 0x11
        /*02c6*/ 	.short	(.L_119 - .L_118)
	.align		4
.L_118:
        /*02c8*/ 	.word	index@(_ZN13group_norm_v214gn_cuda_kernelI13__nv_bfloat16Li320ELi1ELi32ELi20ELi4096ELb0ELi128ELi320ELi320ELi4ELb1ELi4ELb0ELb0ENS_16CompileConditionILi1000EEEEEvPT_PKS4_S7_S7_flPfS8_Pj)
        /*02cc*/ 	.word	0x00000000


	//----- nvinfo : EIATTR_REGCOUNT
	.align		4
.L_119:
        /*02d0*/ 	.byte	0x04, 0x2f
        /*02d2*/ 	.short	(.L_121 - .L_120)
	.align		4
.L_120:
        /*02d4*/ 	.word	index@(_ZN13group_norm_v214gn_cuda_kernelI13__nv_bfloat16Li320ELi1ELi32ELi20ELi4096ELb0ELi64ELi320ELi320ELi4ELb1ELi2ELb0ELb0ENS_16CompileConditionILi1000EEEEEvPT_PKS4_S7_S7_flPfS8_Pj)
        /*02d8*/ 	.word	0x00000080


	//----- nvinfo : EIATTR_FRAME_SIZE
	.align		4
.L_121:
        /*02dc*/ 	.byte	0x04, 0x11
        /*02de*/ 	.short	(.L_123 - .L_122)
	.align		4
.L_122:
        /*02e0*/ 	.word	index@(_ZN13group_norm_v214gn_cuda_kernelI13__nv_bfloat16Li320ELi1ELi32ELi20ELi4096ELb0ELi64ELi320ELi320ELi4ELb1ELi2ELb0ELb0ENS_16CompileConditionILi1000EEEEEvPT_PKS4_S7_S7_flPfS8_Pj)
        /*02e4*/ 	.word	0x00000000


	//----- nvinfo : EIATTR_REGCOUNT
	.align		4
.L_123:
        /*02e8*/ 	.byte	0x04, 0x2f
        /*02ea*/ 	.short	(.L_125 - .L_124)
	.align		4
.L_124:
        /*02ec*/ 	.word	index@(_ZN13group_norm_v214gn_cuda_kernelI13__nv_bfloat16Li320ELi3ELi32ELi20ELi4096ELb0ELi32ELi320ELi320ELi4ELb1ELi2ELb0ELb0ENS_16CompileConditionILi1000EEEEEvPT_PKS4_S7_S7_flPfS8_Pj)
        /*02f0*/ 	.word	0x00000040


	//----- nvinfo : EIATTR_FRAME_SIZE
	.align		4
.L_125:
        /*02f4*/ 	.byte	0x04, 0x11
        /*02f6*/ 	.short	(.L_127 - .L_126)
	.align		4
.L_126:
        /*02f8*/ 	.word	index@(_ZN13group_norm_v214gn_cuda_kernelI13__nv_bfloat16Li320ELi3ELi32ELi20ELi4096ELb0ELi32ELi320ELi320ELi4ELb1ELi2ELb0ELb0ENS_16CompileConditionILi1000EEEEEvPT_PKS4_S7_S7_flPfS8_Pj)
        /*02fc*/ 	.word	0x00000000


	//----- nvinfo : EIATTR_REGCOUNT
	.align		4
.L_127:
        /*0300*/ 	.byte	0x04, 0x2f
        /*0302*/ 	.short	(.L_129 - .L_128)
	.align		4
.L_128:
        /*0304*/ 	.word	index@(_ZN13group_norm_v218gn_bwd_cuda_kernelI13__nv_bfloat16Li320ELi3ELi16ELi40ELi4096ELb1ELb1ELi32ELi320ELi320ELi4ELb1ELi3ELb0ELb0ELNS_15WgradSyncMethodE2ENS_16CompileConditionILi1000EEEEEvPT_S6_S6_PKS5_S8_S8_S8_PKfflPfPj)
        /*0308*/ 	.word	0x00000040


	//----- nvinfo : EIATTR_FRAME_SIZE
	.align		4
.L_129:
        /*030c*/ 	.byte	0x04, 0x11
        /*030e*/ 	.short	(.L_131 - .L_130)
	.align		4
.L_130:
        /*0310*/ 	.word	index@(_ZN13group_norm_v218gn_bwd_cuda_kernelI13__nv_bfloat16Li320ELi3ELi16ELi40ELi4096ELb1ELb1ELi32ELi320ELi320ELi4ELb1ELi3ELb0ELb0ELNS_15WgradSyncMethodE2ENS_16CompileConditionILi1000EEEEEvPT_S6_S6_PKS5_S8_S8_S8_PKfflPfPj)
        /*0314*/ 	.word	0x000000c8


	//----- nvinfo : EIATTR_REGCOUNT
	.align		4
.L_131:
        /*0318*/ 	.byte	0x04, 0x2f
        /*031a*/ 	.short	(.L_133 - .L_132)
	.align		4
.L_132:
        /*031c*/ 	.word	index@(_ZN13group_norm_v218gn_bwd_cuda_kernelI13__nv_bfloat16Li320ELi3ELi16ELi40ELi4096ELb1ELb1ELi32ELi320ELi320ELi4ELb1ELi2ELb0ELb0ELNS_15WgradSyncMethodE3ENS_16CompileConditionILi1000EEEEEvPT_S6_S6_PKS5_S8_S8_S8_PKfflPfPj)
        /*0320*/ 	.word	0x00000040


	//----- nvinfo : EIATTR_FRAME_SIZE
	.align		4
.L_133:
        /*0324*/ 	.byte	0x04, 0x11
        /*0326*/ 	.short	(.L_135 - .L_134)
	.align		4
.L_134:
        /*0328*/ 	.word	index@(_ZN13group_norm_v218gn_bwd_cuda_kernelI13__nv_bfloat16Li320ELi3ELi16ELi40ELi4096ELb1ELb1ELi32ELi320ELi320ELi4ELb1ELi2ELb0ELb0ELNS_15WgradSyncMethodE3ENS_16CompileConditionILi1000EEEEEvPT_S6_S6_PKS5_S8_S8_S8_PKfflPfPj)
        /*032c*/ 	.word	0x000000f8


	//----- nvinfo : EIATTR_REGCOUNT
	.align		4
.L_135:
        /*0330*/ 	.byte	0x04, 0x2f
        /*0332*/ 	.short	(.L_137 - .L_136)
	.align		4
.L_136:
        /*0334*/ 	.word	index@(_ZN13group_norm_v218gn_bwd_cuda_kernelI13__nv_bfloat16Li320ELi2ELi16ELi40ELi4096ELb1ELb1ELi32ELi320ELi320ELi4ELb1ELi2ELb0ELb0ELNS_15WgradSyncMethodE3ENS_16CompileConditionILi1000EEEEEvPT_S6_S6_PKS5_S8_S8_S8_PKfflPfPj)
        /*0338*/ 	.word	0x00000060


	//----- nvinfo : EIATTR_FRAME_SIZE
	.align		4
.L_137:
        /*033c*/ 	.byte	0x04, 0x11
        /*033e*/ 	.short	(.L_139 - .L_138)
	.align		4
.L_138:
        /*0340*/ 	.word	index@(_ZN13group_norm_v218gn_bwd_cuda_kernelI13__nv_bfloat16Li320ELi2ELi16ELi40ELi4096ELb1ELb1ELi32ELi320ELi320ELi4ELb1ELi2ELb0ELb0ELNS_15WgradSyncMethodE3ENS_16CompileConditionILi1000EEEEEvPT_S6_S6_PKS5_S8_S8_S8_PKfflPfPj)
        /*0344*/ 	.word	0x00000000


	//----- nvinfo : EIATTR_REGCOUNT
	.align		4
.L_139:
        /*0348*/ 	.byte	0x04, 0x2f
        /*034a*/ 	.short	(.L_141 - .L_140)
	.align		4
.L_140:
        /*034c*/ 	.word	index@(_ZN13group_norm_v218gn_bwd_cuda_kernelI13__nv_bfloat16Li320ELi1ELi16ELi40ELi4096ELb1ELb1ELi64ELi320ELi320ELi4ELb1ELi2ELb0ELb0ELNS_15WgradSyncMethodE3ENS_16CompileConditionILi1000EEEEEvPT_S6_S6_PKS5_S8_S8_S8_PKfflPfPj)
        /*0350*/ 	.word	0x000000a8


	//----- nvinfo : EIATTR_FRAME_SIZE
	.align		4
.L_141:
        /*0354*/ 	.byte	0x04, 0x11
        /*0356*/ 	.short	(.L_143 - .L_142)
	.align		4
.L_142:
        /*0358*/ 	.word	index@(_ZN13group_norm_v218gn_bwd_cuda_kernelI13__nv_bfloat16Li320ELi1ELi16ELi40ELi4096ELb1ELb1ELi64ELi320ELi320ELi4ELb1ELi2ELb0ELb0ELNS_15WgradSyncMethodE3ENS_16CompileConditionILi1000EEEEEvPT_S6_S6_PKS5_S8_S8_S8_PKfflPfPj)
        /*035c*/ 	.word	0x00000040


	//----- nvinfo : EIATTR_REGCOUNT
	.align		4
.L_143:
        /*0360*/ 	.byte	0x04, 0x2f
        /*0362*/ 	.short	(.L_145 - .L_144)
	.align		4
.L_144:
        /*0364*/ 	.word	index@(_ZN13group_norm_v218gn_bwd_cuda_kernelI13__nv_bfloat16Li320ELi3ELi32ELi20ELi4096ELb0ELb1ELi32ELi320ELi320ELi4ELb1ELi3ELb0ELb0ELNS_15WgradSyncMethodE2ENS_16CompileConditionILi1000EEEEEvPT_S6_S6_PKS5_S8_S8_S8_PKfflPfPj)
        /*0368*/ 	.word	0x00000040


	//----- nvinfo : EIATTR_FRAME_SIZE
	.align		4
.L_145:
        /*036c*/ 	.byte	0x04, 0x11
        /*036e*/ 	.short	(.L_147 - .L_146)
	.align		4
.L_146:
        /*0370*/ 	.word	index@(_ZN13group_norm_v218gn_bwd_cuda_kernelI13__nv_bfloat16Li320ELi3ELi32ELi20ELi4096ELb0ELb1ELi32ELi320ELi320ELi4ELb1ELi3ELb0ELb0ELNS_15WgradSyncMethodE2ENS_16CompileConditionILi1000EEEEEvPT_S6_S6_PKS5_S8_S8_S8_PKfflPfPj)
        /*0374*/ 	.word	0x000000d0


	//----- nvinfo : EIATTR_REGCOUNT
	.align		4
.L_147:
        /*0378*/ 	.byte	0x04, 0x2f
        /*037a*/ 	.short	(.L_149 - .L_148)
	.align		4
.L_148:
        /*037c*/ 	.word	index@(_ZN13group_norm_v218gn_bwd_cuda_kernelI13__nv_bfloat16Li320ELi3ELi32ELi20ELi4096ELb0ELb1ELi32ELi320ELi320ELi4ELb1ELi2ELb0ELb0ELNS_15WgradSyncMethodE3ENS_16CompileConditionILi1000EEEEEvPT_S6_S6_PKS5_S8_S8_S8_PKfflPfPj)
        /*0380*/ 	.word	0x00000040


	//----- nvinfo : EIATTR_FRAME_SIZE
	.align		4
.L_149:
        /*0384*/ 	.byte	0x04, 0x11
        /*0386*/ 	.short	(.L_151 - .L_150)
	.align		4
.L_150:
        /*0388*/ 	.word	index@(_ZN13group_norm_v218gn_bwd_cuda_kernelI13__nv_bfloat16Li320ELi3ELi32ELi20ELi4096ELb0ELb1ELi32ELi320ELi320ELi4ELb1ELi2ELb0ELb0ELNS_15WgradSyncMethodE3ENS_16CompileConditionILi1000EEEEEvPT_S6_S6_PKS5_S8_S8_S8_PKfflPfPj)
        /*038c*/ 	.word	0x000000e0


	//----- nvinfo : EIATTR_REGCOUNT
	.align		4
.L_151:
        /*0390*/ 	.byte	0x04, 0x2f
        /*0392*/ 	.short	(.L_153 - .L_152)
	.align		4
.L_152:
        /*0394*/ 	.word	index@(_ZN13group_norm_v218gn_bwd_cuda_kernelI13__nv_bfloat16Li320ELi2ELi32ELi20ELi4096ELb0ELb1ELi32ELi320ELi320ELi4ELb1ELi2ELb0ELb0ELNS_15WgradSyncMethodE3ENS_16CompileConditionILi1000EEEEEvPT_S6_S6_PKS5_S8_S8_S8_PKfflPfPj)
        /*0398*/ 	.word	0x00000060


	//----- nvinfo : EIATTR_FRAME_SIZE
	.align		4
.L_153:
        /*039c*/ 	.byte	0x04, 0x11
        /*039e*/ 	.short	(.L_155 - .L_154)
	.align		4
.L_154:
        /*03a0*/ 	.word	index@(_ZN13group_norm_v218gn_bwd_cuda_kernelI13__nv_bfloat16Li320ELi2ELi32ELi20ELi4096ELb0ELb1ELi32ELi320ELi320ELi4ELb1ELi2ELb0ELb0ELNS_15WgradSyncMethodE3ENS_16CompileConditionILi1000EEEEEvPT_S6_S6_PKS5_S8_S8_S8_PKfflPfPj)
        /*03a4*/ 	.word	0x00000000


	//----- nvinfo : EIATTR_REGCOUNT
	.align		4
.L_155:
        /*03a8*/ 	.byte	0x04, 0x2f
        /*03aa*/ 	.short	(.L_157 - .L_156)
	.align		4
.L_156:
        /*03ac*/ 	.word	index@(_ZN13group_norm_v218gn_bwd_cuda_kernelI13__nv_bfloat16Li320ELi1ELi32ELi20ELi4096ELb0ELb1ELi64ELi320ELi320ELi4ELb1ELi2ELb0ELb0ELNS_15WgradSyncMethodE3ENS_16CompileConditionILi1000EEEEEvPT_S6_S6_PKS5_S8_S8_S8_PKfflPfPj)
        /*03b0*/ 	.word	0x000000a8


	//----- nvinfo : EIATTR_FRAME_SIZE
	.align		4
.L_157:
        /*03b4*/ 	.byte	0x04, 0x11
        /*03b6*/ 	.short	(.L_159 - .L_158)
	.align		4
.L_158:
        /*03b8*/ 	.word	index@(_ZN13group_norm_v218gn_bwd_cuda_kernelI13__nv_bfloat16Li320ELi1ELi32ELi20ELi4096ELb0ELb1ELi64ELi320ELi320ELi4ELb1ELi2ELb0ELb0ELNS_15WgradSyncMethodE3ENS_16CompileConditionILi1000EEEEEvPT_S6_S6_PKS5_S8_S8_S8_PKfflPfPj)
        /*03bc*/ 	.word	0x00000000


	//----- nvinfo : EIATTR_MIN_STACK_SIZE
	.align		4
.L_159:
        /*03c0*/ 	.byte	0x04, 0x12
        /*03c2*/ 	.short	(.L_161 - .L_160)
	.align		4
.L_160:
        /*03c4*/ 	.word	index@(_ZN13group_norm_v218gn_bwd_cuda_kernelI13__nv_bfloat16Li320ELi1ELi32ELi20ELi4096ELb0ELb1ELi64ELi320ELi320ELi4ELb1ELi2ELb0ELb0ELNS_15WgradSyncMethodE3ENS_16CompileConditionILi1000EEEEEvPT_S6_S6_PKS5_S8_S8_S8_PKfflPfPj)
        /*03c8*/ 	.word	0x00000000


	//----- nvinfo : EIATTR_MIN_STACK_SIZE
	.align		4
.L_161:
        /*03cc*/ 	.byte	0x04, 0x12
        /*03ce*/ 	.short	(.L_163 - .L_162)
	.align		4
.L_162:
        /*03d0*/ 	.word	index@(_ZN13group_norm_v218gn_bwd_cuda_kernelI13__nv_bfloat16Li320ELi2ELi32ELi20ELi4096ELb0ELb1ELi32ELi320ELi320ELi4ELb1ELi2ELb0ELb0ELNS_15WgradSyncMethodE3ENS_16CompileConditionILi1000EEEEEvPT_S6_S6_PKS5_S8_S8_S8_PKfflPfPj)
        /*03d4*/ 	.word	0x00000000


	//----- nvinfo : EIATTR_MIN_STACK_SIZE
	.align		4
.L_163:
        /*03d8*/ 	.byte	0x04, 0x12
        /*03da*/ 	.short	(.L_165 - .L_164)
	.align		4
.L_164:
        /*03dc*/ 	.word	index@(_ZN13group_norm_v218gn_bwd_cuda_kernelI13__nv_bfloat16Li320ELi3ELi32ELi20ELi4096ELb0ELb1ELi32ELi320ELi320ELi4ELb1ELi2ELb0ELb0ELNS_15WgradSyncMethodE3ENS_16CompileConditionILi1000EEEEEvPT_S6_S6_PKS5_S8_S8_S8_PKfflPfPj)
        /*03e0*/ 	.word	0x000000e0


	//----- nvinfo : EIATTR_MIN_STACK_SIZE
	.align		4
.L_165:
        /*03e4*/ 	.byte	0x04, 0x12
        /*03e6*/ 	.short	(.L_167 - .L_166)
	.align		4
.L_166:
        /*03e8*/ 	.word	index@(_ZN13group_norm_v218gn_bwd_cuda_kernelI13__nv_bfloat16Li320ELi3ELi32ELi20ELi4096ELb0ELb1ELi32ELi320ELi320ELi4ELb1ELi3ELb0ELb0ELNS_15WgradSyncMethodE2ENS_16CompileConditionILi1000EEEEEvPT_S6_S6_PKS5_S8_S8_S8_PKfflPfPj)
        /*03ec*/ 	.word	0x000000d0


	//----- nvinfo : EIATTR_MIN_STACK_SIZE
	.align		4
.L_167:
        /*03f0*/ 	.byte	0x04, 0x12
        /*03f2*/ 	.short	(.L_169 - .L_168)
	.align		4
.L_168:
        /*03f4*/ 	.word	index@(_ZN13group_norm_v218gn_bwd_cuda_kernelI13__nv_bfloat16Li320ELi1ELi16ELi40ELi4096ELb1ELb1ELi64ELi320ELi320ELi4ELb1ELi2ELb0ELb0ELNS_15WgradSyncMethodE3ENS_16CompileConditionILi1000EEEEEvPT_S6_S6_PKS5_S8_S8_S8_PKfflPfPj)
        /*03f8*/ 	.word	0x00000040


	//----- nvinfo : EIATTR_MIN_STACK_SIZE
	.align		4
.L_169:
        /*03fc*/ 	.byte	0x04, 0x12
        /*03fe*/ 	.short	(.L_171 - .L_170)
	.align		4
.L_170:
        /*0400*/ 	.word	index@(_ZN13group_norm_v218gn_bwd_cuda_kernelI13__nv_bfloat16Li320ELi2ELi16ELi40ELi4096ELb1ELb1ELi32ELi320ELi320ELi4ELb1ELi2ELb0ELb0ELNS_15WgradSyncMethodE3ENS_16CompileConditionILi1000EEEEEvPT_S6_S6_PKS5_S8_S8_S8_PKfflPfPj)
        /*0404*/ 	.word	0x00000000


	//----- nvinfo : EIATTR_MIN_STACK_SIZE
	.align		4
.L_171:
        /*0408*/ 	.byte	0x04, 0x12
        /*040a*/ 	.short	(.L_173 - .L_172)
	.align		4
.L_172:
        /*040c*/ 	.word	index@(_ZN13group_norm_v218gn_bwd_cuda_kernelI13__nv_bfloat16Li320ELi3ELi16ELi40ELi4096ELb1ELb1ELi32ELi320ELi320ELi4ELb1ELi2ELb0ELb0ELNS_15WgradSyncMethodE3ENS_16CompileConditionILi1000EEEEEvPT_S6_S6_PKS5_S8_S8_S8_PKfflPfPj)
        /*0410*/ 	.word	0x000000f8


	//----- nvinfo : EIATTR_MIN_STACK_SIZE
	.align		4
.L_173:
        /*0414*/ 	.byte	0x04, 0x12
        /*0416*/ 	.short	(.L_175 - .L_174)
	.align		4
.L_174:
        /*0418*/ 	.word	index@(_ZN13group_norm_v218gn_bwd_cuda_kernelI13__nv_bfloat16Li320ELi3ELi16ELi40ELi4096ELb1ELb1ELi32ELi320ELi320ELi4ELb1ELi3ELb0ELb0ELNS_15WgradSyncMethodE2ENS_16CompileConditionILi1000EEEEEvPT_S6_S6_PKS5_S8_S8_S8_PKfflPfPj)
        /*041c*/ 	.word	0x000000c8


	//----- nvinfo : EIATTR_MIN_STACK_SIZE
	.align		4
.L_175:
        /*0420*/ 	.byte	0x04, 0x12
        /*0422*/ 	.short	(.L_177 - .L_176)
	.align		4
.L_176:
        /*0424*/ 	.word	index@(_ZN13group_norm_v214gn_cuda_kernelI13__nv_bfloat16Li320ELi3ELi32ELi20ELi4096ELb0ELi32ELi320ELi320ELi4ELb1ELi2ELb0ELb0ENS_16CompileConditionILi1000EEEEEvPT_PKS4_S7_S7_flPfS8_Pj)
        /*0428*/ 	.word	0x00000000


	//----- nvinfo : EIATTR_MIN_STACK_SIZE
	.align		4
.L_177:
        /*042c*/ 	.byte	0x04, 0x12
        /*042e*/ 	.short	(.L_179 - .L_178)
	.align		4
.L_178:
        /*0430*/ 	.word	index@(_ZN13group_norm_v214gn_cuda_kernelI13__nv_bfloat16Li320ELi1ELi32ELi20ELi4096ELb0ELi64ELi320ELi320ELi4ELb1ELi2ELb0ELb0ENS_16CompileConditionILi1000EEEEEvPT_PKS4_S7_S7_flPfS8_Pj)
        /*0434*/ 	.word	0x00000000


	//----- nvinfo : EIATTR_MIN_STACK_SIZE
	.align		4
.L_179:
        /*0438*/ 	.byte	0x04, 0x12
        /*043a*/ 	.short	(.L_181 - .L_180)
	.align		4
.L_180:
        /*043c*/ 	.word	index@(_ZN13group_norm_v214gn_cuda_kernelI13__nv_bfloat16Li320ELi1ELi32ELi20ELi4096ELb0ELi128ELi320ELi320ELi4ELb1ELi4ELb0ELb0ENS_16CompileConditionILi1000EEEEEvPT_PKS4_S7_S7_flPfS8_Pj)
        /*0440*/ 	.word	0x00000000


	//----- nvinfo : EIATTR_MIN_STACK_SIZE
	.align		4
.L_181:
        /*0444*/ 	.byte	0x04, 0x12
        /*0446*/ 	.short	(.L_183 - .L_182)
	.align		4
.L_182:
        /*0448*/ 	.word	index@(_ZN13group_norm_v214gn_cuda_kernelI13__nv_bfloat16Li320ELi2ELi32ELi20ELi4096ELb0ELi64ELi320ELi320ELi4ELb1ELi4ELb0ELb0ENS_16CompileConditionILi1000EEEEEvPT_PKS4_S7_S7_flPfS8_Pj)
        /*044c*/ 	.word	0x00000000


	//----- nvinfo : EIATTR_MIN_STACK_SIZE
	.align		4
.L_183:
        /*0450*/ 	.byte	0x04, 0x12
        /*0452*/ 	.short	(.L_185 - .L_184)
	.align		4
.L_184:
        /*0454*/ 	.word	index@(_ZN13group_norm_v214gn_cuda_kernelI13__nv_bfloat16Li320ELi3ELi32ELi20ELi4096ELb0ELi64ELi320ELi320ELi4ELb1ELi5ELb0ELb0ENS_16CompileConditionILi1000EEEEEvPT_PKS4_S7_S7_flPfS8_Pj)
        /*0458*/ 	.word	0x00000070


	//----- nvinfo : EIATTR_MIN_STACK_SIZE
	.align		4
.L_185:
        /*045c*/ 	.byte	0x04, 0x12
        /*045e*/ 	.short	(.L_187 - .L_186)
	.align		4
.L_186:
        /*0460*/ 	.word	index@(_ZN13group_norm_v214gn_cuda_kernelI13__nv_bfloat16Li320ELi3ELi32ELi20ELi4096ELb0ELi64ELi320ELi320ELi4ELb1ELi6ELb0ELb0ENS_16CompileConditionILi1000EEEEEvPT_PKS4_S7_S7_flPfS8_Pj)
        /*0464*/ 	.word	0x000000a0


	//----- nvinfo : EIATTR_MIN_STACK_SIZE
	.align		4
.L_187:
        /*0468*/ 	.byte	0x04, 0x12
        /*046a*/ 	.short	(.L_189 - .L_188)
	.align		4
.L_188:
        /*046c*/ 	.word	index@(_ZN13group_norm_v214gn_cuda_kernelI13__nv_bfloat16Li320ELi3ELi16ELi40ELi4096ELb1ELi32ELi320ELi320ELi4ELb1ELi2ELb0ELb0ENS_16CompileConditionILi1000EEEEEvPT_PKS4_S7_S7_flPfS8_Pj)
        /*0470*/ 	.word	0x00000000


	//----- nvinfo : EIATTR_MIN_STACK_SIZE
	.align		4
.L_189:
        /*0474*/ 	.byte	0x04, 0x12
        /*0476*/ 	.short	(.L_191 - .L_190)
	.align		4
.L_190:
        /*0478*/ 	.word	index@(_ZN13group_norm_v214gn_cuda_kernelI13__nv_bfloat16Li320ELi1ELi16ELi40ELi4096ELb1ELi64ELi320ELi320ELi4ELb1ELi2ELb0ELb0ENS_16CompileConditionILi1000EEEEEvPT_PKS4_S7_S7_flPfS8_Pj)
        /*047c*/ 	.word	0x00000000


	//----- nvinfo : EIATTR_MIN_STACK_SIZE
	.align		4
.L_191:
        /*0480*/ 	.byte	0x04, 0x12
        /*0482*/ 	.short	(.L_193 - .L_192)
	.align		4
.L_192:
        /*0484*/ 	.word	index@(_ZN13group_norm_v214gn_cuda_kernelI13__nv_bfloat16Li320ELi1ELi16ELi40ELi4096ELb1ELi128ELi320ELi320ELi4ELb1ELi4ELb0ELb0ENS_16CompileConditionILi1000EEEEEvPT_PKS4_S7_S7_flPfS8_Pj)
        /*0488*/ 	.word	0x00000000


	//----- nvinfo : EIATTR_MIN_STACK_SIZE
	.align		4
.L_193:
        /*048c*/ 	.byte	0x04, 0x12
        /*048e*/ 	.short	(.L_195 - .L_194)
	.align		4
.L_194:
        /*0490*/ 	.word	index@(_ZN13group_norm_v214gn_cuda_kernelI13__nv_bfloat16Li320ELi2ELi16ELi40ELi4096ELb1ELi64ELi320ELi320ELi4ELb1ELi4ELb0ELb0ENS_16CompileConditionILi1000EEEEEvPT_PKS4_S7_S7_flPfS8_Pj)
        /*0494*/ 	.word	0x00000000


	//----- nvinfo : EIATTR_MIN_STACK_SIZE
	.align		4
.L_195:
        /*0498*/ 	.byte	0x04, 0x12
        /*049a*/ 	.short	(.L_197 - .L_196)
	.align		4
.L_196:
        /*049c*/ 	.word	index@(_ZN13group_norm_v214gn_cuda_kernelI13__nv_bfloat16Li320ELi3ELi16ELi40ELi4096ELb1ELi64ELi320ELi320ELi4ELb1ELi5ELb0ELb0ENS_16CompileConditionILi1000EEEEEvPT_PKS4_S7_S7_flPfS8_Pj)
        /*04a0*/ 	.word	0x000000b8


	//----- nvinfo : EIATTR_MIN_STACK_SIZE
	.align		4
.L_197:
        /*04a4*/ 	.byte	0x04, 0x12
        /*04a6*/ 	.short	(.L_199 - .L_198)
	.align		4
.L_198:
        /*04a8*/ 	.word	index@(_ZN13group_norm_v214gn_cuda_kernelI13__nv_bfloat16Li320ELi3ELi16ELi40ELi4096ELb1ELi64ELi320ELi320ELi4ELb1ELi6ELb0ELb0ENS_16CompileConditionILi1000EEEEEvPT_PKS4_S7_S7_flPfS8_Pj)
        /*04ac*/ 	.word	0x000000d0


	//----- nvinfo : EIATTR_MIN_STACK_SIZE
	.align		4
.L_199:
        /*04b0*/ 	.byte	0x04, 0x12
        /*04b2*/ 	.short	(.L_201 - .L_200)
	.align		4
.L_200:
        /*04b4*/ 	.word	index@(_ZN13group_norm_v218gn_bwd_cuda_kernelI6__halfLi320ELi1ELi32ELi20ELi4096ELb0ELb1ELi64ELi320ELi320ELi4ELb1ELi2ELb0ELb0ELNS_15WgradSyncMethodE3ENS_16CompileConditionILi1000EEEEEvPT_S6_S6_PKS5_S8_S8_S8_PKfflPfPj)
        /*04b8*/ 	.word	0x00000028


	//----- nvinfo : EIATTR_MIN_STACK_SIZE
	.align		4
.L_201:
        /*04bc*/ 	.byte	0x04, 0x12
        /*04be*/ 	.short	(.L_203 - .L_202)
	.align		4
.L_202:
        /*04c0*/ 	.word	index@(_ZN13group_norm_v218gn_bwd_cuda_kernelI6__halfLi320ELi2ELi32ELi20ELi4096ELb0ELb1ELi32ELi320ELi320ELi4ELb1ELi2ELb0ELb0ELNS_15WgradSyncMethodE3ENS_16CompileConditionILi1000EEEEEvPT_S6_S6_PKS5_S8_S8_S8_PKfflPfPj)
        /*04c4*/ 	.word	0x00000000


	//----- nvinfo : EIATTR_MIN_STACK_SIZE
	.align		4
.L_203:
        /*04c8*/ 	.byte	0x04, 0x12
        /*04ca*/ 	.short	(.L_205 - .L_204)
	.align		4
.L_204:
        /*04cc*/ 	.word	index@(_ZN13group_norm_v218gn_bwd_cuda_kernelI6__halfLi320ELi3ELi32ELi20ELi4096ELb0ELb1ELi32ELi320ELi320ELi4ELb1ELi2ELb0ELb0ELNS_15WgradSyncMethodE3ENS_16CompileConditionILi1000EEEEEvPT_S6_S6_PKS5_S8_S8_S8_PKfflPfPj)
        /*04d0*/ 	.word	0x000000e0


	//----- nvinfo : EIATTR_MIN_STACK_SIZE
	.align		4
.L_205:
        /*04d4*/ 	.byte	0x04, 0x12
        /*04d6*/ 	.short	(.L_207 - .L_206)
	.align		4
.L_206:
        /*04d8*/ 	.word	index@(_ZN13group_norm_v218gn_bwd_cuda_kernelI6__halfLi320ELi3ELi32ELi20ELi4096ELb0ELb1ELi32ELi320ELi320ELi4ELb1ELi3ELb0ELb0ELNS_15WgradSyncMethodE2ENS_16CompileConditionILi1000EEEEEvPT_S6_S6_PKS5_S8_S8_S8_PKfflPfPj)
        /*04dc*/ 	.word	0x000000e0


	//----- nvinfo : EIATTR_MIN_STACK_SIZE
	.align		4
.L_207:
        /*04e0*/ 	.byte	0x04, 0x12
        /*04e2*/ 	.short	(.L_209 - .L_208)
	.align		4
.L_208:
        /*04e4*/ 	.word	index@(_ZN13group_norm_v218gn_bwd_cuda_kernelI6__halfLi320ELi1ELi16ELi40ELi4096ELb1ELb1ELi64ELi320ELi320ELi4ELb1ELi2ELb0ELb0ELNS_15WgradSyncMethodE3ENS_16CompileConditionILi1000EEEEEvPT_S6_S6_PKS5_S8_S8_S8_PKfflPfPj)
        /*04e8*/ 	.word	0x00000038


	//----- nvinfo : EIATTR_MIN_STACK_SIZE
	.align		4
.L_209:
        /*04ec*/ 	.byte	0x04, 0x12
        /*04ee*/ 	.short	(.L_211 - .L_210)
	.align		4
.L_210:
        /*04f0*/ 	.word	index@(_ZN13group_norm_v218gn_bwd_cuda_kernelI6__halfLi320ELi2ELi16ELi40ELi4096ELb1ELb1ELi32ELi320ELi320ELi4ELb1ELi2ELb0ELb0ELNS_15WgradSyncMethodE3ENS_16CompileConditionILi1000EEEEEvPT_S6_S6_PKS5_S8_S8_S8_PKfflPfPj)
        /*04f4*/ 	.word	0x00000000


	//----- nvinfo : EIATTR_MIN_STACK_SIZE
	.align		4
.L_211:
        /*04f8*/ 	.byte	0x04, 0x12
        /*04fa*/ 	.short	(.L_213 - .L_212)
	.align		4
.L_212:
        /*04fc*/ 	.word	index@(_ZN13group_norm_v218gn_bwd_cuda_kernelI6__halfLi320ELi3ELi16ELi40ELi4096ELb1ELb1ELi32ELi320ELi320ELi4ELb1ELi2ELb0ELb0ELNS_15WgradSyncMethodE3ENS_16CompileConditionILi1000EEEEEvPT_S6_S6_PKS5_S8_S8_S8_PKfflPfPj)
        /*0500*/ 	.word	0x00000100


	//----- nvinfo : EIATTR_MIN_STACK_SIZE
	.align		4
.L_213:
        /*0504*/ 	.byte	0x04, 0x12
        /*0506*/ 	.short	(.L_215 - .L_214)
	.align		4
.L_214:
        /*0508*/ 	.word	index@(_ZN13group_norm_v218gn_bwd_cuda_kernelI6__halfLi320ELi3ELi16ELi40ELi4096ELb1ELb1ELi32ELi320ELi320ELi4ELb1ELi3ELb0ELb0ELNS_15WgradSyncMethodE2ENS_16CompileConditionILi1000EEEEEvPT_S6_S6_PKS5_S8_S8_S8_PKfflPfPj)
        /*050c*/ 	.word	0x000000e0


	//----- nvinfo : EIATTR_MIN_STACK_SIZE
	.align		4
.L_215:
        /*0510*/ 	.byte	0x04, 0x12
        /*0512*/ 	.short	(.L_217 - .L_216)
	.align		4
.L_216:
        /*0514*/ 	.word	index@(_ZN13group_norm_v214gn_cuda_kernelI6__halfLi320ELi3ELi32ELi20ELi4096ELb0ELi32ELi320ELi320ELi4ELb1ELi2ELb0ELb0ENS_16CompileConditionILi1000EEEEEvPT_PKS4_S7_S7_flPfS8_Pj)
        /*0518*/ 	.word	0x00000000


	//----- nvinfo : EIATTR_MIN_STACK_SIZE
	.align		4
.L_217:
        /*051c*/ 	.byte	0x04, 0x12
        /*051e*/ 	.short	(.L_219 - .L_218)
	.align		4
.L_218:
        /*0520*/ 	.word	index@(_ZN13group_norm_v214gn_cuda_kernelI6__halfLi320ELi1ELi32ELi20ELi4096ELb0ELi64ELi320ELi320ELi4ELb1ELi2ELb0ELb0ENS_16CompileConditionILi1000EEEEEvPT_PKS4_S7_S7_flPfS8_Pj)
        /*0524*/ 	.word	0x00000000


	//----- nvinfo : EIATTR_MIN_STACK_SIZE
	.align		4
.L_219:
        /*0528*/ 	.byte	0x04, 0x12
        /*052a*/ 	.short	(.L_221 - .L_220)
	.align		4
.L_220:
        /*052c*/ 	.word	index@(_ZN13group_norm_v214gn_cuda_kernelI6__halfLi320ELi1ELi32ELi20ELi4096ELb0ELi128ELi320ELi320ELi4ELb1ELi4ELb0ELb0ENS_16CompileConditionILi1000EEEEEvPT_PKS4_S7_S7_flPfS8_Pj)
        /*0530*/ 	.word	0x00000000


	//----- nvinfo : EIATTR_MIN_STACK_SIZE
	.align		4
.L_221:
        /*0534*/ 	.byte	0x04, 0x12
        /*0536*/ 	.short	(.L_223 - .L_222)
	.align		4
.L_222:
        /*0538*/ 	.word	index@(_ZN13group_norm_v214gn_cuda_kernelI6__halfLi320ELi2ELi32ELi20ELi4096ELb0ELi64ELi320ELi320ELi4ELb1ELi4ELb0ELb0ENS_16CompileConditionILi1000EEEEEvPT_PKS4_S7_S7_flPfS8_Pj)
        /*053c*/ 	.word	0x00000000


	//----- nvinfo : EIATTR_MIN_STACK_SIZE
	.align		4
.L_223:
        /*0540*/ 	.byte	0x04, 0x12
        /*0542*/ 	.short	(.L_225 - .L_224)
	.align		4
.L_224:
        /*0544*/ 	.word	index@(_ZN13group_norm_v214gn_cuda_kernelI6__halfLi320ELi3ELi32ELi20ELi4096ELb0ELi64ELi320ELi320ELi4ELb1ELi5ELb0ELb0ENS_16CompileConditionILi1000EEEEEvPT_PKS4_S7_S7_flPfS8_Pj)
        /*0548*/ 	.word	0x00000070


	//----- nvinfo : EIATTR_MIN_STACK_SIZE
	.align		4
.L_225:
        /*054c*/ 	.byte	0x04, 0x12
        /*054e*/ 	.short	(.L_227 - .L_226)
	.align		4
.L_226:
        /*0550*/ 	.word	index@(_ZN13group_norm_v214gn_cuda_kernelI6__halfLi320ELi3ELi32ELi20ELi4096ELb0ELi64ELi320ELi320ELi4ELb1ELi6ELb0ELb0ENS_16CompileConditionILi1000EEEEEvPT_PKS4_S7_S7_flPfS8_Pj)
        /*0554*/ 	.word	0x00000098


	//----- nvinfo : EIATTR_MIN_STACK_SIZE
	.align		4
.L_227:
        /*0558*/ 	.byte	0x04, 0x12
        /*055a*/ 	.short	(.L_229 - .L_228)
	.align		4
.L_228:
        /*055c*/ 	.word	index@(_ZN13group_norm_v214gn_cuda_kernelI6__halfLi320ELi3ELi16ELi40ELi4096ELb1ELi32ELi320ELi320ELi4ELb1ELi2ELb0ELb0ENS_16CompileConditionILi1000EEEEEvPT_PKS4_S7_S7_flPfS8_Pj)
        /*0560*/ 	.word	0x00000000


	//----- nvinfo : EIATTR_MIN_STACK_SIZE
	.align		4
.L_229:
        /*0564*/ 	.byte	0x04, 0x12
        /*0566*/ 	.short	(.L_231 - .L_230)
	.align		4
.L_230:
        /*0568*/ 	.word	index@(_ZN13group_norm_v214gn_cuda_kernelI6__halfLi320ELi1ELi16ELi40ELi4096ELb1ELi64ELi320ELi320ELi4ELb1ELi2ELb0ELb0ENS_16CompileConditionILi1000EEEEEvPT_PKS4_S7_S7_flPfS8_Pj)
        /*056c*/ 	.word	0x00000000


	//----- nvinfo : EIATTR_MIN_STACK_SIZE
	.align		4
.L_231:
        /*0570*/ 	.byte	0x04, 0x12
        /*0572*/ 	.short	(.L_233 - .L_232)
	.align		4
.L_232:
        /*0574*/ 	.word	index@(_ZN13group_norm_v214gn_cuda_kernelI6__halfLi320ELi1ELi16ELi40ELi4096ELb1ELi128ELi320ELi320ELi4ELb1ELi4ELb0ELb0ENS_16CompileConditionILi1000EEEEEvPT_PKS4_S7_S7_flPfS8_Pj)
        /*0578*/ 	.word	0x00000000


	//----- nvinfo : EIATTR_MIN_STACK_SIZE
	.align		4
.L_233:
        /*057c*/ 	.byte	0x04, 0x12
        /*057e*/ 	.short	(.L_235 - .L_234)
	.align		4
.L_234:
        /*0580*/ 	.word	index@(_ZN13group_norm_v214gn_cuda_kernelI6__halfLi320ELi2ELi16ELi40ELi4096ELb1ELi64ELi320ELi320ELi4ELb1ELi4ELb0ELb0ENS_16CompileConditionILi1000EEEEEvPT_PKS4_S7_S7_flPfS8_Pj)
        /*0584*/ 	.word	0x00000000


	//----- nvinfo : EIATTR_MIN_STACK_SIZE
	.align		4
.L_235:
        /*0588*/ 	.byte	0x04, 0x12
        /*058a*/ 	.short	(.L_237 - .L_236)
	.align		4
.L_236:
        /*058c*/ 	.word	index@(_ZN13group_norm_v214gn_cuda_kernelI6__halfLi320ELi3ELi16ELi40ELi4096ELb1ELi64ELi320ELi320ELi4ELb1ELi5ELb0ELb0ENS_16CompileConditionILi1000EEEEEvPT_PKS4_S7_S7_flPfS8_Pj)
        /*0590*/ 	.word	0x00000090


	//----- nvinfo : EIATTR_MIN_STACK_SIZE
	.align		4
.L_237:
        /*0594*/ 	.byte	0x04, 0x12
        /*0596*/ 	.short	(.L_239 - .L_238)
	.align		4
.L_238:
        /*0598*/ 	.word	index@(_ZN13group_norm_v214gn_cuda_kernelI6__halfLi320ELi3ELi16ELi40ELi4096ELb1ELi64ELi320ELi320ELi4ELb1ELi6ELb0ELb0ENS_16CompileConditionILi1000EEEEEvPT_PKS4_S7_S7_flPfS8_Pj)
        /*059c*/ 	.word	0x000000a0
.L_239:


//--------------------- .nv.compat                --------------------------
	.section	.nv.compat,"",@"SHT_CUDA_COMPAT_INFO"
	.align	4
        /*0000*/ 	.byte	0x02, 0x09, 0x01, 0x00, 0x02, 0x02, 0x01, 0x00, 0x02, 0x05, 0x05, 0x00, 0x03, 0x07, 0x01, 0x01
        /*0010*/ 	.byte	0x02, 0x03, 0x00, 0x00, 0x02, 0x06, 0x01, 0x00, 0x04, 0x0b, 0x08, 0x00, 0x09, 0x00, 0x00, 0x00
        /*0020*/ 	.byte	0x00, 0x00, 0x00, 0x00


//--------------------- .nv.info._ZN13group_norm_v218gn_bwd_cuda_kernelI13__nv_bfloat16Li320ELi1ELi32ELi20ELi4096ELb0ELb1ELi64ELi320ELi320ELi4ELb1ELi2ELb0ELb0ELNS_15WgradSyncMethodE3ENS_16CompileConditionILi1000EEEEEvPT_S6_S6_PKS5_S8_S8_S8_PKfflPfPj --------------------------
	.section	.nv.info._ZN13group_norm_v218gn_bwd_cuda_kernelI13__nv_bfloat16Li320ELi1ELi32ELi20ELi4096ELb0ELb1ELi64ELi320ELi320ELi4ELb1ELi2ELb0ELb0ELNS_15WgradSyncMethodE3ENS_16CompileConditionILi1000EEEEEvPT_S6_S6_PKS5_S8_S8_S8_PKfflPfPj,"",@"SHT_CUDA_INFO"
	.sectionflags	@""
	.align	4


	//----- nvinfo : EIATTR_CUDA_API_VERSION
	.align		4
        /*0000*/ 	.byte	0x04, 0x37
        /*0002*/ 	.short	(.L_241 - .L_240)
.L_240:
        /*0004*/ 	.word	0x00000082


	//----- nvinfo : EIATTR_KPARAM_INFO
	.align		4
.L_241:
        /*0008*/ 	.byte	0x04, 0x17
        /*000a*/ 	.short	(.L_243 - .L_242)
.L_242:
        /*000c*/ 	.word	0x00000000
        /*0010*/ 	.short	0x000b
        /*0012*/ 	.short	0x0058
        /*0014*/ 	.byte	0x00, 0xf5, 0x21, 0x00


	//----- nvinfo : EIATTR_KPARAM_INFO
	.align		4
.L_243:
        /*0018*/ 	.byte	0x04, 0x17
        /*001a*/ 	.short	(.L_245 - .L_244)
.L_244:
        /*001c*/ 	.word	0x00000000
        /*0020*/ 	.short	0x000a
        /*0022*/ 	.short	0x0050
        /*0024*/ 	.byte	0x00, 0xf5, 0x21, 0x00


	//----- nvinfo : EIATTR_KPARAM_INFO
	.align		4
.L_245:
        /*0028*/ 	.byte	0x04, 0x17
        /*002a*/ 	.short	(.L_247 - .L_246)
.L_246:
        /*002c*/ 	.word	0x00000000
        /*0030*/ 	.short	0x0009
        /*0032*/ 	.short	0x0048
        /*0034*/ 	.byte	0x00, 0xf0, 0x21, 0x00


	//----- nvinfo : EIATTR_KPARAM_INFO
	.align		4
.L_247:
        /*0038*/ 	.byte	0x04, 0x17
        /*003a*/ 	.short	(.L_249 - .L_248)
.L_248:
        /*003c*/ 	.word	0x00000000
        /*0040*/ 	.short	0x0008
        /*0042*/ 	.short	0x0040
        /*0044*/ 	.byte	0x00, 0xf0, 0x11, 0x00


	//----- nvinfo : EIATTR_KPARAM_INFO
	.align		4
.L_249:
        /*0048*/ 	.byte	0x04, 0x17
        /*004a*/ 	.short	(.L_251 - .L_250)
.L_250:
        /*004c*/ 	.word	0x00000000
        /*0050*/ 	.short	0x0007
        /*0052*/ 	.short	0x0038
        /*0054*/ 	.byte	0x00, 0xf5, 0x21, 0x00


	//----- nvinfo : EIATTR_KPARAM_INFO
	.align		4
.L_251:
        /*0058*/ 	.byte	0x04, 0x17
        /*005a*/ 	.short	(.L_253 - .L_252)
.L_252:
        /*005c*/ 	.word	0x00000000
        /*0060*/ 	.short	0x0006
        /*0062*/ 	.short	0x0030
        /*0064*/ 	.byte	0x00, 0xf5, 0x21, 0x00


	//----- nvinfo : EIATTR_KPARAM_INFO
	.align		4
.L_253:
        /*0068*/ 	.byte	0x04, 0x17
        /*006a*/ 	.short	(.L_255 - .L_254)
.L_254:
        /*006c*/ 	.word	0x00000000
        /*0070*/ 	.short	0x0005
        /*0072*/ 	.short	0x0028
        /*0074*/ 	.byte	0x00, 0xf5, 0x21, 0x00


	//----- nvinfo : EIATTR_KPARAM_INFO
	.align		4
.L_255:
        /*0078*/ 	.byte	0x04, 0x17
        /*007a*/ 	.short	(.L_257 - .L_256)
.L_256:
        /*007c*/ 	.word	0x00000000
        /*0080*/ 	.short	0x0004
        /*0082*/ 	.short	0x0020
        /*0084*/ 	.byte	0x00, 0xf5, 0x21, 0x00


	//----- nvinfo : EIATTR_KPARAM_INFO
	.align		4
.L_257:
        /*0088*/ 	.byte	0x04, 0x17
        /*008a*/ 	.short	(.L_259 - .L_258)
.L_258:
        /*008c*/ 	.word	0x00000000
        /*0090*/ 	.short	0x0003
        /*0092*/ 	.short	0x0018
        /*0094*/ 	.byte	0x00, 0xf5, 0x21, 0x00


	//----- nvinfo : EIATTR_KPARAM_INFO
	.align		4
.L_259:
        /*0098*/ 	.byte	0x04, 0x17
        /*009a*/ 	.short	(.L_261 - .L_260)
.L_260:
        /*009c*/ 	.word	0x00000000
        /*00a0*/ 	.short	0x0002
        /*00a2*/ 	.short	0x0010
        /*00a4*/ 	.byte	0x00, 0xf5, 0x21, 0x00


	//----- nvinfo : EIATTR_KPARAM_INFO
	.align		4
.L_261:
        /*00a8*/ 	.byte	0x04, 0x17
        /*00aa*/ 	.short	(.L_263 - .L_262)
.L_262:
        /*00ac*/ 	.word	0x00000000
        /*00b0*/ 	.short	0x0001
        /*00b2*/ 	.short	0x0008
        /*00b4*/ 	.byte	0x00, 0xf5, 0x21, 0x00


	//----- nvinfo : EIATTR_KPARAM_INFO
	.align		4
.L_263:
        /*00b8*/ 	.byte	0x04, 0x17
        /*00ba*/ 	.short	(.L_265 - .L_264)
.L_264:
        /*00bc*/ 	.word	0x00000000
        /*00c0*/ 	.short	0x0000
        /*00c2*/ 	.short	0x0000
        /*00c4*/ 	.byte	0x00, 0xf5, 0x21, 0x00


	//----- nvinfo : EIATTR_SPARSE_MMA_MASK
	.align		4
.L_265:
        /*00c8*/ 	.byte	0x03, 0x50
        /*00ca*/ 	.short	0x0000


	//----- nvinfo : EIATTR_MAXREG_COUNT
	.align		4
        /*00cc*/ 	.byte	0x03, 0x1b
        /*00ce*/ 	.short	0x00a8


	//----- nvinfo : EIATTR_NUM_BARRIERS
	.align		4
        /*00d0*/ 	.byte	0x02, 0x4c
        /*00d2*/ 	.byte	0x01
	.zero		1


	//----- nvinfo : EIATTR_MERCURY_ISA_VERSION
	.align		4
        /*00d4*/ 	.byte	0x03, 0x5f
        /*00d6*/ 	.short	0x0101


	//----- nvinfo : EIATTR_INT_WARP_WIDE_INSTR_OFFSETS
	.align		4
        /*00d8*/ 	.byte	0x04, 0x31
        /*00da*/ 	.short	(.L_267 - .L_266)


	//   ....[0]....
.L_266:
        /*00dc*/ 	.word	0x00003910


	//----- nvinfo : EIATTR_COOP_GROUP_MASK_REGIDS
	.align		4
.L_267:
        /*00e0*/ 	.byte	0x04, 0x29
        /*00e2*/ 	.short	(.L_269 - .L_268)


	//   ....[0]....
.L_268:
        /*00e4*/ 	.word	0xffffffff


	//   ....[1]....
        /*00e8*/ 	.word	0xffffffff


	//   ....[2]....
        /*00ec*/ 	.word	0xffffffff


	//   ....[3]....
        /*00f0*/ 	.word	0xffffffff


	//   ....[4]....
        /*00f4*/ 	.word	0xffffffff


	//   ....[5]....
        /*00f8*/ 	.word	0xffffffff


	//   ....[6]....
        /*00fc*/ 	.word	0xffffffff


	//   ....[7]....
        /*0100*/ 	.word	0xffffffff


	//   ....[8]....
        /*0104*/ 	.word	0xffffffff


	//   ....[9]....
        /*0108*/ 	.word	0xffffffff


	//   ....[10]....
        /*010c*/ 	.word	0xffffffff


	//   ....[11]....
        /*0110*/ 	.word	0xffffffff


	//   ....[12]....
        /*0114*/ 	.word	0x05000019


	//   ....[13]....
        /*0118*/ 	.word	0x05000018


	//   ....[14]....
        /*011c*/ 	.word	0x0500001a


	//   ....[15]....
        /*0120*/ 	.word	0x0500001b


	//   ....[16]....
        /*0124*/ 	.word	0x0500001d


	//   ....[17]....
        /*0128*/ 	.word	0x0500001c


	//   ....[18]....
        /*012c*/ 	.word	0x0500001e


	//   ....[19]....
        /*0130*/ 	.word	0x0500000b


	//   ....[20]....
        /*0134*/ 	.word	0x0500001a


	//   ....[21]....
        /*0138*/ 	.word	0x0500001a


	//   ....[22]....
        /*013c*/ 	.word	0x0500001a


	//   ....[23]....
        /*0140*/ 	.word	0x0500001a


	//   ....[24]....
        /*0144*/ 	.word	0x0500001a


	//   ....[25]....
        /*0148*/ 	.word	0x0500001a


	//   ....[26]....
        /*014c*/ 	.word	0x0500001a


	//   ....[27]....
        /*0150*/ 	.word	0x0500001a


	//----- nvinfo : EIATTR_COOP_GROUP_INSTR_OFFSETS
	.align		4
.L_269:
        /*0154*/ 	.byte	0x04, 0x28
        /*0156*/ 	.short	(.L_271 - .L_270)


	//   ....[0]....
.L_270:
        /*0158*/ 	.word	0x000038d0


	//   ....[1]....
        /*015c*/ 	.word	0x00003900


	//   ....[2]....
        /*0160*/ 	.word	0x00003980


	//   ....[3]....
        /*0164*/ 	.word	0x000039a0


	//   ....[4]....
        /*0168*/ 	.word	0x00003f20


	//   ....[5]....
        /*016c*/ 	.word	0x00003f50


	//   ....[6]....
        /*0170*/ 	.word	0x00003fb0


	//   ....[7]....
        /*0174*/ 	.word	0x00003fc0


	//   ....[8]....
        /*0178*/ 	.word	0x00004000


	//   ....[9]....
        /*017c*/ 	.word	0x00004010


	//   ....[10]....
        /*0180*/ 	.word	0x00004040


	//   ....[11]....
        /*0184*/ 	.word	0x00004050


	//   ....[12]....
        /*0188*/ 	.word	0x00005c70


	//   ....[13]....
        /*018c*/ 	.word	0x00005ca0


	//   ....[14]....
        /*0190*/ 	.word	0x00005cf0


	//   ....[15]....
        /*0194*/ 	.word	0x00005d10


	//   ....[16]....
        /*0198*/ 	.word	0x00005d40


	//   ....[17]....
        /*019c*/ 	.word	0x00005d50


	//   ....[18]....
        /*01a0*/ 	.word	0x00005d80


	//   ....[19]....
        /*01a4*/ 	.word	0x00005d90


	//   ....[20]....
        /*01a8*/ 	.word	0x00005f60


	//   ....[21]....
        /*01ac*/ 	.word	0x00005ff0


	//   ....[22]....
        /*01b0*/ 	.word	0x00006060


	//   ....[23]....
        /*01b4*/ 	.word	0x000060c0


	//   ....[24]....
        /*01b8*/ 	.word	0x00006130


	//   ....[25]....
        /*01bc*/ 	.word	0x00006190


	//   ....[26]....
        /*01c0*/ 	.word	0x00006200


	//   ....[27]....
        /*01c4*/ 	.word	0x00006260


	//----- nvinfo : EIATTR_VRC_CTA_INIT_COUNT
	.align		4
.L_271:
        /*01c8*/ 	.byte	0x02, 0x4a
	.zero		1
	.zero		1


	//----- nvinfo : EIATTR_EXIT_INSTR_OFFSETS
	.align		4
        /*01cc*/ 	.byte	0x04, 0x1c
        /*01ce*/ 	.short	(.L_273 - .L_272)


	//   ....[0]....
.L_272:
        /*01d0*/ 	.word	0x000050d0


	//   ....[1]....
        /*01d4*/ 	.word	0x00005ef0


	//----- nvinfo : EIATTR_MAX_THREADS
	.align		4
.L_273:
        /*01d8*/ 	.byte	0x04, 0x05
        /*01da*/ 	.short	(.L_275 - .L_274)
.L_274:
        /*01dc*/ 	.word	0x00000140
        /*01e0*/ 	.word	0x00000001
        /*01e4*/ 	.word	0x00000001


	//----- nvinfo : EIATTR_CRS_STACK_SIZE
	.align		4
.L_275:
        /*01e8*/ 	.byte	0x04, 0x1e
        /*01ea*/ 	.short	(.L_277 - .L_276)
.L_276:
        /*01ec*/ 	.word	0x00000000


	//----- nvinfo : EIATTR_CBANK_PARAM_SIZE
	.align		4
.L_277:
        /*01f0*/ 	.byte	0x03, 0x19
        /*01f2*/ 	.short	0x0060


	//----- nvinfo : EIATTR_PARAM_CBANK
	.align		4
        /*01f4*/ 	.byte	0x04, 0x0a
        /*01f6*/ 	.short	(.L_279 - .L_278)
	.align		4
.L_278:
        /*01f8*/ 	.word	index@(.nv.constant0._ZN13group_norm_v218gn_bwd_cuda_kernelI13__nv_bfloat16Li320ELi1ELi32ELi20ELi4096ELb0ELb1ELi64ELi320ELi320ELi4ELb1ELi2ELb0ELb0ELNS_15WgradSyncMethodE3ENS_16CompileConditionILi1000EEEEEvPT_S6_S6_PKS5_S8_S8_S8_PKfflPfPj)
        /*01fc*/ 	.short	0x0380
        /*01fe*/ 	.short	0x0060


	//----- nvinfo : EIATTR_SW_WAR
	.align		4
.L_279:
        /*0200*/ 	.byte	0x04, 0x36
        /*0202*/ 	.short	(.L_281 - .L_280)
.L_280:
        /*0204*/ 	.word	0x00000008
.L_281:


//--------------------- .nv.info._ZN13group_norm_v218gn_bwd_cuda_kernelI13__nv_bfloat16Li320ELi2ELi32ELi20ELi4096ELb0ELb1ELi32ELi320ELi320ELi4ELb1ELi2ELb0ELb0ELNS_15WgradSyncMethodE3ENS_16CompileConditionILi1000EEEEEvPT_S6_S6_PKS5_S8_S8_S8_PKfflPfPj --------------------------
	.section	.nv.info._ZN13group_norm_v218gn_bwd_cuda_kernelI13__nv_bfloat16Li320ELi2ELi32ELi20ELi4096ELb0ELb1ELi32ELi320ELi320ELi4ELb1ELi2ELb0ELb0ELNS_15WgradSyncMethodE3ENS_16CompileConditionILi1000EEEEEvPT_S6_S6_PKS5_S8_S8_S8_PKfflPfPj,"",@"SHT_CUDA_INFO"
	.sectionflags	@""
	.align	4


	//----- nvinfo : EIATTR_CUDA_API_VERSION
	.align		4
        /*0000*/ 	.byte	0x04, 0x37
        /*0002*/ 	.short	(.L_283 - .L_282)
.L_282:
        /*0004*/ 	.word	0x00000082


	//----- nvinfo : EIATTR_KPARAM_INFO
	.align		4
.L_283:
        /*0008*/ 	.byte	0x04, 0x17
        /*000a*/ 	.short	(.L_285 - .L_284)
.L_284:
        /*000c*/ 	.word	0x00000000
        /*0010*/ 	.short	0x000b
        /*0012*/ 	.short	0x0058
        /*0014*/ 	.byte	0x00, 0xf5, 0x21, 0x00


	//----- nvinfo : EIATTR_KPARAM_INFO
	.align		4
.L_285:
        /*0018*/ 	.byte	0x04, 0x17
        /*001a*/ 	.short	(.L_287 - .L_286)
.L_286:
        /*001c*/ 	.word	0x00000000
        /*0020*/ 	.short	0x000a
        /*0022*/ 	.short	0x0050
        /*0024*/ 	.byte	0x00, 0xf5, 0x21, 0x00


	//----- nvinfo : EIATTR_KPARAM_INFO
	.align		4
.L_287:
        /*0028*/ 	.byte	0x04, 0x17
        /*002a*/ 	.short	(.L_289 - .L_288)
.L_288:
        /*002c*/ 	.word	0x00000000
        /*0030*/ 	.short	0x0009
        /*0032*/ 	.short	0x0048
        /*0034*/ 	.byte	0x00, 0xf0, 0x21, 0x00


	//----- nvinfo : EIATTR_KPARAM_INFO
	.align		4
.L_289:
        /*0038*/ 	.byte	0x04, 0x17
        /*003a*/ 	.short	(.L_291 - .L_290)
.L_290:
        /*003c*/ 	.word	0x00000000
        /*0040*/ 	.short	0x0008
        /*0042*/ 	.short	0x0040
        /*0044*/ 	.byte	0x00, 0xf0, 0x11, 0x00


	//----- nvinfo : EIATTR_KPARAM_INFO
	.align		4
.L_291:
        /*0048*/ 	.byte	0x04, 0x17
        /*004a*/ 	.short	(.L_293 - .L_292)
.L_292:
        /*004c*/ 	.word	0x00000000
        /*0050*/ 	.short	0x0007
        /*0052*/ 	.short	0x0038
        /*0054*/ 	.byte	0x00, 0xf5, 0x21, 0x00


	//----- nvinfo : EIATTR_KPARAM_INFO
	.align		4
.L_293:
        /*0058*/ 	.byte	0x04, 0x17
        /*005a*/ 	.short	(.L_295 - .L_294)
.L_294:
        /*005c*/ 	.word	0x00000000
        /*0060*/ 	.short	0x0006
        /*0062*/ 	.short	0x0030
        /*0064*/ 	.byte	0x00, 0xf5, 0x21, 0x00


	//----- nvinfo : EIATTR_KPARAM_INFO
	.align		4
.L_295:
        /*0068*/ 	.byte	0x04, 0x17
        /*006a*/ 	.short	(.L_297 - .L_296)
.L_296:
        /*006c*/ 	.word	0x00000000
        /*0070*/ 	.short	0x0005
        /*0072*/ 	.short	0x0028
        /*0074*/ 	.byte	0x00, 0xf5, 0x21, 0x00


	//----- nvinfo : EIATTR_KPARAM_INFO
	.align		4
.L_297:
        /*0078*/ 	.byte	0x04, 0x17
        /*007a*/ 	.short	(.L_299 - .L_298)
.L_298:
        /*007c*/ 	.word	0x00000000
        /*0080*/ 	.short	0x0004
        /*0082*/ 	.short	0x0020
        /*0084*/ 	.byte	0x00, 0xf5, 0x21, 0x00


	//----- nvinfo : EIATTR_KPARAM_INFO
	.align		4
.L_299:
        /*0088*/ 	.byte	0x04, 0x17
        /*008a*/ 	.short	(.L_301 - .L_300)
.L_300:
        /*008c*/ 	.word	0x00000000
        /*0090*/ 	.short	0x0003
        /*0092*/ 	.short	0x0018
        /*0094*/ 	.byte	0x00, 0xf5, 0x21, 0x00


	//----- nvinfo : EIATTR_KPARAM_INFO
	.align		4
.L_301:
        /*0098*/ 	.byte	0x04, 0x17
        /*009a*/ 	.short	(.L_303 - .L_302)
.L_302:
        /*009c*/ 	.word	0x00000000
        /*00a0*/ 	.short	0x0002
        /*00a2*/ 	.short	0x0010
        /*00a4*/ 	.byte	0x00, 0xf5, 0x21, 0x00


	//----- nvinfo : EIATTR_KPARAM_INFO
	.align		4
.L_303:
        /*00a8*/ 	.byte	0x04, 0x17
        /*00aa*/ 	.short	(.L_305 - .L_304)
.L_304:
        /*00ac*/ 	.word	0x00000000
        /*00b0*/ 	.short	0x0001
        /*00b2*/ 	.short	0x0008
        /*00b4*/ 	.byte	0x00, 0xf5, 0x21, 0x00


	//----- nvinfo : EIATTR_KPARAM_INFO
	.align		4
.L_305:
        /*00b8*/ 	.byte	0x04, 0x17
        /*00ba*/ 	.short	(.L_307 - .L_306)
.L_306:
        /*00bc*/ 	.word	0x00000000
        /*00c0*/ 	.short	0x0000
        /*00c2*/ 	.short	0x0000
        /*00c4*/ 	.byte	0x00, 0xf5, 0x21, 0x00


	//----- nvinfo : EIATTR_SPARSE_MMA_MASK
	.align		4
.L_307:
        /*00c8*/ 	.byte	0x03, 0x50
        /*00ca*/ 	.short	0x0000


	//----- nvinfo : EIATTR_MAXREG_COUNT
	.align		4
        /*00cc*/ 	.byte	0x03, 0x1b
        /*00ce*/ 	.short	0x0060


	//----- nvinfo : EIATTR_NUM_BARRIERS
	.align		4
        /*00d0*/ 	.byte	0x02, 0x4c
        /*00d2*/ 	.byte	0x01
	.zero		1


	//----- nvinfo : EIATTR_MERCURY_ISA_VERSION
	.align		4
        /*00d4*/ 	.byte	0x03, 0x5f
        /*00d6*/ 	.short	0x0101


	//----- nvinfo : EIATTR_COOP_GROUP_MASK_REGIDS
	.align		4
        /*00d8*/ 	.byte	0x04, 0x29
        /*00da*/ 	.short	(.L_309 - .L_308)


	//   ....[0]....
.L_308:
        /*00dc*/ 	.word	0xffffffff


	//   ....[1]....
        /*00e0*/ 	.word	0xffffffff


	//   ....[2]....
        /*00e4*/ 	.word	0xffffffff


	//   ....[3]....
        /*00e8*/ 	.word	0xffffffff


	//   ....[4]....
        /*00ec*/ 	.word	0xffffffff


	//   ....[5]....
        /*00f0*/ 	.word	0xffffffff


	//   ....[6]....
        /*00f4*/ 	.word	0xffffffff


	//   ....[7]....
        /*00f8*/ 	.word	0xffffffff


	//   ....[8]....
        /*00fc*/ 	.word	0xffffffff


	//   ....[9]....
        /*0100*/ 	.word	0xffffffff


	//   ....[10]....
        /*0104*/ 	.word	0xffffffff


	//   ....[11]....
        /*0108*/ 	.word	0xffffffff


	//   ....[12]....
        /*010c*/ 	.word	0x05000017


	//   ....[13]....
        /*0110*/ 	.word	0x05000014


	//   ....[14]....
        /*0114*/ 	.word	0x05000016


	//   ....[15]....
        /*0118*/ 	.word	0x05000019


	//   ....[16]....
        /*011c*/ 	.word	0x0500001b


	//   ....[17]....
        /*0120*/ 	.word	0x05000018


	//   ....[18]....
        /*0124*/ 	.word	0x0500001a


	//   ....[19]....
        /*0128*/ 	.word	0x0500000f


	//   ....[20]....
        /*012c*/ 	.word	0x05000016


	//   ....[21]....
        /*0130*/ 	.word	0x05000016


	//   ....[22]....
        /*0134*/ 	.word	0x05000016


	//   ....[23]....
        /*0138*/ 	.word	0x05000016


	//   ....[24]....
        /*013c*/ 	.word	0x05000016


	//   ....[25]....
        /*0140*/ 	.word	0x05000016


	//   ....[26]....
        /*0144*/ 	.word	0x05000016


	//   ....[27]....
        /*0148*/ 	.word	0x05000016


	//----- nvinfo : EIATTR_COOP_GROUP_INSTR_OFFSETS
	.align		4
.L_309:
        /*014c*/ 	.byte	0x04, 0x28
        /*014e*/ 	.short	(.L_311 - .L_310)


	//   ....[0]....
.L_310:
        /*0150*/ 	.word	0x000023a0


	//   ....[1]....
        /*0154*/ 	.word	0x000023d0


	//   ....[2]....
        /*0158*/ 	.word	0x00002400


	//   ....[3]....
        /*015c*/ 	.word	0x00002410


	//   ....[4]....
        /*0160*/ 	.word	0x00002ba0


	//   ....[5]....
        /*0164*/ 	.word	0x00002be0


	//   ....[6]....
        /*0168*/ 	.word	0x00002c60


	//   ....[7]....
        /*016c*/ 	.word	0x00002c70


	//   ....[8]....
        /*0170*/ 	.word	0x00002ca0


	//   ....[9]....
        /*0174*/ 	.word	0x00002cb0


	//   ....[10]....
        /*0178*/ 	.word	0x00002ce0


	//   ....[11]....
        /*017c*/ 	.word	0x00002d00


	//   ....[12]....
        /*0180*/ 	.word	0x00004050


	//   ....[13]....
        /*0184*/ 	.word	0x00004080


	//   ....[14]....
        /*0188*/ 	.word	0x000040d0


	//   ....[15]....
        /*018c*/ 	.word	0x000040f0


	//   ....[16]....
        /*0190*/ 	.word	0x00004120


	//   ....[17]....
        /*0194*/ 	.word	0x00004130


	//   ....[18]....
        /*0198*/ 	.word	0x00004160


	//   ....[19]....
        /*019c*/ 	.word	0x00004170


	//   ....[20]....
        /*01a0*/ 	.word	0x00004340


	//   ....[21]....
        /*01a4*/ 	.word	0x000043d0


	//   ....[22]....
        /*01a8*/ 	.word	0x00004440


	//   ....[23]....
        /*01ac*/ 	.word	0x000044a0


	//   ....[24]....
        /*01b0*/ 	.word	0x00004510


	//   ....[25]....
        /*01b4*/ 	.word	0x00004570


	//   ....[26]....
        /*01b8*/ 	.word	0x000045e0


	//   ....[27]....
        /*01bc*/ 	.word	0x00004640


	//----- nvinfo : EIATTR_VRC_CTA_INIT_COUNT
	.align		4
.L_311:
        /*01c0*/ 	.byte	0x02, 0x4a
	.zero		1
	.zero		1


	//----- nvinfo : EIATTR_EXIT_INSTR_OFFSETS
	.align		4
        /*01c4*/ 	.byte	0x04, 0x1c
        /*01c6*/ 	.short	(.L_313 - .L_312)


	//   ....[0]....
.L_312:
        /*01c8*/ 	.word	0x000035e0


	//   ....[1]....
        /*01cc*/ 	.word	0x000042d0


	//----- nvinfo : EIATTR_MAX_THREADS
	.align		4
.L_313:
        /*01d0*/ 	.byte	0x04, 0x05
        /*01d2*/ 	.short	(.L_315 - .L_314)
.L_314:
        /*01d4*/ 	.word	0x00000140
        /*01d8*/ 	.word	0x00000001
        /*01dc*/ 	.word	0x00000001


	//----- nvinfo : EIATTR_CRS_STACK_SIZE
	.align		4
.L_315:
        /*01e0*/ 	.byte	0x04, 0x1e
        /*01e2*/ 	.short	(.L_317 - .L_316)
.L_316:
        /*01e4*/ 	.word	0x00000000


	//----- nvinfo : EIATTR_CBANK_PARAM_SIZE
	.align		4
.L_317:
        /*01e8*/ 	.byte	0x03, 0x19
        /*01ea*/ 	.short	0x0060


	//----- nvinfo : EIATTR_PARAM_CBANK
	.align		4
        /*01ec*/ 	.byte	0x04, 0x0a
        /*01ee*/ 	.short	(.L_319 - .L_318)
	.align		4
.L_318:
        /*01f0*/ 	.word	index@(.nv.constant0._ZN13group_norm_v218gn_bwd_cuda_kernelI13__nv_bfloat16Li320ELi2ELi32ELi20ELi4096ELb0ELb1ELi32ELi320ELi320ELi4ELb1ELi2ELb0ELb0ELNS_15WgradSyncMethodE3ENS_16CompileConditionILi1000EEEEEvPT_S6_S6_PKS5_S8_S8_S8_PKfflPfPj)
        /*01f4*/ 	.short	0x0380
        /*01f6*/ 	.short	0x0060


	//----- nvinfo : EIATTR_SW_WAR
	.align		4
.L_319:
        /*01f8*/ 	.byte	0x04, 0x36
        /*01fa*/ 	.short	(.L_321 - .L_320)
.L_320:
        /*01fc*/ 	.word	0x00000008
.L_321:


//--------------------- .nv.info._ZN13group_norm_v218gn_bwd_cuda_kernelI13__nv_bfloat16Li320ELi3ELi32ELi20ELi4096ELb0ELb1ELi32ELi320ELi320ELi4ELb1ELi2ELb0ELb0ELNS_15WgradSyncMethodE3ENS_16CompileConditionILi1000EEEEEvPT_S6_S6_PKS5_S8_S8_S8_PKfflPfPj --------------------------
	.section	.nv.info._ZN13group_norm_v218gn_bwd_cuda_kernelI13__nv_bfloat16Li320ELi3ELi32ELi20ELi4096ELb0ELb1ELi32ELi320ELi320ELi4ELb1ELi2ELb0ELb0ELNS_15WgradSyncMethodE3ENS_16CompileConditionILi1000EEEEEvPT_S6_S6_PKS5_S8_S8_S8_PKfflPfPj,"",@"SHT_CUDA_INFO"
	.sectionflags	@""
	.align	4


	//----- nvinfo : EIATTR_CUDA_API_VERSION
	.align		4
        /*0000*/ 	.byte	0x04, 0x37
        /*0002*/ 	.short	(.L_323 - .L_322)
.L_322:
        /*0004*/ 	.word	0x00000082


	//----- nvinfo : EIATTR_KPARAM_INFO
	.align		4
.L_323:
        /*0008*/ 	.byte	0x04, 0x17
        /*000a*/ 	.short	(.L_325 - .L_324)
.L_324:
        /*000c*/ 	.word	0x00000000
        /*0010*/ 	.short	0x000b
        /*0012*/ 	.short	0x0058
        /*0014*/ 	.byte	0x00, 0xf5, 0x21, 0x00


	//----- nvinfo : EIATTR_KPARAM_INFO
	.align		4
.L_325:
        /*0018*/ 	.byte	0x04, 0x17
        /*001a*/ 	.short	(.L_327 - .L_326)
.L_326:
        /*001c*/ 	.word	0x00000000
        /*0020*/ 	.short	0x000a
        /*0022*/ 	.short	0x0050
        /*0024*/ 	.byte	0x00, 0xf5, 0x21, 0x00


	//----- nvinfo : EIATTR_KPARAM_INFO
	.align		4
.L_327:
        /*0028*/ 	.byte	0x04, 0x17
        /*002a*/ 	.short	(.L_329 - .L_328)
.L_328:
        /*002c*/ 	.word	0x00000000
        /*0030*/ 	.short	0x0009
        /*0032*/ 	.short	0x0048
        /*0034*/ 	.byte	0x00, 0xf0, 0x21, 0x00


	//----- nvinfo : EIATTR_KPARAM_INFO
	.align		4
.L_329:
        /*0038*/ 	.byte	0x04, 0x17
        /*003a*/ 	.short	(.L_331 - .L_330)
.L_330:
        /*003c*/ 	.word	0x00000000
        /*0040*/ 	.short	0x0008
        /*0042*/ 	.short	0x0040
        /*0044*/ 	.byte	0x00, 0xf0, 0x11, 0x00


	//----- nvinfo : EIATTR_KPARAM_INFO
	.align		4
.L_331:
        /*0048*/ 	.byte	0x04, 0x17
        /*004a*/ 	.short	(.L_333 - .L_332)
.L_332:
        /*004c*/ 	.word	0x00000000
        /*0050*/ 	.short	0x0007
        /*0052*/ 	.short	0x0038
        /*0054*/ 	.byte	0x00, 0xf5, 0x21, 0x00


	//----- nvinfo : EIATTR_KPARAM_INFO
	.align		4
.L_333:
        /*0058*/ 	.byte	0x04, 0x17
        /*005a*/ 	.short	(.L_335 - .L_334)
.L_334:
        /*005c*/ 	.word	0x00000000
        /*0060*/ 	.short	0x0006
        /*0062*/ 	.short	0x0030
        /*0064*/ 	.byte	0x00, 0xf5, 0x21, 0x00


	//----- nvinfo : EIATTR_KPARAM_INFO
	.align		4
.L_335:
        /*0068*/ 	.byte	0x04, 0x17
        /*006a*/ 	.short	(.L_337 - .L_336)
.L_336:
        /*006c*/ 	.word	0x00000000
        /*0070*/ 	.short	0x0005
        /*0072*/ 	.short	0x0028
        /*0074*/ 	.byte	0x00, 0xf5, 0x21, 0x00


	//----- nvinfo : EIATTR_KPARAM_INFO
	.align		4
.L_337:
        /*0078*/ 	.byte	0x04, 0x17
        /*007a*/ 	.short	(.L_339 - .L_338)
.L_338:
        /*007c*/ 	.word	0x00000000
        /*0080*/ 	.short	0x0004
        /*0082*/ 	.short	0x0020
        /*0084*/ 	.byte	0x00, 0xf5, 0x21, 0x00


	//----- nvinfo : EIATTR_KPARAM_INFO
	.align		4
.L_339:
        /*0088*/ 	.byte	0x04, 0x17
        /*008a*/ 	.short	(.L_341 - .L_340)
.L_340:
        /*008c*/ 	.word	0x00000000
        /*0090*/ 	.short	0x0003
        /*0092*/ 	.short	0x0018
        /*0094*/ 	.byte	0x00, 0xf5, 0x21, 0x00


	//----- nvinfo : EIATTR_KPARAM_INFO
	.align		4
.L_341:
        /*0098*/ 	.byte	0x04, 0x17
        /*009a*/ 	.short	(.L_343 - .L_342)
.L_342:
        /*009c*/ 	.word	0x00000000
        /*00a0*/ 	.short	0x0002
        /*00a2*/ 	.short	0x0010
        /*00a4*/ 	.byte	0x00, 0xf5, 0x21, 0x00


	//----- nvinfo : EIATTR_KPARAM_INFO
	.align		4
.L_343:
        /*00a8*/ 	.byte	0x04, 0x17
        /*00aa*/ 	.short	(.L_345 - .L_344)
.L_344:
        /*00ac*/ 	.word	0x00000000
        /*00b0*/ 	.short	0x0001
        /*00b2*/ 	.short	0x0008
        /*00b4*/ 	.byte	0x00, 0xf5, 0x21, 0x00


	//----- nvinfo : EIATTR_KPARAM_INFO
	.align		4
.L_345:
        /*00b8*/ 	.byte	0x04, 0x17
        /*00ba*/ 	.short	(.L_347 - .L_346)
.L_346:
        /*00bc*/ 	.word	0x00000000
        /*00c0*/ 	.short	0x0000
        /*00c2*/ 	.short	0x0000
        /*00c4*/ 	.byte	0x00, 0xf5, 0x21, 0x00


	//----- nvinfo : EIATTR_SPARSE_MMA_MASK
	.align		4
.L_347:
        /*00c8*/ 	.byte	0x03, 0x50
        /*00ca*/ 	.short	0x0000


	//----- nvinfo : EIATTR_MAXREG_COUNT
	.align		4
        /*00cc*/ 	.byte	0x03, 0x1b
        /*00ce*/ 	.short	0x0040


	//----- nvinfo : EIATTR_NUM_BARRIERS
	.align		4
        /*00d0*/ 	.byte	0x02, 0x4c
        /*00d2*/ 	.byte	0x01
	.zero		1


	//----- nvinfo : EIATTR_ANNOTATIONS
	.align		4
        /*00d4*/ 	.byte	0x04, 0x55
        /*00d6*/ 	.short	(.L_349 - .L_348)


	//   ....[0]....
.L_348:
        /*00d8*/ 	.word	0x00000001
        /*00dc*/ 	.byte	0xf0, 0x03, 0x00, 0x00, 0x01, 0x00, 0x00, 0x00, 0x60, 0x04, 0x00, 0x00, 0x01, 0x00, 0x00, 0x00
        /* <DEDUP_REMOVED lines=70> */
        /*054c*/ 	.byte	0xe0, 0x39, 0x00, 0x00, 0x01, 0x00, 0x00, 0x00, 0x90, 0x3a, 0x00, 0x00


	//----- nvinfo : EIATTR_MERCURY_ISA_VERSION
	.align		4
.L_349:
        /*0558*/ 	.byte	0x03, 0x5f
        /*055a*/ 	.short	0x0101


	//----- nvinfo : EIATTR_COOP_GROUP_MASK_REGIDS
	.align		4
        /*055c*/ 	.byte	0x04, 0x29
        /*055e*/ 	.short	(.L_351 - .L_350)


	//   ....[0]....
.L_350:
        /*0560*/ 	.word	0xffffffff


	//   ....[1]....
        /*0564*/ 	.word	0xffffffff


	//   ....[2]....
        /*0568*/ 	.word	0xffffffff


	//   ....[3]....
        /*056c*/ 	.word	0xffffffff


	//   ....[4]....
        /*0570*/ 	.word	0xffffffff


	//   ....[5]....
        /*0574*/ 	.word	0xffffffff


	//   ....[6]....
        /*0578*/ 	.word	0xffffffff


	//   ....[7]....
        /*057c*/ 	.word	0xffffffff


	//   ....[8]....
        /*0580*/ 	.word	0xffffffff


	//   ....[9]....
        /*0584*/ 	.word	0xffffffff


	//   ....[10]....
        /*0588*/ 	.word	0xffffffff


	//   ....[11]....
        /*058c*/ 	.word	0xffffffff


	//   ....[12]....
        /*0590*/ 	.word	0x05000017


	//   ....[13]....
        /*0594*/ 	.word	0x05000016


	//   ....[14]....
        /*0598*/ 	.word	0x05000018


	//   ....[15]....
        /*059c*/ 	.word	0x05000019


	//   ....[16]....
        /*05a0*/ 	.word	0x0500001b


	//   ....[17]....
        /*05a4*/ 	.word	0x0500001a


	//   ....[18]....
        /*05a8*/ 	.word	0x0500001c


	//   ....[19]....
        /*05ac*/ 	.word	0x05000011


	//   ....[20]....
        /*05b0*/ 	.word	0x05000018


	//   ....[21]....
        /*05b4*/ 	.word	0x05000018


	//   ....[22]....
        /*05b8*/ 	.word	0x05000018


	//   ....[23]....
        /*05bc*/ 	.word	0x05000018


	//   ....[24]....
        /*05c0*/ 	.word	0x05000018


	//   ....[25]....
        /*05c4*/ 	.word	0x05000018


	//   ....[26]....
        /*05c8*/ 	.word	0x05000018


	//   ....[27]....
        /*05cc*/ 	.word	0x05000018


	//----- nvinfo : EIATTR_COOP_GROUP_INSTR_OFFSETS
	.align		4
.L_351:
        /*05d0*/ 	.byte	0x04, 0x28
        /*05d2*/ 	.short	(.L_353 - .L_352)


	//   ....[0]....
.L_352:
        /*05d4*/ 	.word	0x00002940


	//   ....[1]....
        /*05d8*/ 	.word	0x00002970


	//   ....[2]....
        /*05dc*/ 	.word	0x000029a0


	//   ....[3]....
        /*05e0*/ 	.word	0x000029b0


	//   ....[4]....
        /*05e4*/ 	.word	0x000032c0


	//   ....[5]....
        /*05e8*/ 	.word	0x000032e0


	//   ....[6]....
        /*05ec*/ 	.word	0x00003390


	//   ....[7]....
        /*05f0*/ 	.word	0x000033e0


	//   ....[8]....
        /*05f4*/ 	.word	0x00003400


	//   ....[9]....
        /*05f8*/ 	.word	0x00003420


	//   ....[10]....
        /*05fc*/ 	.word	0x00003440


	//   ....[11]....
        /*0600*/ 	.word	0x00003460


	//   ....[12]....
        /*0604*/ 	.word	0x000049c0


	//   ....[13]....
        /*0608*/ 	.word	0x000049f0


	//   ....[14]....
        /*060c*/ 	.word	0x00004a40


	//   ....[15]....
        /*0610*/ 	.word	0x00004a60


	//   ....[16]....
        /*0614*/ 	.word	0x00004a90


	//   ....[17]....
        /*0618*/ 	.word	0x00004aa0


	//   ....[18]....
        /*061c*/ 	.word	0x00004ad0


	//   ....[19]....
        /*0620*/ 	.word	0x00004ae0


	//   ....[20]....
        /*0624*/ 	.word	0x00004cb0


	//   ....[21]....
        /*0628*/ 	.word	0x00004d40


	//   ....[22]....
        /*062c*/ 	.word	0x00004db0


	//   ....[23]....
        /*0630*/ 	.word	0x00004e10


	//   ....[24]....
        /*0634*/ 	.word	0x00004e80


	//   ....[25]....
        /*0638*/ 	.word	0x00004ee0


	//   ....[26]....
        /*063c*/ 	.word	0x00004f50


	//   ....[27]....
        /*0640*/ 	.word	0x00004fb0


	//----- nvinfo : EIATTR_VRC_CTA_INIT_COUNT
	.align		4
.L_353:
        /*0644*/ 	.byte	0x02, 0x4a
	.zero		1
	.zero		1


	//----- nvinfo : EIATTR_EXIT_INSTR_OFFSETS
	.align		4
        /*0648*/ 	.byte	0x04, 0x1c
        /*064a*/ 	.short	(.L_355 - .L_354)


	//   ....[0]....
.L_354:
        /*064c*/ 	.word	0x00003f20


	//   ....[1]....
        /*0650*/ 	.word	0x00004c40


	//----- nvinfo : EIATTR_MAX_THREADS
	.align		4
.L_355:
        /*0654*/ 	.byte	0x04, 0x05
        /*0656*/ 	.short	(.L_357 - .L_356)
.L_356:
        /*0658*/ 	.word	0x00000140
        /*065c*/ 	.word	0x00000001
        /*0660*/ 	.word	0x00000001


	//----- nvinfo : EIATTR_CRS_STACK_SIZE
	.align		4
.L_357:
        /*0664*/ 	.byte	0x04, 0x1e
        /*0666*/ 	.short	(.L_359 - .L_358)
.L_358:
        /*0668*/ 	.word	0x00000000


	//----- nvinfo : EIATTR_CBANK_PARAM_SIZE
	.align		4
.L_359:
        /*066c*/ 	.byte	0x03, 0x19
        /*066e*/ 	.short	0x0060


	//----- nvinfo : EIATTR_PARAM_CBANK
	.align		4
        /*0670*/ 	.byte	0x04, 0x0a
        /*0672*/ 	.short	(.L_361 - .L_360)
	.align		4
.L_360:
        /*0674*/ 	.word	index@(.nv.constant0._ZN13group_norm_v218gn_bwd_cuda_kernelI13__nv_bfloat16Li320ELi3ELi32ELi20ELi4096ELb0ELb1ELi32ELi320ELi320ELi4ELb1ELi2ELb0ELb0ELNS_15WgradSyncMethodE3ENS_16CompileConditionILi1000EEEEEvPT_S6_S6_PKS5_S8_S8_S8_PKfflPfPj)
        /*0678*/ 	.short	0x0380
        /*067a*/ 	.short	0x0060


	//----- nvinfo : EIATTR_SW_WAR
	.align		4
.L_361:
        /*067c*/ 	.byte	0x04, 0x36
        /*067e*/ 	.short	(.L_363 - .L_362)
.L_362:
        /*0680*/ 	.word	0x00000008
.L_363:


//--------------------- .nv.info._ZN13group_norm_v218gn_bwd_cuda_kernelI13__nv_bfloat16Li320ELi3ELi32ELi20ELi4096ELb0ELb1ELi32ELi320ELi320ELi4ELb1ELi3ELb0ELb0ELNS_15WgradSyncMethodE2ENS_16CompileConditionILi1000EEEEEvPT_S6_S6_PKS5_S8_S8_S8_PKfflPfPj --------------------------
	.section	.nv.info._ZN13group_norm_v218gn_bwd_cuda_kernelI13__nv_bfloat16Li320ELi3ELi32ELi20ELi4096ELb0ELb1ELi32ELi320ELi320ELi4ELb1ELi3ELb0ELb0ELNS_15WgradSyncMethodE2ENS_16CompileConditionILi1000EEEEEvPT_S6_S6_PKS5_S8_S8_S8_PKfflPfPj,"",@"SHT_CUDA_INFO"
	.sectionflags	@""
	.align	4


	//----- nvinfo : EIATTR_CUDA_API_VERSION
	.align		4
        /*0000*/ 	.byte	0x04, 0x37
        /*0002*/ 	.short	(.L_365 - .L_364)
.L_364:
        /*0004*/ 	.word	0x00000082


	//----- nvinfo : EIATTR_KPARAM_INFO
	.align		4
.L_365:
        /*0008*/ 	.byte	0x04, 0x17
        /*000a*/ 	.short	(.L_367 - .L_366)
.L_366:
        /*000c*/ 	.word	0x00000000
        /*0010*/ 	.short	0x000b
        /*0012*/ 	.short	0x0058
        /*0014*/ 	.byte	0x00, 0xf5, 0x21, 0x00


	//----- nvinfo : EIATTR_KPARAM_INFO
	.align		4
.L_367:
        /*0018*/ 	.byte	0x04, 0x17
        /*001a*/ 	.short	(.L_369 - .L_368)
.L_368:
        /*001c*/ 	.word	0x00000000
        /*0020*/ 	.short	0x000a
        /*0022*/ 	.short	0x0050
        /*0024*/ 	.byte	0x00, 0xf5, 0x21, 0x00


	//----- nvinfo : EIATTR_KPARAM_INFO
	.align		4
.L_369:
        /*0028*/ 	.byte	0x04, 0x17
        /*002a*/ 	.short	(.L_371 - .L_370)
.L_370:
        /*002c*/ 	.word	0x00000000
        /*0030*/ 	.short	0x0009
        /*0032*/ 	.short	0x0048
        /*0034*/ 	.byte	0x00, 0xf0, 0x21, 0x00


	//----- nvinfo : EIATTR_KPARAM_INFO
	.align		4
.L_371:
        /*0038*/ 	.byte	0x04, 0x17
        /*003a*/ 	.short	(.L_373 - .L_372)
.L_372:
        /*003c*/ 	.word	0x00000000
        /*0040*/ 	.short	0x0008
        /*0042*/ 	.short	0x0040
        /*0044*/ 	.byte	0x00, 0xf0, 0x11, 0x00


	//----- nvinfo : EIATTR_KPARAM_INFO
	.align		4
.L_373:
        /*0048*/ 	.byte	0x04, 0x17
        /*004a*/ 	.short	(.L_375 - .L_374)
.L_374:
        /*004c*/ 	.word	0x00000000
        /*0050*/ 	.short	0x0007
        /*0052*/ 	.short	0x0038
        /*0054*/ 	.byte	0x00, 0xf5, 0x21, 0x00


	//----- nvinfo : EIATTR_KPARAM_INFO
	.align		4
.L_375:
        /*0058*/ 	.byte	0x04, 0x17
        /*005a*/ 	.short	(.L_377 - .L_376)
.L_376:
        /*005c*/ 	.word	0x00000000
        /*0060*/ 	.short	0x0006
        /*0062*/ 	.short	0x0030
        /*0064*/ 	.byte	0x00, 0xf5, 0x21, 0x00


	//----- nvinfo : EIATTR_KPARAM_INFO
	.align		4
.L_377:
        /*0068*/ 	.byte	0x04, 0x17
        /*006a*/ 	.short	(.L_379 - .L_378)
.L_378:
        /*006c*/ 	.word	0x00000000
        /*0070*/ 	.short	0x0005
        /*0072*/ 	.short	0x0028
        /*0074*/ 	.byte	0x00, 0xf5, 0x21, 0x00


	//----- nvinfo : EIATTR_KPARAM_INFO
	.align		4
.L_379:
        /*0078*/ 	.byte	0x04, 0x17
        /*007a*/ 	.short	(.L_381 - .L_380)
.L_380:
        /*007c*/ 	.word	0x00000000
        /*0080*/ 	.short	0x0004
        /*0082*/ 	.short	0x0020
        /*0084*/ 	.byte	0x00, 0xf5, 0x21, 0x00


	//----- nvinfo : EIATTR_KPARAM_INFO
	.align		4
.L_381:
        /*0088*/ 	.byte	0x04, 0x17
        /*008a*/ 	.short	(.L_383 - .L_382)
.L_382:
        /*008c*/ 	.word	0x00000000
        /*0090*/ 	.short	0x0003
        /*0092*/ 	.short	0x0018
        /*0094*/ 	.byte	0x00, 0xf5, 0x21, 0x00


	//----- nvinfo : EIATTR_KPARAM_INFO
	.align		4
.L_383:
        /*0098*/ 	.byte	0x04, 0x17
        /*009a*/ 	.short	(.L_385 - .L_384)
.L_384:
        /*009c*/ 	.word	0x00000000
        /*00a0*/ 	.short	0x0002
        /*00a2*/ 	.short	0x0010
        /*00a4*/ 	.byte	0x00, 0xf5, 0x21, 0x00


	//----- nvinfo : EIATTR_KPARAM_INFO
	.align		4
.L_385:
        /*00a8*/ 	.byte	0x04, 0x17
        /*00aa*/ 	.short	(.L_387 - .L_386)
.L_386:
        /*00ac*/ 	.word	0x00000000
        /*00b0*/ 	.short	0x0001
        /*00b2*/ 	.short	0x0008
        /*00b4*/ 	.byte	0x00, 0xf5, 0x21, 0x00


	//----- nvinfo : EIATTR_KPARAM_INFO
	.align		4
.L_387:
        /*00b8*/ 	.byte	0x04, 0x17
        /*00ba*/ 	.short	(.L_389 - .L_388)
.L_388:
        /*00bc*/ 	.word	0x00000000
        /*00c0*/ 	.short	0x0000
        /*00c2*/ 	.short	0x0000
        /*00c4*/ 	.byte	0x00, 0xf5, 0x21, 0x00


	//----- nvinfo : EIATTR_SPARSE_MMA_MASK
	.align		4
.L_389:
        /*00c8*/ 	.byte	0x03, 0x50
        /*00ca*/ 	.short	0x0000


	//----- nvinfo : EIATTR_MAXREG_COUNT
	.align		4
        /*00cc*/ 	.byte	0x03, 0x1b
        /*00ce*/ 	.short	0x0040


	//----- nvinfo : EIATTR_NUM_BARRIERS
	.align		4
        /*00d0*/ 	.byte	0x02, 0x4c
        /*00d2*/ 	.byte	0x01
	.zero		1


	//----- nvinfo : EIATTR_ANNOTATIONS
	.align		4
        /*00d4*/ 	.byte	0x04, 0x55
        /*00d6*/ 	.short	(.L_391 - .L_390)


	//   ....[0]....
.L_390:
        /* <DEDUP_REMOVED lines=62> */
        /*04ac*/ 	.byte	0x90, 0x37, 0x00, 0x00


	//----- nvinfo : EIATTR_MERCURY_ISA_VERSION
	.align		4
.L_391:
        /*04b0*/ 	.byte	0x03, 0x5f
        /*04b2*/ 	.short	0x0101


	//----- nvinfo : EIATTR_COOP_GROUP_MASK_REGIDS
	.align		4
        /*04b4*/ 	.byte	0x04, 0x29
        /*04b6*/ 	.short	(.L_393 - .L_392)


	//   ....[0]....
.L_392:
        /*04b8*/ 	.word	0xffffffff


	//   ....[1]....
        /*04bc*/ 	.word	0xffffffff


	//   ....[2]....
        /*04c0*/ 	.word	0xffffffff


	//   ....[3]....
        /*04c4*/ 	.word	0xffffffff


	//   ....[4]....
        /*04c8*/ 	.word	0xffffffff


	//   ....[5]....
        /*04cc*/ 	.word	0xffffffff


	//   ....[6]....
        /*04d0*/ 	.word	0xffffffff


	//   ....[7]....
        /*04d4*/ 	.word	0xffffffff


	//   ....[8]....
        /*04d8*/ 	.word	0xffffffff


	//   ....[9]....
        /*04dc*/ 	.word	0xffffffff


	//   ....[10]....
        /*04e0*/ 	.word	0xffffffff


	//   ....[11]....
        /*04e4*/ 	.word	0xffffffff


	//   ....[12]....
        /*04e8*/ 	.word	0x05000019


	//   ....[13]....
        /*04ec*/ 	.word	0x05000018


	//   ....[14]....
        /*04f0*/ 	.word	0x0500001a


	//   ....[15]....
        /*04f4*/ 	.word	0x0500001b


	//   ....[16]....
        /*04f8*/ 	.word	0x0500001d


	//   ....[17]....
        /*04fc*/ 	.word	0x0500001c


	//   ....[18]....
        /*0500*/ 	.word	0x0500001e


	//   ....[19]....
        /*0504*/ 	.word	0x05000013


	//   ....[20]....
        /*0508*/ 	.word	0x0500001a


	//   ....[21]....
        /*050c*/ 	.word	0x0500001a


	//   ....[22]....
        /*0510*/ 	.word	0x0500001a


	//   ....[23]....
        /*0514*/ 	.word	0x0500001a


	//   ....[24]....
        /*0518*/ 	.word	0x0500001a


	//   ....[25]....
        /*051c*/ 	.word	0x0500001a


	//   ....[26]....
        /*0520*/ 	.word	0x0500001a


	//   ....[27]....
        /*0524*/ 	.word	0x0500001a


	//----- nvinfo : EIATTR_COOP_GROUP_INSTR_OFFSETS
	.align		4
.L_393:
        /*0528*/ 	.byte	0x04, 0x28
        /*052a*/ 	.short	(.L_395 - .L_394)


	//   ....[0]....
.L_394:
        /*052c*/ 	.word	0x00002810


	//   ....[1]....
        /*0530*/ 	.word	0x00002890


	//   ....[2]....
        /*0534*/ 	.word	0x000028f0


	//   ....[3]....
        /*0538*/ 	.word	0x00002900


	//   ....[4]....
        /*053c*/ 	.word	0x00003210


	//   ....[5]....
        /*0540*/ 	.word	0x000032a0


	//   ....[6]....
        /*0544*/ 	.word	0x00003310


	//   ....[7]....
        /*0548*/ 	.word	0x00003330


	//   ....[8]....
        /*054c*/ 	.word	0x00003350


	//   ....[9]....
        /*0550*/ 	.word	0x00003370


	//   ....[10]....
        /*0554*/ 	.word	0x00003390


	//   ....[11]....
        /*0558*/ 	.word	0x000033b0


	//   ....[12]....
        /*055c*/ 	.word	0x00004790


	//   ....[13]....
        /*0560*/ 	.word	0x000047c0


	//   ....[14]....
        /*0564*/ 	.word	0x00004810


	//   ....[15]....
        /*0568*/ 	.word	0x00004830


	//   ....[16]....
        /*056c*/ 	.word	0x00004860


	//   ....[17]....
        /*0570*/ 	.word	0x00004870


	//   ....[18]....
        /*0574*/ 	.word	0x000048a0


	//   ....[19]....
        /*0578*/ 	.word	0x000048b0


	//   ....[20]....
        /*057c*/ 	.word	0x00004a80


	//   ....[21]....
        /*0580*/ 	.word	0x00004b10


	//   ....[22]....
        /*0584*/ 	.word	0x00004b80


	//   ....[23]....
        /*0588*/ 	.word	0x00004be0


	//   ....[24]....
        /*058c*/ 	.word	0x00004c50


	//   ....[25]....
        /*0590*/ 	.word	0x00004cb0


	//   ....[26]....
        /*0594*/ 	.word	0x00004d20


	//   ....[27]....
        /*0598*/ 	.word	0x00004d80


	//----- nvinfo : EIATTR_VRC_CTA_INIT_COUNT
	.align		4
.L_395:
        /*059c*/ 	.byte	0x02, 0x4a
	.zero		1
	.zero		1


	//----- nvinfo : EIATTR_EXIT_INSTR_OFFSETS
	.align		4
        /*05a0*/ 	.byte	0x04, 0x1c
        /*05a2*/ 	.short	(.L_397 - .L_396)


	//   ....[0]....
.L_396:
        /*05a4*/ 	.word	0x00003d30


	//   ....[1]....
        /*05a8*/ 	.word	0x00004a10


	//----- nvinfo : EIATTR_MAX_THREADS
	.align		4
.L_397:
        /*05ac*/ 	.byte	0x04, 0x05
        /*05ae*/ 	.short	(.L_399 - .L_398)
.L_398:
        /*05b0*/ 	.word	0x00000140
        /*05b4*/ 	.word	0x00000001
        /*05b8*/ 	.word	0x00000001


	//----- nvinfo : EIATTR_CRS_STACK_SIZE
	.align		4
.L_399:
        /*05bc*/ 	.byte	0x04, 0x1e
        /*05be*/ 	.short	(.L_401 - .L_400)
.L_400:
        /*05c0*/ 	.word	0x00000000


	//----- nvinfo : EIATTR_CBANK_PARAM_SIZE
	.align		4
.L_401:
        /*05c4*/ 	.byte	0x03, 0x19
        /*05c6*/ 	.short	0x0060


	//----- nvinfo : EIATTR_PARAM_CBANK
	.align		4
        /*05c8*/ 	.byte	0x04, 0x0a
        /*05ca*/ 	.short	(.L_403 - .L_402)
	.align		4
.L_402:
        /*05cc*/ 	.word	index@(.nv.constant0._ZN13group_norm_v218gn_bwd_cuda_kernelI13__nv_bfloat16Li320ELi3ELi32ELi20ELi4096ELb0ELb1ELi32ELi320ELi320ELi4ELb1ELi3ELb0ELb0ELNS_15WgradSyncMethodE2ENS_16CompileConditionILi1000EEEEEvPT_S6_S6_PKS5_S8_S8_S8_PKfflPfPj)
        /*05d0*/ 	.short	0x0380
        /*05d2*/ 	.short	0x0060


	//----- nvinfo : EIATTR_SW_WAR
	.align		4
.L_403:
        /*05d4*/ 	.byte	0x04, 0x36
        /*05d6*/ 	.short	(.L_405 - .L_404)
.L_404:
        /*05d8*/ 	.word	0x00000008
.L_405:


//--------------------- .nv.info._ZN13group_norm_v218gn_bwd_cuda_kernelI13__nv_bfloat16Li320ELi1ELi16ELi40ELi4096ELb1ELb1ELi64ELi320ELi320ELi4ELb1ELi2ELb0ELb0ELNS_15WgradSyncMethodE3ENS_16CompileConditionILi1000EEEEEvPT_S6_S6_PKS5_S8_S8_S8_PKfflPfPj --------------------------
	.section	.nv.info._ZN13group_norm_v218gn_bwd_cuda_kernelI13__nv_bfloat16Li320ELi1ELi16ELi40ELi4096ELb1ELb1ELi64ELi320ELi320ELi4ELb1ELi2ELb0ELb0ELNS_15WgradSyncMethodE3ENS_16CompileConditionILi1000EEEEEvPT_S6_S6_PKS5_S8_S8_S8_PKfflPfPj,"",@"SHT_CUDA_INFO"
	.sectionflags	@""
	.align	4


	//----- nvinfo : EIATTR_CUDA_API_VERSION
	.align		4
        /*0000*/ 	.byte	0x04, 0x37
        /*0002*/ 	.short	(.L_407 - .L_406)
.L_406:
        /*0004*/ 	.word	0x00000082


	//----- nvinfo : EIATTR_KPARAM_INFO
	.align		4
.L_407:
        /*0008*/ 	.byte	0x04, 0x17
        /*000a*/ 	.short	(.L_409 - .L_408)
.L_408:
        /*000c*/ 	.word	0x00000000
        /*0010*/ 	.short	0x000b
        /*0012*/ 	.short	0x0058
        /*0014*/ 	.byte	0x00, 0xf5, 0x21, 0x00


	//----- nvinfo : EIATTR_KPARAM_INFO
	.align		4
.L_409:
        /*0018*/ 	.byte	0x04, 0x17
        /*001a*/ 	.short	(.L_411 - .L_410)
.L_410:
        /*001c*/ 	.word	0x00000000
        /*0020*/ 	.short	0x000a
        /*0022*/ 	.short	0x0050
        /*0024*/ 	.byte	0x00, 0xf5, 0x21, 0x00


	//----- nvinfo : EIATTR_KPARAM_INFO
	.align		4
.L_411:
        /*0028*/ 	.byte	0x04, 0x17
        /*002a*/ 	.short	(.L_413 - .L_412)
.L_412:
        /*002c*/ 	.word	0x00000000
        /*0030*/ 	.short	0x0009
        /*0032*/ 	.short	0x0048
        /*0034*/ 	.byte	0x00, 0xf0, 0x21, 0x00


	//----- nvinfo : EIATTR_KPARAM_INFO
	.align		4
.L_413:
        /*0038*/ 	.byte	0x04, 0x17
        /*003a*/ 	.short	(.L_415 - .L_414)
.L_414:
        /*003c*/ 	.word	0x00000000
        /*0040*/ 	.short	0x0008
        /*0042*/ 	.short	0x0040
        /*0044*/ 	.byte	0x00, 0xf0, 0x11, 0x00


	//----- nvinfo : EIATTR_KPARAM_INFO
	.align		4
.L_415:
        /*0048*/ 	.byte	0x04, 0x17
        /*004a*/ 	.short	(.L_417 - .L_416)
.L_416:
        /*004c*/ 	.word	0x00000000
        /*0050*/ 	.short	0x0007
        /*0052*/ 	.short	0x0038
        /*0054*/ 	.byte	0x00, 0xf5, 0x21, 0x00


	//----- nvinfo : EIATTR_KPARAM_INFO
	.align		4
.L_417:
        /*0058*/ 	.byte	0x04, 0x17
        /*005a*/ 	.short	(.L_419 - .L_418)
.L_418:
        /*005c*/ 	.word	0x00000000
        /*0060*/ 	.short	0x0006
        /*0062*/ 	.short	0x0030
        /*0064*/ 	.byte	0x00, 0xf5, 0x21, 0x00


	//----- nvinfo : EIATTR_KPARAM_INFO
	.align		4
.L_419:
        /*0068*/ 	.byte	0x04, 0x17
        /*006a*/ 	.short	(.L_421 - .L_420)
.L_420:
        /*006c*/ 	.word	0x00000000
        /*0070*/ 	.short	0x0005
        /*0072*/ 	.short	0x0028
        /*0074*/ 	.byte	0x00, 0xf5, 0x21, 0x00


	//----- nvinfo : EIATTR_KPARAM_INFO
	.align		4
.L_421:
        /*0078*/ 	.byte	0x04, 0x17
        /*007a*/ 	.short	(.L_423 - .L_422)
.L_422:
        /*007c*/ 	.word	0x00000000
        /*0080*/ 	.short	0x0004
        /*0082*/ 	.short	0x0020
        /*0084*/ 	.byte	0x00, 0xf5, 0x21, 0x00


	//----- nvinfo : EIATTR_KPARAM_INFO
	.align		4
.L_423:
        /*0088*/ 	.byte	0x04, 0x17
        /*008a*/ 	.short	(.L_425 - .L_424)
.L_424:
        /*008c*/ 	.word	0x00000000
        /*0090*/ 	.short	0x0003
        /*0092*/ 	.short	0x0018
        /*0094*/ 	.byte	0x00, 0xf5, 0x21, 0x00


	//----- nvinfo : EIATTR_KPARAM_INFO
	.align		4
.L_425:
        /*0098*/ 	.byte	0x04, 0x17
        /*009a*/ 	.short	(.L_427 - .L_426)
.L_426:
        /*009c*/ 	.word	0x00000000
        /*00a0*/ 	.short	0x0002
        /*00a2*/ 	.short	0x0010
        /*00a4*/ 	.byte	0x00, 0xf5, 0x21, 0x00


	//----- nvinfo : EIATTR_KPARAM_INFO
	.align		4
.L_427:
        /*00a8*/ 	.byte	0x04, 0x17
        /*00aa*/ 	.short	(.L_429 - .L_428)
.L_428:
        /*00ac*/ 	.word	0x00000000
        /*00b0*/ 	.short	0x0001
        /*00b2*/ 	.short	0x0008
        /*00b4*/ 	.byte	0x00, 0xf5, 0x21, 0x00


	//----- nvinfo : EIATTR_KPARAM_INFO
	.align		4
.L_429:
        /*00b8*/ 	.byte	0x04, 0x17
        /*00ba*/ 	.short	(.L_431 - .L_430)
.L_430:
        /*00bc*/ 	.word	0x00000000
        /*00c0*/ 	.short	0x0000
        /*00c2*/ 	.short	0x0000
        /*00c4*/ 	.byte	0x00, 0xf5, 0x21, 0x00


	//----- nvinfo : EIATTR_SPARSE_MMA_MASK
	.align		4
.L_431:
        /*00c8*/ 	.byte	0x03, 0x50
        /*00ca*/ 	.short	0x0000


	//----- nvinfo : EIATTR_MAXREG_COUNT
	.align		4
        /*00cc*/ 	.byte	0x03, 0x1b
        /*00ce*/ 	.short	0x00a8


	//----- nvinfo : EIATTR_NUM_BARRIERS
	.align		4
        /*00d0*/ 	.byte	0x02, 0x4c
        /*00d2*/ 	.byte	0x01
	.zero		1


	//----- nvinfo : EIATTR_ANNOTATIONS
	.align		4
        /*00d4*/ 	.byte	0x04, 0x55
        /*00d6*/ 	.short	(.L_433 - .L_432)


	//   ....[0]....
.L_432:
        /* <DEDUP_REMOVED lines=15> */


	//----- nvinfo : EIATTR_MERCURY_ISA_VERSION
	.align		4
.L_433:
        /*01b8*/ 	.byte	0x03, 0x5f
        /*01ba*/ 	.short	0x0101


	//----- nvinfo : EIATTR_INT_WARP_WIDE_INSTR_OFFSETS
	.align		4
        /*01bc*/ 	.byte	0x04, 0x31
        /*01be*/ 	.short	(.L_435 - .L_434)


	//   ....[0]....
.L_434:
        /*01c0*/ 	.word	0x000061f0


	//   ....[1]....
        /*01c4*/ 	.word	0x00006620


	//----- nvinfo : EIATTR_COOP_GROUP_MASK_REGIDS
	.align		4
.L_435:
        /*01c8*/ 	.byte	0x04, 0x29
        /*01ca*/ 	.short	(.L_437 - .L_436)


	//   ....[0]....
.L_436:
        /*01cc*/ 	.word	0xffffffff


	//   ....[1]....
        /*01d0*/ 	.word	0xffffffff


	//   ....[2]....
        /*01d4*/ 	.word	0xffffffff


	//   ....[3]....
        /*01d8*/ 	.word	0xffffffff


	//   ....[4]....
        /*01dc*/ 	.word	0xffffffff


	//   ....[5]....
        /*01e0*/ 	.word	0xffffffff


	//   ....[6]....
        /*01e4*/ 	.word	0xffffffff


	//   ....[7]....
        /*01e8*/ 	.word	0xffffffff


	//   ....[8]....
        /*01ec*/ 	.word	0xffffffff


	//   ....[9]....
        /*01f0*/ 	.word	0xffffffff


	//   ....[10]....
        /*01f4*/ 	.word	0xffffffff


	//   ....[11]....
        /*01f8*/ 	.word	0xffffffff


	//   ....[12]....
        /*01fc*/ 	.word	0xffffffff


	//   ....[13]....
        /*0200*/ 	.word	0xffffffff


	//   ....[14]....
        /*0204*/ 	.word	0x05000019


	//   ....[15]....
        /*0208*/ 	.word	0x05000016


	//   ....[16]....
        /*020c*/ 	.word	0x05000018


	//   ....[17]....
        /*0210*/ 	.word	0x0500001b


	//   ....[18]....
        /*0214*/ 	.word	0x0500001d


	//   ....[19]....
        /*0218*/ 	.word	0x0500001a


	//   ....[20]....
        /*021c*/ 	.word	0x0500001c


	//   ....[21]....
        /*0220*/ 	.word	0x0500000b


	//   ....[22]....
        /*0224*/ 	.word	0x05000018


	//   ....[23]....
        /*0228*/ 	.word	0x05000018


	//   ....[24]....
        /*022c*/ 	.word	0x05000018


	//   ....[25]....
        /*0230*/ 	.word	0x05000018


	//   ....[26]....
        /*0234*/ 	.word	0x05000018


	//   ....[27]....
        /*0238*/ 	.word	0x05000018


	//   ....[28]....
        /*023c*/ 	.word	0x05000018


	//   ....[29]....
        /*0240*/ 	.word	0x05000018


	//----- nvinfo : EIATTR_COOP_GROUP_INSTR_OFFSETS
	.align		4
.L_437:
        /*0244*/ 	.byte	0x04, 0x28
        /*0246*/ 	.short	(.L_439 - .L_438)


	//   ....[0]....
.L_438:
        /*0248*/ 	.word	0x000061a0


	//   ....[1]....
        /*024c*/ 	.word	0x000061d0


	//   ....[2]....
        /*0250*/ 	.word	0x00006270


	//   ....[3]....
        /*0254*/ 	.word	0x00006290


	//   ....[4]....
        /*0258*/ 	.word	0x000067b0


	//   ....[5]....
        /*025c*/ 	.word	0x000067c0


	//   ....[6]....
        /*0260*/ 	.word	0x000067f0


	//   ....[7]....
        /*0264*/ 	.word	0x00006800


	//   ....[8]....
        /*0268*/ 	.word	0x00006840


	//   ....[9]....
        /*026c*/ 	.word	0x00006850


	//   ....[10]....
        /*0270*/ 	.word	0x00006880


	//   ....[11]....
        /*0274*/ 	.word	0x00006890


	//   ....[12]....
        /*0278*/ 	.word	0x000068c0


	//   ....[13]....
        /*027c*/ 	.word	0x00006920


	//   ....[14]....
        /*0280*/ 	.word	0x000084d0


	//   ....[15]....
        /*0284*/ 	.word	0x00008500


	//   ....[16]....
        /*0288*/ 	.word	0x00008550


	//   ....[17]....
        /*028c*/ 	.word	0x00008570


	//   ....[18]....
        /*0290*/ 	.word	0x000085a0


	//   ....[19]....
        /*0294*/ 	.word	0x000085b0


	//   ....[20]....
        /*0298*/ 	.word	0x000085e0


	//   ....[21]....
        /*029c*/ 	.word	0x000085f0


	//   ....[22]....
        /*02a0*/ 	.word	0x000087c0


	//   ....[23]....
        /*02a4*/ 	.word	0x00008850


	//   ....[24]....
        /*02a8*/ 	.word	0x000088c0


	//   ....[25]....
        /*02ac*/ 	.word	0x00008920


	//   ....[26]....
        /*02b0*/ 	.word	0x00008990


	//   ....[27]....
        /*02b4*/ 	.word	0x000089f0


	//   ....[28]....
        /*02b8*/ 	.word	0x00008a60


	//   ....[29]....
        /*02bc*/ 	.word	0x00008ac0


	//----- nvinfo : EIATTR_VRC_CTA_INIT_COUNT
	.align		4
.L_439:
        /*02c0*/ 	.byte	0x02, 0x4a
	.zero		1
	.zero		1


	//----- nvinfo : EIATTR_EXIT_INSTR_OFFSETS
	.align		4
        /*02c4*/ 	.byte	0x04, 0x1c
        /*02c6*/ 	.short	(.L_441 - .L_440)


	//   ....[0]....
.L_440:
        /*02c8*/ 	.word	0x00007950


	//   ....[1]....
        /*02cc*/ 	.word	0x00008750


	//----- nvinfo : EIATTR_MAX_THREADS
	.align		4
.L_441:
        /*02d0*/ 	.byte	0x04, 0x05
        /*02d2*/ 	.short	(.L_443 - .L_442)
.L_442:
        /*02d4*/ 	.word	0x00000140
        /*02d8*/ 	.word	0x00000001
        /*02dc*/ 	.word	0x00000001


	//----- nvinfo : EIATTR_CRS_STACK_SIZE
	.align		4
.L_443:
        /*02e0*/ 	.byte	0x04, 0x1e
        /*02e2*/ 	.short	(.L_445 - .L_444)
.L_444:
        /*02e4*/ 	.word	0x00000000


	//----- nvinfo : EIATTR_CBANK_PARAM_SIZE
	.align		4
.L_445:
        /*02e8*/ 	.byte	0x03, 0x19
        /*02ea*/ 	.short	0x0060


	//----- nvinfo : EIATTR_PARAM_CBANK
	.align		4
        /*02ec*/ 	.byte	0x04, 0x0a
        /*02ee*/ 	.short	(.L_447 - .L_446)
	.align		4
.L_446:
        /*02f0*/ 	.word	index@(.nv.constant0._ZN13group_norm_v218gn_bwd_cuda_kernelI13__nv_bfloat16Li320ELi1ELi16ELi40ELi4096ELb1ELb1ELi64ELi320ELi320ELi4ELb1ELi2ELb0ELb0ELNS_15WgradSyncMethodE3ENS_16CompileConditionILi1000EEEEEvPT_S6_S6_PKS5_S8_S8_S8_PKfflPfPj)
        /*02f4*/ 	.short	0x0380
        /*02f6*/ 	.short	0x0060


	//----- nvinfo : EIATTR_SW_WAR
	.align		4
.L_447:
        /*02f8*/ 	.byte	0x04, 0x36
        /*02fa*/ 	.short	(.L_449 - .L_448)
.L_448:
        /*02fc*/ 	.word	0x00000008
.L_449:


//--------------------- .nv.info._ZN13group_norm_v218gn_bwd_cuda_kernelI13__nv_bfloat16Li320ELi2ELi16ELi40ELi4096ELb1ELb1ELi32ELi320ELi320ELi4ELb1ELi2ELb0ELb0ELNS_15WgradSyncMethodE3ENS_16CompileConditionILi1000EEEEEvPT_S6_S6_PKS5_S8_S8_S8_PKfflPfPj --------------------------
	.section	.nv.info._ZN13group_norm_v218gn_bwd_cuda_kernelI13__nv_bfloat16Li320ELi2ELi16ELi40ELi4096ELb1ELb1ELi32ELi320ELi320ELi4ELb1ELi2ELb0ELb0ELNS_15WgradSyncMethodE3ENS_16CompileConditionILi1000EEEEEvPT_S6_S6_PKS5_S8_S8_S8_PKfflPfPj,"",@"SHT_CUDA_INFO"
	.sectionflags	@""
	.align	4


	//----- nvinfo : EIATTR_CUDA_API_VERSION
	.align		4
        /*0000*/ 	.byte	0x04, 0x37
        /*0002*/ 	.short	(.L_451 - .L_450)
.L_450:
        /*0004*/ 	.word	0x00000082


	//----- nvinfo : EIATTR_KPARAM_INFO
	.align		4
.L_451:
        /*0008*/ 	.byte	0x04, 0x17
        /*000a*/ 	.short	(.L_453 - .L_452)
.L_452:
        /*000c*/ 	.word	0x00000000
        /*0010*/ 	.short	0x000b
        /*0012*/ 	.short	0x0058
        /*0014*/ 	.byte	0x00, 0xf5, 0x21, 0x00


	//----- nvinfo : EIATTR_KPARAM_INFO
	.align		4
.L_453:
        /*0018*/ 	.byte	0x04, 0x17
        /*001a*/ 	.short	(.L_455 - .L_454)
.L_454:
        /*001c*/ 	.word	0x00000000
        /*0020*/ 	.short	0x000a
        /*0022*/ 	.short	0x0050
        /*0024*/ 	.byte	0x00, 0xf5, 0x21, 0x00


	//----- nvinfo : EIATTR_KPARAM_INFO
	.align		4
.L_455:
        /*0028*/ 	.byte	0x04, 0x17
        /*002a*/ 	.short	(.L_457 - .L_456)
.L_456:
        /*002c*/ 	.word	0x00000000
        /*0030*/ 	.short	0x0009
        /*0032*/ 	.short	0x0048
        /*0034*/ 	.byte	0x00, 0xf0, 0x21, 0x00


	//----- nvinfo : EIATTR_KPARAM_INFO
	.align		4
.L_457:
        /*0038*/ 	.byte	0x04, 0x17
        /*003a*/ 	.short	(.L_459 - .L_458)
.L_458:
        /*003c*/ 	.word	0x00000000
        /*0040*/ 	.short	0x0008
        /*0042*/ 	.short	0x0040
        /*0044*/ 	.byte	0x00, 0xf0, 0x11, 0x00


	//----- nvinfo : EIATTR_KPARAM_INFO
	.align		4
.L_459:
        /*0048*/ 	.byte	0x04, 0x17
        /*004a*/ 	.short	(.L_461 - .L_460)
.L_460:
        /*004c*/ 	.word	0x00000000
        /*0050*/ 	.short	0x0007
        /*0052*/ 	.short	0x0038
        /*0054*/ 	.byte	0x00, 0xf5, 0x21, 0x00


	//----- nvinfo : EIATTR_KPARAM_INFO
	.align		4
.L_461:
        /*0058*/ 	.byte	0x04, 0x17
        /*005a*/ 	.short	(.L_463 - .L_462)
.L_462:
        /*005c*/ 	.word	0x00000000
        /*0060*/ 	.short	0x0006
        /*0062*/ 	.short	0x0030
        /*0064*/ 	.byte	0x00, 0xf5, 0x21, 0x00


	//----- nvinfo : EIATTR_KPARAM_INFO
	.align		4
.L_463:
        /*0068*/ 	.byte	0x04, 0x17
        /*006a*/ 	.short	(.L_465 - .L_464)
.L_464:
        /*006c*/ 	.word	0x00000000
        /*0070*/ 	.short	0x0005
        /*0072*/ 	.short	0x0028
        /*0074*/ 	.byte	0x00, 0xf5, 0x21, 0x00


	//----- nvinfo : EIATTR_KPARAM_INFO
	.align		4
.L_465:
        /*0078*/ 	.byte	0x04, 0x17
        /*007a*/ 	.short	(.L_467 - .L_466)
.L_466:
        /*007c*/ 	.word	0x00000000
        /*0080*/ 	.short	0x0004
        /*0082*/ 	.short	0x0020
        /*0084*/ 	.byte	0x00, 0xf5, 0x21, 0x00


	//----- nvinfo : EIATTR_KPARAM_INFO
	.align		4
.L_467:
        /*0088*/ 	.byte	0x04, 0x17
        /*008a*/ 	.short	(.L_469 - .L_468)
.L_468:
        /*008c*/ 	.word	0x00000000
        /*0090*/ 	.short	0x0003
        /*0092*/ 	.short	0x0018
        /*0094*/ 	.byte	0x00, 0xf5, 0x21, 0x00


	//----- nvinfo : EIATTR_KPARAM_INFO
	.align		4
.L_469:
        /*0098*/ 	.byte	0x04, 0x17
        /*009a*/ 	.short	(.L_471 - .L_470)
.L_470:
        /*009c*/ 	.word	0x00000000
        /*00a0*/ 	.short	0x0002
        /*00a2*/ 	.short	0x0010
        /*00a4*/ 	.byte	0x00, 0xf5, 0x21, 0x00


	//----- nvinfo : EIATTR_KPARAM_INFO
	.align		4
.L_471:
        /*00a8*/ 	.byte	0x04, 0x17
        /*00aa*/ 	.short	(.L_473 - .L_472)
.L_472:
        /*00ac*/ 	.word	0x00000000
        /*00b0*/ 	.short	0x0001
        /*00b2*/ 	.short	0x0008
        /*00b4*/ 	.byte	0x00, 0xf5, 0x21, 0x00


	//----- nvinfo : EIATTR_KPARAM_INFO
	.align		4
.L_473:
        /*00b8*/ 	.byte	0x04, 0x17
        /*00ba*/ 	.short	(.L_475 - .L_474)
.L_474:
        /*00bc*/ 	.word	0x00000000
        /*00c0*/ 	.short	0x0000
        /*00c2*/ 	.short	0x0000
        /*00c4*/ 	.byte	0x00, 0xf5, 0x21, 0x00


	//----- nvinfo : EIATTR_SPARSE_MMA_MASK
	.align		4
.L_475:
        /*00c8*/ 	.byte	0x03, 0x50
        /*00ca*/ 	.short	0x0000


	//----- nvinfo : EIATTR_MAXREG_COUNT
	.align		4
        /*00cc*/ 	.byte	0x03, 0x1b
        /*00ce*/ 	.short	0x0060


	//----- nvinfo : EIATTR_NUM_BARRIERS
	.align		4
        /*00d0*/ 	.byte	0x02, 0x4c
        /*00d2*/ 	.byte	0x01
	.zero		1


	//----- nvinfo : EIATTR_MERCURY_ISA_VERSION
	.align		4
        /*00d4*/ 	.byte	0x03, 0x5f
        /*00d6*/ 	.short	0x0101


	//----- nvinfo : EIATTR_COOP_GROUP_MASK_REGIDS
	.align		4
        /*00d8*/ 	.byte	0x04, 0x29
        /*00da*/ 	.short	(.L_477 - .L_476)


	//   ....[0]....
.L_476:
        /*00dc*/ 	.word	0xffffffff


	//   ....[1]....
        /*00e0*/ 	.word	0xffffffff


	//   ....[2]....
        /*00e4*/ 	.word	0xffffffff


	//   ....[3]....
        /*00e8*/ 	.word	0xffffffff


	//   ....[4]....
        /*00ec*/ 	.word	0xffffffff


	//   ....[5]....
        /*00f0*/ 	.word	0xffffffff


	//   ....[6]....
        /*00f4*/ 	.word	0xffffffff


	//   ....[7]....
        /*00f8*/ 	.word	0xffffffff


	//   ....[8]....
        /*00fc*/ 	.word	0xffffffff


	//   ....[9]....
        /*0100*/ 	.word	0xffffffff


	//   ....[10]....
        /*0104*/ 	.word	0xffffffff


	//   ....[11]....
        /*0108*/ 	.word	0xffffffff


	//   ....[12]....
        /*010c*/ 	.word	0xffffffff


	//   ....[13]....
        /*0110*/ 	.word	0xffffffff


	//   ....[14]....
        /*0114*/ 	.word	0x05000017


	//   ....[15]....
        /*0118*/ 	.word	0x05000014


	//   ....[16]....
        /*011c*/ 	.word	0x05000016


	//   ....[17]....
        /*0120*/ 	.word	0x05000019


	//   ....[18]....
        /*0124*/ 	.word	0x0500001b


	//   ....[19]....
        /*0128*/ 	.word	0x05000018


	//   ....[20]....
        /*012c*/ 	.word	0x0500001a


	//   ....[21]....
        /*0130*/ 	.word	0x0500000f


	//   ....[22]....
        /*0134*/ 	.word	0x05000016


	//   ....[23]....
        /*0138*/ 	.word	0x05000016


	//   ....[24]....
        /*013c*/ 	.word	0x05000016


	//   ....[25]....
        /*0140*/ 	.word	0x05000016


	//   ....[26]....
        /*0144*/ 	.word	0x05000016


	//   ....[27]....
        /*0148*/ 	.word	0x05000016


	//   ....[28]....
        /*014c*/ 	.word	0x05000016


	//   ....[29]....
        /*0150*/ 	.word	0x05000016


	//----- nvinfo : EIATTR_COOP_GROUP_INSTR_OFFSETS
	.align		4
.L_477:
        /*0154*/ 	.byte	0x04, 0x28
        /*0156*/ 	.short	(.L_479 - .L_478)


	//   ....[0]....
.L_478:
        /*0158*/ 	.word	0x00003860


	//   ....[1]....
        /*015c*/ 	.word	0x00003890


	//   ....[2]....
        /*0160*/ 	.word	0x000038c0


	//   ....[3]....
        /*0164*/ 	.word	0x000038d0


	//   ....[4]....
        /*0168*/ 	.word	0x00003f20


	//   ....[5]....
        /*016c*/ 	.word	0x00003f60


	//   ....[6]....
        /*0170*/ 	.word	0x00003fd0


	//   ....[7]....
        /*0174*/ 	.word	0x00003ff0


	//   ....[8]....
        /*0178*/ 	.word	0x00004020


	//   ....[9]....
        /*017c*/ 	.word	0x00004030


	//   ....[10]....
        /*0180*/ 	.word	0x00004060


	//   ....[11]....
        /*0184*/ 	.word	0x00004070


	//   ....[12]....
        /*0188*/ 	.word	0x000040a0


	//   ....[13]....
        /*018c*/ 	.word	0x000040b0


	//   ....[14]....
        /*0190*/ 	.word	0x00005410


	//   ....[15]....
        /*0194*/ 	.word	0x00005440


	//   ....[16]....
        /*0198*/ 	.word	0x00005490


	//   ....[17]....
        /*019c*/ 	.word	0x000054b0


	//   ....[18]....
        /*01a0*/ 	.word	0x000054e0


	//   ....[19]....
        /*01a4*/ 	.word	0x000054f0


	//   ....[20]....
        /*01a8*/ 	.word	0x00005520


	//   ....[21]....
        /*01ac*/ 	.word	0x00005530


	//   ....[22]....
        /*01b0*/ 	.word	0x00005700


	//   ....[23]....
        /*01b4*/ 	.word	0x00005790


	//   ....[24]....
        /*01b8*/ 	.word	0x00005800


	//   ....[25]....
        /*01bc*/ 	.word	0x00005860


	//   ....[26]....
        /*01c0*/ 	.word	0x000058d0


	//   ....[27]....
        /*01c4*/ 	.word	0x00005930


	//   ....[28]....
        /*01c8*/ 	.word	0x000059a0


	//   ....[29]....
        /*01cc*/ 	.word	0x00005a00


	//----- nvinfo : EIATTR_VRC_CTA_INIT_COUNT
	.align		4
.L_479:
        /*01d0*/ 	.byte	0x02, 0x4a
	.zero		1
	.zero		1


	//----- nvinfo : EIATTR_EXIT_INSTR_OFFSETS
	.align		4
        /*01d4*/ 	.byte	0x04, 0x1c
        /*01d6*/ 	.short	(.L_481 - .L_480)


	//   ....[0]....
.L_480:
        /*01d8*/ 	.word	0x000049a0


	//   ....[1]....
        /*01dc*/ 	.word	0x00005690


	//----- nvinfo : EIATTR_MAX_THREADS
	.align		4
.L_481:
        /*01e0*/ 	.byte	0x04, 0x05
        /*01e2*/ 	.short	(.L_483 - .L_482)
.L_482:
        /*01e4*/ 	.word	0x00000140
        /*01e8*/ 	.word	0x00000001
        /*01ec*/ 	.word	0x00000001


	//----- nvinfo : EIATTR_CRS_STACK_SIZE
	.align		4
.L_483:
        /*01f0*/ 	.byte	0x04, 0x1e
        /*01f2*/ 	.short	(.L_485 - .L_484)
.L_484:
        /*01f4*/ 	.word	0x00000000


	//----- nvinfo : EIATTR_CBANK_PARAM_SIZE
	.align		4
.L_485:
        /*01f8*/ 	.byte	0x03, 0x19
        /*01fa*/ 	.short	0x0060


	//----- nvinfo : EIATTR_PARAM_CBANK
	.align		4
        /*01fc*/ 	.byte	0x04, 0x0a
        /*01fe*/ 	.short	(.L_487 - .L_486)
	.align		4
.L_486:
        /*0200*/ 	.word	index@(.nv.constant0._ZN13group_norm_v218gn_bwd_cuda_kernelI13__nv_bfloat16Li320ELi2ELi16ELi40ELi4096ELb1ELb1ELi32ELi320ELi320ELi4ELb1ELi2ELb0ELb0ELNS_15WgradSyncMethodE3ENS_16CompileConditionILi1000EEEEEvPT_S6_S6_PKS5_S8_S8_S8_PKfflPfPj)
        /*0204*/ 	.short	0x0380
        /*0206*/ 	.short	0x0060


	//----- nvinfo : EIATTR_SW_WAR
	.align		4
.L_487:
        /*0208*/ 	.byte	0x04, 0x36
        /*020a*/ 	.short	(.L_489 - .L_488)
.L_488:
        /*020c*/ 	.word	0x00000008
.L_489:


//--------------------- .nv.info._ZN13group_norm_v218gn_bwd_cuda_kernelI13__nv_bfloat16Li320ELi3ELi16ELi40ELi4096ELb1ELb1ELi32ELi320ELi320ELi4ELb1ELi2ELb0ELb0ELNS_15WgradSyncMethodE3ENS_16CompileConditionILi1000EEEEEvPT_S6_S6_PKS5_S8_S8_S8_PKfflPfPj --------------------------
	.section	.nv.info._ZN13group_norm_v218gn_bwd_cuda_kernelI13__nv_bfloat16Li320ELi3ELi16ELi40ELi4096ELb1ELb1ELi32ELi320ELi320ELi4ELb1ELi2ELb0ELb0ELNS_15WgradSyncMethodE3ENS_16CompileConditionILi1000EEEEEvPT_S6_S6_PKS5_S8_S8_S8_PKfflPfPj,"",@"SHT_CUDA_INFO"
	.sectionflags	@""
	.align	4


	//----- nvinfo : EIATTR_CUDA_API_VERSION
	.align		4
        /*0000*/ 	.byte	0x04, 0x37
        /*0002*/ 	.short	(.L_491 - .L_490)
.L_490:
        /*0004*/ 	.word	0x00000082


	//----- nvinfo : EIATTR_KPARAM_INFO
	.align		4
.L_491:
        /*0008*/ 	.byte	0x04, 0x17
        /*000a*/ 	.short	(.L_493 - .L_492)
.L_492:
        /*000c*/ 	.word	0x00000000
        /*0010*/ 	.short	0x000b
        /*0012*/ 	.short	0x0058
        /*0014*/ 	.byte	0x00, 0xf5, 0x21, 0x00


	//----- nvinfo : EIATTR_KPARAM_INFO
	.align		4
.L_493:
        /*0018*/ 	.byte	0x04, 0x17
        /*001a*/ 	.short	(.L_495 - .L_494)
.L_494:
        /*001c*/ 	.word	0x00000000
        /*0020*/ 	.short	0x000a
        /*0022*/ 	.short	0x0050
        /*0024*/ 	.byte	0x00, 0xf5, 0x21, 0x00


	//----- nvinfo : EIATTR_KPARAM_INFO
	.align		4
.L_495:
        /*0028*/ 	.byte	0x04, 0x17
        /*002a*/ 	.short	(.L_497 - .L_496)
.L_496:
        /*002c*/ 	.word	0x00000000
        /*0030*/ 	.short	0x0009
        /*0032*/ 	.short	0x0048
        /*0034*/ 	.byte	0x00, 0xf0, 0x21, 0x00


	//----- nvinfo : EIATTR_KPARAM_INFO
	.align		4
.L_497:
        /*0038*/ 	.byte	0x04, 0x17
        /*003a*/ 	.short	(.L_499 - .L_498)
.L_498:
        /*003c*/ 	.word	0x00000000
        /*0040*/ 	.short	0x0008
        /*0042*/ 	.short	0x0040
        /*0044*/ 	.byte	0x00, 0xf0, 0x11, 0x00


	//----- nvinfo : EIATTR_KPARAM_INFO
	.align		4
.L_499:
        /*0048*/ 	.byte	0x04, 0x17
        /*004a*/ 	.short	(.L_501 - .L_500)
.L_500:
        /*004c*/ 	.word	0x00000000
        /*0050*/ 	.short	0x0007
        /*0052*/ 	.short	0x0038
        /*0054*/ 	.byte	0x00, 0xf5, 0x21, 0x00


	//----- nvinfo : EIATTR_KPARAM_INFO
	.align		4
.L_501:
        /*0058*/ 	.byte	0x04, 0x17
        /*005a*/ 	.short	(.L_503 - .L_502)
.L_502:
        /*005c*/ 	.word	0x00000000
        /*0060*/ 	.short	0x0006
        /*0062*/ 	.short	0x0030
        /*0064*/ 	.byte	0x00, 0xf5, 0x21, 0x00


	//----- nvinfo : EIATTR_KPARAM_INFO
	.align		4
.L_503:
        /*0068*/ 	.byte	0x04, 0x17
        /*006a*/ 	.short	(.L_505 - .L_504)
.L_504:
        /*006c*/ 	.word	0x00000000
        /*0070*/ 	.short	0x0005
        /*0072*/ 	.short	0x0028
        /*0074*/ 	.byte	0x00, 0xf5, 0x21, 0x00


	//----- nvinfo : EIATTR_KPARAM_INFO
	.align		4
.L_505:
        /*0078*/ 	.byte	0x04, 0x17
        /*007a*/ 	.short	(.L_507 - .L_506)
.L_506:
        /*007c*/ 	.word	0x00000000
        /*0080*/ 	.short	0x0004
        /*0082*/ 	.short	0x0020
        /*0084*/ 	.byte	0x00, 0xf5, 0x21, 0x00


	//----- nvinfo : EIATTR_KPARAM_INFO
	.align		4
.L_507:
        /*0088*/ 	.byte	0x04, 0x17
        /*008a*/ 	.short	(.L_509 - .L_508)
.L_508:
        /*008c*/ 	.word	0x00000000
        /*0090*/ 	.short	0x0003
        /*0092*/ 	.short	0x0018
        /*0094*/ 	.byte	0x00, 0xf5, 0x21, 0x00


	//----- nvinfo : EIATTR_KPARAM_INFO
	.align		4
.L_509:
        /*0098*/ 	.byte	0x04, 0x17
        /*009a*/ 	.short	(.L_511 - .L_510)
.L_510:
        /*009c*/ 	.word	0x00000000
        /*00a0*/ 	.short	0x0002
        /*00a2*/ 	.short	0x0010
        /*00a4*/ 	.byte	0x00, 0xf5, 0x21, 0x00


	//----- nvinfo : EIATTR_KPARAM_INFO
	.align		4
.L_511:
        /*00a8*/ 	.byte	0x04, 0x17
        /*00aa*/ 	.short	(.L_513 - .L_512)
.L_512:
        /*00ac*/ 	.word	0x00000000
        /*00b0*/ 	.short	0x0001
        /*00b2*/ 	.short	0x0008
        /*00b4*/ 	.byte	0x00, 0xf5, 0x21, 0x00


	//----- nvinfo : EIATTR_KPARAM_INFO
	.align		4
.L_513:
        /*00b8*/ 	.byte	0x04, 0x17
        /*00ba*/ 	.short	(.L_515 - .L_514)
.L_514:
        /*00bc*/ 	.word	0x00000000
        /*00c0*/ 	.short	0x0000
        /*00c2*/ 	.short	0x0000
        /*00c4*/ 	.byte	0x00, 0xf5, 0x21, 0x00


	//----- nvinfo : EIATTR_SPARSE_MMA_MASK
	.align		4
.L_515:
        /*00c8*/ 	.byte	0x03, 0x50
        /*00ca*/ 	.short	0x0000


	//----- nvinfo : EIATTR_MAXREG_COUNT
	.align		4
        /*00cc*/ 	.byte	0x03, 0x1b
        /*00ce*/ 	.short	0x0040


	//----- nvinfo : EIATTR_NUM_BARRIERS
	.align		4
        /*00d0*/ 	.byte	0x02, 0x4c
        /*00d2*/ 	.byte	0x01
	.zero		1


	//----- nvinfo : EIATTR_ANNOTATIONS
	.align		4
        /*00d4*/ 	.byte	0x04, 0x55
        /*00d6*/ 	.short	(.L_517 - .L_516)


	//   ....[0]....
.L_516:
        /* <DEDUP_REMOVED lines=83> */


	//----- nvinfo : EIATTR_MERCURY_ISA_VERSION
	.align		4
.L_517:
        /*05f0*/ 	.byte	0x03, 0x5f
        /*05f2*/ 	.short	0x0101


	//----- nvinfo : EIATTR_COOP_GROUP_MASK_REGIDS
	.align		4
        /*05f4*/ 	.byte	0x04, 0x29
        /*05f6*/ 	.short	(.L_519 - .L_518)


	//   ....[0]....
.L_518:
        /*05f8*/ 	.word	0xffffffff


	//   ....[1]....
        /*05fc*/ 	.word	0xffffffff


	//   ....[2]....
        /*0600*/ 	.word	0xffffffff


	//   ....[3]....
        /*0604*/ 	.word	0xffffffff


	//   ....[4]....
        /*0608*/ 	.word	0xffffffff


	//   ....[5]....
        /*060c*/ 	.word	0xffffffff


	//   ....[6]....
        /*0610*/ 	.word	0xffffffff


	//   ....[7]....
        /*0614*/ 	.word	0xffffffff


	//   ....[8]....
        /*0618*/ 	.word	0xffffffff


	//   ....[9]....
        /*061c*/ 	.word	0xffffffff


	//   ....[10]....
        /*0620*/ 	.word	0xffffffff


	//   ....[11]....
        /*0624*/ 	.word	0xffffffff


	//   ....[12]....
        /*0628*/ 	.word	0xffffffff


	//   ....[13]....
        /*062c*/ 	.word	0xffffffff


	//   ....[14]....
        /*0630*/ 	.word	0x05000017


	//   ....[15]....
        /*0634*/ 	.word	0x05000014


	//   ....[16]....
        /*0638*/ 	.word	0x05000016


	//   ....[17]....
        /*063c*/ 	.word	0x05000019


	//   ....[18]....
        /*0640*/ 	.word	0x0500001b


	//   ....[19]....
        /*0644*/ 	.word	0x05000018


	//   ....[20]....
        /*0648*/ 	.word	0x0500001a


	//   ....[21]....
        /*064c*/ 	.word	0x0500000f


	//   ....[22]....
        /*0650*/ 	.word	0x05000016


	//   ....[23]....
        /*0654*/ 	.word	0x05000016


	//   ....[24]....
        /*0658*/ 	.word	0x05000016


	//   ....[25]....
        /*065c*/ 	.word	0x05000016


	//   ....[26]....
        /*0660*/ 	.word	0x05000016


	//   ....[27]....
        /*0664*/ 	.word	0x05000016


	//   ....[28]....
        /*0668*/ 	.word	0x05000016


	//   ....[29]....
        /*066c*/ 	.word	0x05000016


	//----- nvinfo : EIATTR_COOP_GROUP_INSTR_OFFSETS
	.align		4
.L_519:
        /*0670*/ 	.byte	0x04, 0x28
        /*0672*/ 	.short	(.L_521 - .L_520)


	//   ....[0]....
.L_520:
        /*0674*/ 	.word	0x00003fd0


	//   ....[1]....
        /*0678*/ 	.word	0x00004000


	//   ....[2]....
        /*067c*/ 	.word	0x00004030


	//   ....[3]....
        /*0680*/ 	.word	0x00004040


	//   ....[4]....
        /*0684*/ 	.word	0x00004690


	//   ....[5]....
        /*0688*/ 	.word	0x00004720


	//   ....[6]....
        /*068c*/ 	.word	0x000047f0


	//   ....[7]....
        /*0690*/ 	.word	0x00004880


	//   ....[8]....
        /*0694*/ 	.word	0x000048e0


	//   ....[9]....
        /*0698*/ 	.word	0x00004900


	//   ....[10]....
        /*069c*/ 	.word	0x00004920


	//   ....[11]....
        /*06a0*/ 	.word	0x00004940


	//   ....[12]....
        /*06a4*/ 	.word	0x00004960


	//   ....[13]....
        /*06a8*/ 	.word	0x00004980


	//   ....[14]....
        /*06ac*/ 	.word	0x00005e70


	//   ....[15]....
        /*06b0*/ 	.word	0x00005ea0


	//   ....[16]....
        /*06b4*/ 	.word	0x00005ef0


	//   ....[17]....
        /*06b8*/ 	.word	0x00005f10


	//   ....[18]....
        /*06bc*/ 	.word	0x00005f40


	//   ....[19]....
        /*06c0*/ 	.word	0x00005f50


	//   ....[20]....
        /*06c4*/ 	.word	0x00005f80


	//   ....[21]....
        /*06c8*/ 	.word	0x00005f90


	//   ....[22]....
        /*06cc*/ 	.word	0x00006160


	//   ....[23]....
        /*06d0*/ 	.word	0x000061f0


	//   ....[24]....
        /*06d4*/ 	.word	0x00006260


	//   ....[25]....
        /*06d8*/ 	.word	0x000062c0


	//   ....[26]....
        /*06dc*/ 	.word	0x00006330


	//   ....[27]....
        /*06e0*/ 	.word	0x00006390


	//   ....[28]....
        /*06e4*/ 	.word	0x00006400


	//   ....[29]....
        /*06e8*/ 	.word	0x00006460


	//----- nvinfo : EIATTR_VRC_CTA_INIT_COUNT
	.align		4
.L_521:
        /*06ec*/ 	.byte	0x02, 0x4a
	.zero		1
	.zero		1


	//----- nvinfo : EIATTR_EXIT_INSTR_OFFSETS
	.align		4
        /*06f0*/ 	.byte	0x04, 0x1c
        /*06f2*/ 	.short	(.L_523 - .L_522)


	//   ....[0]....
.L_522:
        /*06f4*/ 	.word	0x00005400


	//   ....[1]....
        /*06f8*/ 	.word	0x000060f0


	//----- nvinfo : EIATTR_MAX_THREADS
	.align		4
.L_523:
        /*06fc*/ 	.byte	0x04, 0x05
        /*06fe*/ 	.short	(.L_525 - .L_524)
.L_524:
        /*0700*/ 	.word	0x00000140
        /*0704*/ 	.word	0x00000001
        /*0708*/ 	.word	0x00000001


	//----- nvinfo : EIATTR_CRS_STACK_SIZE
	.align		4
.L_525:
        /*070c*/ 	.byte	0x04, 0x1e
        /*070e*/ 	.short	(.L_527 - .L_526)
.L_526:
        /*0710*/ 	.word	0x00000000


	//----- nvinfo : EIATTR_CBANK_PARAM_SIZE
	.align		4
.L_527:
        /*0714*/ 	.byte	0x03, 0x19
        /*0716*/ 	.short	0x0060


	//----- nvinfo : EIATTR_PARAM_CBANK
	.align		4
        /*0718*/ 	.byte	0x04, 0x0a
        /*071a*/ 	.short	(.L_529 - .L_528)
	.align		4
.L_528:
        /*071c*/ 	.word	index@(.nv.constant0._ZN13group_norm_v218gn_bwd_cuda_kernelI13__nv_bfloat16Li320ELi3ELi16ELi40ELi4096ELb1ELb1ELi32ELi320ELi320ELi4ELb1ELi2ELb0ELb0ELNS_15WgradSyncMethodE3ENS_16CompileConditionILi1000EEEEEvPT_S6_S6_PKS5_S8_S8_S8_PKfflPfPj)
        /*0720*/ 	.short	0x0380
        /*0722*/ 	.short	0x0060


	//----- nvinfo : EIATTR_SW_WAR
	.align		4
.L_529:
        /*0724*/ 	.byte	0x04, 0x36
        /*0726*/ 	.short	(.L_531 - .L_530)
.L_530:
        /*0728*/ 	.word	0x00000008
.L_531:


//--------------------- .nv.info._ZN13group_norm_v218gn_bwd_cuda_kernelI13__nv_bfloat16Li320ELi3ELi16ELi40ELi4096ELb1ELb1ELi32ELi320ELi320ELi4ELb1ELi3ELb0ELb0ELNS_15WgradSyncMethodE2ENS_16CompileConditionILi1000EEEEEvPT_S6_S6_PKS5_S8_S8_S8_PKfflPfPj --------------------------
	.section	.nv.info._ZN13group_norm_v218gn_bwd_cuda_kernelI13__nv_bfloat16Li320ELi3ELi16ELi40ELi4096ELb1ELb1ELi32ELi320ELi320ELi4ELb1ELi3ELb0ELb0ELNS_15WgradSyncMethodE2ENS_16CompileConditionILi1000EEEEEvPT_S6_S6_PKS5_S8_S8_S8_PKfflPfPj,"",@"SHT_CUDA_INFO"
	.sectionflags	@""
	.align	4


	//----- nvinfo : EIATTR_CUDA_API_VERSION
	.align		4
        /*0000*/ 	.byte	0x04, 0x37
        /*0002*/ 	.short	(.L_533 - .L_532)
.L_532:
        /*0004*/ 	.word	0x00000082


	//----- nvinfo : EIATTR_KPARAM_INFO
	.align		4
.L_533:
        /*0008*/ 	.byte	0x04, 0x17
        /*000a*/ 	.short	(.L_535 - .L_534)
.L_534:
        /*000c*/ 	.word	0x00000000
        /*0010*/ 	.short	0x000b
        /*0012*/ 	.short	0x0058
        /*0014*/ 	.byte	0x00, 0xf5, 0x21, 0x00


	//----- nvinfo : EIATTR_KPARAM_INFO
	.align		4
.L_535:
        /*0018*/ 	.byte	0x04, 0x17
        /*001a*/ 	.short	(.L_537 - .L_536)
.L_536:
        /*001c*/ 	.word	0x00000000
        /*0020*/ 	.short	0x000a
        /*0022*/ 	.short	0x0050
        /*0024*/ 	.byte	0x00, 0xf5, 0x21, 0x00


	//----- nvinfo : EIATTR_KPARAM_INFO
	.align		4
.L_537:
        /*0028*/ 	.byte	0x04, 0x17
        /*002a*/ 	.short	(.L_539 - .L_538)
.L_538:
        /*002c*/ 	.word	0x00000000
        /*0030*/ 	.short	0x0009
        /*0032*/ 	.short	0x0048
        /*0034*/ 	.byte	0x00, 0xf0, 0x21, 0x00


	//----- nvinfo : EIATTR_KPARAM_INFO
	.align		4
.L_539:
        /*0038*/ 	.byte	0x04, 0x17
        /*003a*/ 	.short	(.L_541 - .L_540)
.L_540:
        /*003c*/ 	.word	0x00000000
        /*0040*/ 	.short	0x0008
        /*0042*/ 	.short	0x0040
        /*0044*/ 	.byte	0x00, 0xf0, 0x11, 0x00


	//----- nvinfo : EIATTR_KPARAM_INFO
	.align		4
.L_541:
        /*0048*/ 	.byte	0x04, 0x17
        /*004a*/ 	.short	(.L_543 - .L_542)
.L_542:
        /*004c*/ 	.word	0x00000000
        /*0050*/ 	.short	0x0007
        /*0052*/ 	.short	0x0038
        /*0054*/ 	.byte	0x00, 0xf5, 0x21, 0x00


	//----- nvinfo : EIATTR_KPARAM_INFO
	.align		4
.L_543:
        /*0058*/ 	.byte	0x04, 0x17
        /*005a*/ 	.short	(.L_545 - .L_544)
.L_544:
        /*005c*/ 	.word	0x00000000
        /*0060*/ 	.short	0x0006
        /*0062*/ 	.short	0x0030
        /*0064*/ 	.byte	0x00, 0xf5, 0x21, 0x00


	//----- nvinfo : EIATTR_KPARAM_INFO
	.align		4
.L_545:
        /*0068*/ 	.byte	0x04, 0x17
        /*006a*/ 	.short	(.L_547 - .L_546)
.L_546:
        /*006c*/ 	.word	0x00000000
        /*0070*/ 	.short	0x0005
        /*0072*/ 	.short	0x0028
        /*0074*/ 	.byte	0x00, 0xf5, 0x21, 0x00


	//----- nvinfo : EIATTR_KPARAM_INFO
	.align		4
.L_547:
        /*0078*/ 	.byte	0x04, 0x17
        /*007a*/ 	.short	(.L_549 - .L_548)
.L_548:
        /*007c*/ 	.word	0x00000000
        /*0080*/ 	.short	0x0004
        /*0082*/ 	.short	0x0020
        /*0084*/ 	.byte	0x00, 0xf5, 0x21, 0x00


	//----- nvinfo : EIATTR_KPARAM_INFO
	.align		4
.L_549:
        /*0088*/ 	.byte	0x04, 0x17
        /*008a*/ 	.short	(.L_551 - .L_550)
.L_550:
        /*008c*/ 	.word	0x00000000
        /*0090*/ 	.short	0x0003
        /*0092*/ 	.short	0x0018
        /*0094*/ 	.byte	0x00, 0xf5, 0x21, 0x00


	//----- nvinfo : EIATTR_KPARAM_INFO
	.align		4
.L_551:
        /*0098*/ 	.byte	0x04, 0x17
        /*009a*/ 	.short	(.L_553 - .L_552)
.L_552:
        /*009c*/ 	.word	0x00000000
        /*00a0*/ 	.short	0x0002
        /*00a2*/ 	.short	0x0010
        /*00a4*/ 	.byte	0x00, 0xf5, 0x21, 0x00


	//----- nvinfo : EIATTR_KPARAM_INFO
	.align		4
.L_553:
        /*00a8*/ 	.byte	0x04, 0x17
        /*00aa*/ 	.short	(.L_555 - .L_554)
.L_554:
        /*00ac*/ 	.word	0x00000000
        /*00b0*/ 	.short	0x0001
        /*00b2*/ 	.short	0x0008
        /*00b4*/ 	.byte	0x00, 0xf5, 0x21, 0x00


	//----- nvinfo : EIATTR_KPARAM_INFO
	.align		4
.L_555:
        /*00b8*/ 	.byte	0x04, 0x17
        /*00ba*/ 	.short	(.L_557 - .L_556)
.L_556:
        /*00bc*/ 	.word	0x00000000
        /*00c0*/ 	.short	0x0000
        /*00c2*/ 	.short	0x0000
        /*00c4*/ 	.byte	0x00, 0xf5, 0x21, 0x00


	//----- nvinfo : EIATTR_SPARSE_MMA_MASK
	.align		4
.L_557:
        /*00c8*/ 	.byte	0x03, 0x50
        /*00ca*/ 	.short	0x0000


	//----- nvinfo : EIATTR_MAXREG_COUNT
	.align		4
        /*00cc*/ 	.byte	0x03, 0x1b
        /*00ce*/ 	.short	0x0040


	//----- nvinfo : EIATTR_NUM_BARRIERS
	.align		4
        /*00d0*/ 	.byte	0x02, 0x4c
        /*00d2*/ 	.byte	0x01
	.zero		1


	//----- nvinfo : EIATTR_ANNOTATIONS
	.align		4
        /*00d4*/ 	.byte	0x04, 0x55
        /*00d6*/ 	.short	(.L_559 - .L_558)


	//   ....[0]....
.L_558:
        /* <DEDUP_REMOVED lines=66> */


	//----- nvinfo : EIATTR_MERCURY_ISA_VERSION
	.align		4
.L_559:
        /*04e0*/ 	.byte	0x03, 0x5f
        /*04e2*/ 	.short	0x0101


	//----- nvinfo : EIATTR_COOP_GROUP_MASK_REGIDS
	.align		4
        /*04e4*/ 	.byte	0x04, 0x29
        /*04e6*/ 	.short	(.L_561 - .L_560)


	//   ....[0]....
.L_560:
        /*04e8*/ 	.word	0xffffffff


	//   ....[1]....
        /*04ec*/ 	.word	0xffffffff


	//   ....[2]....
        /*04f0*/ 	.word	0xffffffff


	//   ....[3]....
        /*04f4*/ 	.word	0xffffffff


	//   ....[4]....
        /*04f8*/ 	.word	0xffffffff


	//   ....[5]....
        /*04fc*/ 	.word	0xffffffff


	//   ....[6]....
        /*0500*/ 	.word	0xffffffff


	//   ....[7]....
        /*0504*/ 	.word	0xffffffff


	//   ....[8]....
        /*0508*/ 	.word	0xffffffff


	//   ....[9]....
        /*050c*/ 	.word	0xffffffff


	//   ....[10]....
        /*0510*/ 	.word	0xffffffff


	//   ....[11]....
        /*0514*/ 	.word	0xffffffff


	//   ....[12]....
        /*0518*/ 	.word	0xffffffff


	//   ....[13]....
        /*051c*/ 	.word	0xffffffff


	//   ....[14]....
        /*0520*/ 	.word	0x05000019


	//   ....[15]....
        /*0524*/ 	.word	0x05000018


	//   ....[16]....
        /*0528*/ 	.word	0x0500001a


	//   ....[17]....
        /*052c*/ 	.word	0x0500001b


	//   ....[18]....
        /*0530*/ 	.word	0x0500001d


	//   ....[19]....
        /*0534*/ 	.word	0x0500001c


	//   ....[20]....
        /*0538*/ 	.word	0x0500001e


	//   ....[21]....
        /*053c*/ 	.word	0x05000013


	//   ....[22]....
        /*0540*/ 	.word	0x0500001a


	//   ....[23]....
        /*0544*/ 	.word	0x0500001a


	//   ....[24]....
        /*0548*/ 	.word	0x0500001a


	//   ....[25]....
        /*054c*/ 	.word	0x0500001a


	//   ....[26]....
        /*0550*/ 	.word	0x0500001a


	//   ....[27]....
        /*0554*/ 	.word	0x0500001a


	//   ....[28]....
        /*0558*/ 	.word	0x0500001a


	//   ....[29]....
        /*055c*/ 	.word	0x0500001a


	//----- nvinfo : EIATTR_COOP_GROUP_INSTR_OFFSETS
	.align		4
.L_561:
        /*0560*/ 	.byte	0x04, 0x28
        /*0562*/ 	.short	(.L_563 - .L_562)


	//   ....[0]....
.L_562:
        /*0564*/ 	.word	0x00003ef0


	//   ....[1]....
        /*0568*/ 	.word	0x00003f00


	//   ....[2]....
        /*056c*/ 	.word	0x00003f40


	//   ....[3]....
        /*0570*/ 	.word	0x00003f70


	//   ....[4]....
        /*0574*/ 	.word	0x00004660


	//   ....[5]....
        /*0578*/ 	.word	0x000046c0


	//   ....[6]....
        /*057c*/ 	.word	0x000046e0


	//   ....[7]....
        /*0580*/ 	.word	0x00004700


	//   ....[8]....
        /*0584*/ 	.word	0x00004720


	//   ....[9]....
        /*0588*/ 	.word	0x00004740


	//   ....[10]....
        /*058c*/ 	.word	0x00004760


	//   ....[11]....
        /*0590*/ 	.word	0x00004780


	//   ....[12]....
        /*0594*/ 	.word	0x000047a0


	//   ....[13]....
        /*0598*/ 	.word	0x000047c0


	//   ....[14]....
        /*059c*/ 	.word	0x00005c70


	//   ....[15]....
        /*05a0*/ 	.word	0x00005ca0


	//   ....[16]....
        /*05a4*/ 	.word	0x00005cf0


	//   ....[17]....
        /*05a8*/ 	.word	0x00005d10


	//   ....[18]....
        /*05ac*/ 	.word	0x00005d40


	//   ....[19]....
        /*05b0*/ 	.word	0x00005d50


	//   ....[20]....
        /*05b4*/ 	.word	0x00005d80


	//   ....[21]....
        /*05b8*/ 	.word	0x00005d90


	//   ....[22]....
        /*05bc*/ 	.word	0x00005f60


	//   ....[23]....
        /*05c0*/ 	.word	0x00005ff0


	//   ....[24]....
        /*05c4*/ 	.word	0x00006060


	//   ....[25]....
        /*05c8*/ 	.word	0x000060c0


	//   ....[26]....
        /*05cc*/ 	.word	0x00006130


	//   ....[27]....
        /*05d0*/ 	.word	0x00006190


	//   ....[28]....
        /*05d4*/ 	.word	0x00006200


	//   ....[29]....
        /*05d8*/ 	.word	0x00006260


	//----- nvinfo : EIATTR_VRC_CTA_INIT_COUNT
	.align		4
.L_563:
        /*05dc*/ 	.byte	0x02, 0x4a
	.zero		1
	.zero		1


	//----- nvinfo : EIATTR_EXIT_INSTR_OFFSETS
	.align		4
        /*05e0*/ 	.byte	0x04, 0x1c
        /*05e2*/ 	.short	(.L_565 - .L_564)


	//   ....[0]....
.L_564:
        /*05e4*/ 	.word	0x00005210


	//   ....[1]....
        /*05e8*/ 	.word	0x00005ef0


	//----- nvinfo : EIATTR_MAX_THREADS
	.align		4
.L_565:
        /*05ec*/ 	.byte	0x04, 0x05
        /*05ee*/ 	.short	(.L_567 - .L_566)
.L_566:
        /*05f0*/ 	.word	0x00000140
        /*05f4*/ 	.word	0x00000001
        /*05f8*/ 	.word	0x00000001


	//----- nvinfo : EIATTR_CRS_STACK_SIZE
	.align		4
.L_567:
        /*05fc*/ 	.byte	0x04, 0x1e
        /*05fe*/ 	.short	(.L_569 - .L_568)
.L_568:
        /*0600*/ 	.word	0x00000000


	//----- nvinfo : EIATTR_CBANK_PARAM_SIZE
	.align		4
.L_569:
        /*0604*/ 	.byte	0x03, 0x19
        /*0606*/ 	.short	0x0060


	//----- nvinfo : EIATTR_PARAM_CBANK
	.align		4
        /*0608*/ 	.byte	0x04, 0x0a
        /*060a*/ 	.short	(.L_571 - .L_570)
	.align		4
.L_570:
        /*060c*/ 	.word	index@(.nv.constant0._ZN13group_norm_v218gn_bwd_cuda_kernelI13__nv_bfloat16Li320ELi3ELi16ELi40ELi4096ELb1ELb1ELi32ELi320ELi320ELi4ELb1ELi3ELb0ELb0ELNS_15WgradSyncMethodE2ENS_16CompileConditionILi1000EEEEEvPT_S6_S6_PKS5_S8_S8_S8_PKfflPfPj)
        /*0610*/ 	.short	0x0380
        /*0612*/ 	.short	0x0060


	//----- nvinfo : EIATTR_SW_WAR
	.align		4
.L_571:
        /*0614*/ 	.byte	0x04, 0x36
        /*0616*/ 	.short	(.L_573 - .L_572)
.L_572:
        /*0618*/ 	.word	0x00000008
.L_573:


//--------------------- .nv.info._ZN13group_norm_v214gn_cuda_kernelI13__nv_bfloat16Li320ELi3ELi32ELi20ELi4096ELb0ELi32ELi320ELi320ELi4ELb1ELi2ELb0ELb0ENS_16CompileConditionILi1000EEEEEvPT_PKS4_S7_S7_flPfS8_Pj --------------------------
	.section	.nv.info._ZN13group_norm_v214gn_cuda_kernelI13__nv_bfloat16Li320ELi3ELi32ELi20ELi4096ELb0ELi32ELi320ELi320ELi4ELb1ELi2ELb0ELb0ENS_16CompileConditionILi1000EEEEEvPT_PKS4_S7_S7_flPfS8_Pj,"",@"SHT_CUDA_INFO"
	.sectionflags	@""
	.align	4


	//----- nvinfo : EIATTR_CUDA_API_VERSION
	.align		4
        /*0000*/ 	.byte	0x04, 0x37
        /*0002*/ 	.short	(.L_575 - .L_574)
.L_574:
        /*0004*/ 	.word	0x00000082


	//----- nvinfo : EIATTR_KPARAM_INFO
	.align		4
.L_575:
        /*0008*/ 	.byte	0x04, 0x17
        /*000a*/ 	.short	(.L_577 - .L_576)
.L_576:
        /*000c*/ 	.word	0x00000000
        /*0010*/ 	.short	0x0008
        /*0012*/ 	.short	0x0040
        /*0014*/ 	.byte	0x00, 0xf5, 0x21, 0x00


	//----- nvinfo : EIATTR_KPARAM_INFO
	.align		4
.L_577:
        /*0018*/ 	.byte	0x04, 0x17
        /*001a*/ 	.short	(.L_579 - .L_578)
.L_578:
        /*001c*/ 	.word	0x00000000
        /*0020*/ 	.short	0x0007
        /*0022*/ 	.short	0x0038
        /*0024*/ 	.byte	0x00, 0xf5, 0x21, 0x00


	//----- nvinfo : EIATTR_KPARAM_INFO
	.align		4
.L_579:
        /*0028*/ 	.byte	0x04, 0x17
        /*002a*/ 	.short	(.L_581 - .L_580)
.L_580:
        /*002c*/ 	.word	0x00000000
        /*0030*/ 	.short	0x0006
        /*0032*/ 	.short	0x0030
        /*0034*/ 	.byte	0x00, 0xf5, 0x21, 0x00


	//----- nvinfo : EIATTR_KPARAM_INFO
	.align		4
.L_581:
        /*0038*/ 	.byte	0x04, 0x17
        /*003a*/ 	.short	(.L_583 - .L_582)
.L_582:
        /*003c*/ 	.word	0x00000000
        /*0040*/ 	.short	0x0005
        /*0042*/ 	.short	0x0028
        /*0044*/ 	.byte	0x00, 0xf0, 0x21, 0x00


	//----- nvinfo : EIATTR_KPARAM_INFO
	.align		4
.L_583:
        /*0048*/ 	.byte	0x04, 0x17
        /*004a*/ 	.short	(.L_585 - .L_584)
.L_584:
        /*004c*/ 	.word	0x00000000
        /*0050*/ 	.short	0x0004
        /*0052*/ 	.short	0x0020
        /*0054*/ 	.byte	0x00, 0xf0, 0x11, 0x00


	//----- nvinfo : EIATTR_KPARAM_INFO
	.align		4
.L_585:
        /*0058*/ 	.byte	0x04, 0x17
        /*005a*/ 	.short	(.L_587 - .L_586)
.L_586:
        /*005c*/ 	.word	0x00000000
        /*0060*/ 	.short	0x0003
        /*0062*/ 	.short	0x0018
        /*0064*/ 	.byte	0x00, 0xf5, 0x21, 0x00


	//----- nvinfo : EIATTR_KPARAM_INFO
	.align		4
.L_587:
        /*0068*/ 	.byte	0x04, 0x17
        /*006a*/ 	.short	(.L_589 - .L_588)
.L_588:
        /*006c*/ 	.word	0x00000000
        /*0070*/ 	.short	0x0002
        /*0072*/ 	.short	0x0010
        /*0074*/ 	.byte	0x00, 0xf5, 0x21, 0x00


	//----- nvinfo : EIATTR_KPARAM_INFO
	.align		4
.L_589:
        /*0078*/ 	.byte	0x04, 0x17
        /*007a*/ 	.short	(.L_591 - .L_590)
.L_590:
        /*007c*/ 	.word	0x00000000
        /*0080*/ 	.short	0x0001
        /*0082*/ 	.short	0x0008
        /*0084*/ 	.byte	0x00, 0xf5, 0x21, 0x00


	//----- nvinfo : EIATTR_KPARAM_INFO
	.align		4
.L_591:
        /*0088*/ 	.byte	0x04, 0x17
        /*008a*/ 	.short	(.L_593 - .L_592)
.L_592:
        /*008c*/ 	.word	0x00000000
        /*0090*/ 	.short	0x0000
        /*0092*/ 	.short	0x0000
        /*0094*/ 	.byte	0x00, 0xf5, 0x21, 0x00


	//----- nvinfo : EIATTR_SPARSE_MMA_MASK
	.align		4
.L_593:
        /*0098*/ 	.byte	0x03, 0x50
        /*009a*/ 	.short	0x0000


	//----- nvinfo : EIATTR_MAXREG_COUNT
	.align		4
        /*009c*/ 	.byte	0x03, 0x1b
        /*009e*/ 	.short	0x0040


	//----- nvinfo : EIATTR_NUM_BARRIERS
	.align		4
        /*00a0*/ 	.byte	0x02, 0x4c
        /*00a2*/ 	.byte	0x01
	.zero		1


	//----- nvinfo : EIATTR_MERCURY_ISA_VERSION
	.align		4
        /*00a4*/ 	.byte	0x03, 0x5f
        /*00a6*/ 	.short	0x0101


	//----- nvinfo : EIATTR_COOP_GROUP_MASK_REGIDS
	.align		4
        /*00a8*/ 	.byte	0x04, 0x29
        /*00aa*/ 	.short	(.L_595 - .L_594)


	//   ....[0]....
.L_594:
        /*00ac*/ 	.word	0xffffffff


	//   ....[1]....
        /*00b0*/ 	.word	0xffffffff


	//   ....[2]....
        /*00b4*/ 	.word	0xffffffff


	//   ....[3]....
        /*00b8*/ 	.word	0xffffffff


	//   ....[4]....
        /*00bc*/ 	.word	0xffffffff


	//   ....[5]....
        /*00c0*/ 	.word	0xffffffff


	//   ....[6]....
        /*00c4*/ 	.word	0xffffffff


	//   ....[7]....
        /*00c8*/ 	.word	0xffffffff


	//   ....[8]....
        /*00cc*/ 	.word	0xffffffff


	//   ....[9]....
        /*00d0*/ 	.word	0xffffffff


	//   ....[10]....
        /*00d4*/ 	.word	0xffffffff


	//   ....[11]....
        /*00d8*/ 	.word	0xffffffff


	//----- nvinfo : EIATTR_COOP_GROUP_INSTR_OFFSETS
	.align		4
.L_595:
        /*00dc*/ 	.byte	0x04, 0x28
        /*00de*/ 	.short	(.L_597 - .L_596)


	//   ....[0]....
.L_596:
        /*00e0*/ 	.word	0x00000ec0


	//   ....[1]....
        /*00e4*/ 	.word	0x00000ef0


	//   ....[2]....
        /*00e8*/ 	.word	0x00000f30


	//   ....[3]....
        /*00ec*/ 	.word	0x00000f40


	//   ....[4]....
        /*00f0*/ 	.word	0x000014f0


	//   ....[5]....
        /*00f4*/ 	.word	0x00001520


	//   ....[6]....
        /*00f8*/ 	.word	0x00001550


	//   ....[7]....
        /*00fc*/ 	.word	0x00001560


	//   ....[8]....
        /*0100*/ 	.word	0x00001590


	//   ....[9]....
        /*0104*/ 	.word	0x000015a0


	//   ....[10]....
        /*0108*/ 	.word	0x000015d0


	//   ....[11]....
        /*010c*/ 	.word	0x000015e0


	//----- nvinfo : EIATTR_VRC_CTA_INIT_COUNT
	.align		4
.L_597:
        /*0110*/ 	.byte	0x02, 0x4a
	.zero		1
	.zero		1


	//----- nvinfo : EIATTR_EXIT_INSTR_OFFSETS
	.align		4
        /*0114*/ 	.byte	0x04, 0x1c
        /*0116*/ 	.short	(.L_599 - .L_598)


	//   ....[0]....
.L_598:
        /*0118*/ 	.word	0x00000060


	//   ....[1]....
        /*011c*/ 	.word	0x00002140


	//----- nvinfo : EIATTR_MAX_THREADS
	.align		4
.L_599:
        /*0120*/ 	.byte	0x04, 0x05
        /*0122*/ 	.short	(.L_601 - .L_600)
.L_600:
        /*0124*/ 	.word	0x00000140
        /*0128*/ 	.word	0x00000001
        /*012c*/ 	.word	0x00000001


	//----- nvinfo : EIATTR_CRS_STACK_SIZE
	.align		4
.L_601:
        /*0130*/ 	.byte	0x04, 0x1e
        /*0132*/ 	.short	(.L_603 - .L_602)
.L_602:
        /*0134*/ 	.word	0x00000000


	//----- nvinfo : EIATTR_CBANK_PARAM_SIZE
	.align		4
.L_603:
        /*0138*/ 	.byte	0x03, 0x19
        /*013a*/ 	.short	0x0048


	//----- nvinfo : EIATTR_PARAM_CBANK
	.align		4
        /*013c*/ 	.byte	0x04, 0x0a
        /*013e*/ 	.short	(.L_605 - .L_604)
	.align		4
.L_604:
        /*0140*/ 	.word	index@(.nv.constant0._ZN13group_norm_v214gn_cuda_kernelI13__nv_bfloat16Li320ELi3ELi32ELi20ELi4096ELb0ELi32ELi320ELi320ELi4ELb1ELi2ELb0ELb0ENS_16CompileConditionILi1000EEEEEvPT_PKS4_S7_S7_flPfS8_Pj)
        /*0144*/ 	.short	0x0380
        /*0146*/ 	.short	0x0048


	//----- nvinfo : EIATTR_SW_WAR
	.align		4
.L_605:
        /*0148*/ 	.byte	0x04, 0x36
        /*014a*/ 	.short	(.L_607 - .L_606)
.L_606:
        /*014c*/ 	.word	0x00000008
.L_607:


//--------------------- .nv.info._ZN13group_norm_v214gn_cuda_kernelI13__nv_bfloat16Li320ELi1ELi32ELi20ELi4096ELb0ELi64ELi320ELi320ELi4ELb1ELi2ELb0ELb0ENS_16CompileConditionILi1000EEEEEvPT_PKS4_S7_S7_flPfS8_Pj --------------------------
	.section	.nv.info._ZN13group_norm_v214gn_cuda_kernelI13__nv_bfloat16Li320ELi1ELi32ELi20ELi4096ELb0ELi64ELi320ELi320ELi4ELb1ELi2ELb0ELb0ENS_16CompileConditionILi1000EEEEEvPT_PKS4_S7_S7_flPfS8_Pj,"",@"SHT_CUDA_INFO"
	.sectionflags	@""
	.align	4


	//----- nvinfo : EIATTR_CUDA_API_VERSION
	.align		4
        /*0000*/ 	.byte	0x04, 0x37
        /*0002*/ 	.short	(.L_609 - .L_608)
.L_608:
        /*0004*/ 	.word	0x00000082


	//----- nvinfo : EIATTR_KPARAM_INFO
	.align		4
.L_609:
        /*0008*/ 	.byte	0x04, 0x17
        /*000a*/ 	.short	(.L_611 - .L_610)
.L_610:
        /*000c*/ 	.word	0x00000000
        /*0010*/ 	.short	0x0008
        /*0012*/ 	.short	0x0040
        /*0014*/ 	.byte	0x00, 0xf5, 0x21, 0x00


	//----- nvinfo : EIATTR_KPARAM_INFO
	.align		4
.L_611:
        /*0018*/ 	.byte	0x04, 0x17
        /*001a*/ 	.short	(.L_613 - .L_612)
.L_612:
        /*001c*/ 	.word	0x00000000
        /*0020*/ 	.short	0x0007
        /*0022*/ 	.short	0x0038
        /*0024*/ 	.byte	0x00, 0xf5, 0x21, 0x00


	//----- nvinfo : EIATTR_KPARAM_INFO
	.align		4
.L_613:
        /*0028*/ 	.byte	0x04, 0x17
        /*002a*/ 	.short	(.L_615 - .L_614)
.L_614:
        /*002c*/ 	.word	0x00000000
        /*0030*/ 	.short	0x0006
        /*0032*/ 	.short	0x0030
        /*0034*/ 	.byte	0x00, 0xf5, 0x21, 0x00


	//----- nvinfo : EIATTR_KPARAM_INFO
	.align		4
.L_615:
        /*0038*/ 	.byte	0x04, 0x17
        /*003a*/ 	.short	(.L_617 - .L_616)
.L_616:
        /*003c*/ 	.word	0x00000000
        /*0040*/ 	.short	0x0005
        /*0042*/ 	.short	0x0028
        /*0044*/ 	.byte	0x00, 0xf0, 0x21, 0x00


	//----- nvinfo : EIATTR_KPARAM_INFO
	.align		4
.L_617:
        /*0048*/ 	.byte	0x04, 0x17
        /*004a*/ 	.short	(.L_619 - .L_618)
.L_618:
        /*004c*/ 	.word	0x00000000
        /*0050*/ 	.short	0x0004
        /*0052*/ 	.short	0x0020
        /*0054*/ 	.byte	0x00, 0xf0, 0x11, 0x00


	//----- nvinfo : EIATTR_KPARAM_INFO
	.align		4
.L_619:
        /*0058*/ 	.byte	0x04, 0x17
        /*005a*/ 	.short	(.L_621 - .L_620)
.L_620:
        /*005c*/ 	.word	0x00000000
        /*0060*/ 	.short	0x0003
        /*0062*/ 	.short	0x0018
        /*0064*/ 	.byte	0x00, 0xf5, 0x21, 0x00


	//----- nvinfo : EIATTR_KPARAM_INFO
	.align		4
.L_621:
        /*0068*/ 	.byte	0x04, 0x17
        /*006a*/ 	.short	(.L_623 - .L_622)
.L_622:
        /*006c*/ 	.word	0x00000000
        /*0070*/ 	.short	0x0002
        /*0072*/ 	.short	0x0010
        /*0074*/ 	.byte	0x00, 0xf5, 0x21, 0x00


	//----- nvinfo : EIATTR_KPARAM_INFO
	.align		4
.L_623:
        /*0078*/ 	.byte	0x04, 0x17
        /*007a*/ 	.short	(.L_625 - .L_624)
.L_624:
        /*007c*/ 	.word	0x00000000
        /*0080*/ 	.short	0x0001
        /*0082*/ 	.short	0x0008
        /*0084*/ 	.byte	0x00, 0xf5, 0x21, 0x00


	//----- nvinfo : EIATTR_KPARAM_INFO
	.align		4
.L_625:
        /*0088*/ 	.byte	0x04, 0x17
        /*008a*/ 	.short	(.L_627 - .L_626)
.L_626:
        /*008c*/ 	.word	0x00000000
        /*0090*/ 	.short	0x0000
        /*0092*/ 	.short	0x0000
        /*0094*/ 	.byte	0x00, 0xf5, 0x21, 0x00


	//----- nvinfo : EIATTR_SPARSE_MMA_MASK
	.align		4
.L_627:
        /*0098*/ 	.byte	0x03, 0x50
        /*009a*/ 	.short	0x0000


	//----- nvinfo : EIATTR_MAXREG_COUNT
	.align		4
        /*009c*/ 	.byte	0x03, 0x1b
        /*009e*/ 	.short	0x00a8


	//----- nvinfo : EIATTR_NUM_BARRIERS
	.align		4
        /*00a0*/ 	.byte	0x02, 0x4c
        /*00a2*/ 	.byte	0x01
	.zero		1


	//----- nvinfo : EIATTR_MERCURY_ISA_VERSION
	.align		4
        /*00a4*/ 	.byte	0x03, 0x5f
        /*00a6*/ 	.short	0x0101


	//----- nvinfo : EIATTR_COOP_GROUP_MASK_REGIDS
	.align		4
        /*00a8*/ 	.byte	0x04, 0x29
        /*00aa*/ 	.short	(.L_629 - .L_628)


	//   ....[0]....
.L_628:
        /*00ac*/ 	.word	0xffffffff


	//   ....[1]....
        /*00b0*/ 	.word	0xffffffff


	//   ....[2]....
        /*00b4*/ 	.word	0xffffffff


	//   ....[3]....
        /*00b8*/ 	.word	0xffffffff


	//   ....[4]....
        /*00bc*/ 	.word	0xffffffff


	//   ....[5]....
        /*00c0*/ 	.word	0xffffffff


	//   ....[6]....
        /*00c4*/ 	.word	0xffffffff


	//   ....[7]....
        /*00c8*/ 	.word	0xffffffff


	//   ....[8]....
        /*00cc*/ 	.word	0xffffffff


	//   ....[9]....
        /*00d0*/ 	.word	0xffffffff


	//   ....[10]....
        /*00d4*/ 	.word	0xffffffff


	//   ....[11]....
        /*00d8*/ 	.word	0xffffffff


	//----- nvinfo : EIATTR_COOP_GROUP_INSTR_OFFSETS
	.align		4
.L_629:
        /*00dc*/ 	.byte	0x04, 0x28
        /*00de*/ 	.short	(.L_631 - .L_630)


	//   ....[0]....
.L_630:
        /*00e0*/ 	.word	0x00001680


	//   ....[1]....
        /*00e4*/ 	.word	0x00001690


	//   ....[2]....
        /*00e8*/ 	.word	0x000016d0


	//   ....[3]....
        /*00ec*/ 	.word	0x000016f0


	//   ....[4]....
        /*00f0*/ 	.word	0x00001a80


	//   ....[5]....
        /*00f4*/ 	.word	0x00001ac0


	//   ....[6]....
        /*00f8*/ 	.word	0x00001b40


	//   ....[7]....
        /*00fc*/ 	.word	0x00001b50


	//   ....[8]....
        /*0100*/ 	.word	0x00001b80


	//   ....[9]....
        /*0104*/ 	.word	0x00001b90


	//   ....[10]....
        /*0108*/ 	.word	0x00001bc0


	//   ....[11]....
        /*010c*/ 	.word	0x00001be0


	//----- nvinfo : EIATTR_VRC_CTA_INIT_COUNT
	.align		4
.L_631:
        /*0110*/ 	.byte	0x02, 0x4a
	.zero		1
	.zero		1


	//----- nvinfo : EIATTR_EXIT_INSTR_OFFSETS
	.align		4
        /*0114*/ 	.byte	0x04, 0x1c
        /*0116*/ 	.short	(.L_633 - .L_632)


	//   ....[0]....
.L_632:
        /*0118*/ 	.word	0x00000060


	//   ....[1]....
        /*011c*/ 	.word	0x00002cc0


	//----- nvinfo : EIATTR_MAX_THREADS
	.align		4
.L_633:
        /*0120*/ 	.byte	0x04, 0x05
        /*0122*/ 	.short	(.L_635 - .L_634)
.L_634:
        /*0124*/ 	.word	0x00000140
        /*0128*/ 	.word	0x00000001
        /*012c*/ 	.word	0x00000001


	//----- nvinfo : EIATTR_CRS_STACK_SIZE
	.align		4
.L_635:
        /*0130*/ 	.byte	0x04, 0x1e
        /*0132*/ 	.short	(.L_637 - .L_636)
.L_636:
        /*0134*/ 	.word	0x00000000


	//----- nvinfo : EIATTR_CBANK_PARAM_SIZE
	.align		4
.L_637:
        /*0138*/ 	.byte	0x03, 0x19
        /*013a*/ 	.short	0x0048


	//----- nvinfo : EIATTR_PARAM_CBANK
	.align		4
        /*013c*/ 	.byte	0x04, 0x0a
        /*013e*/ 	.short	(.L_639 - .L_638)
	.align		4
.L_638:
        /*0140*/ 	.word	index@(.nv.constant0._ZN13group_norm_v214gn_cuda_kernelI13__nv_bfloat16Li320ELi1ELi32ELi20ELi4096ELb0ELi64ELi320ELi320ELi4ELb1ELi2ELb0ELb0ENS_16CompileConditionILi1000EEEEEvPT_PKS4_S7_S7_flPfS8_Pj)
        /*0144*/ 	.short	0x0380
        /*0146*/ 	.short	0x0048


	//----- nvinfo : EIATTR_SW_WAR
	.align		4
.L_639:
        /*0148*/ 	.byte	0x04, 0x36
        /*014a*/ 	.short	(.L_641 - .L_640)
.L_640:
        /*014c*/ 	.word	0x00000008
.L_641:


//--------------------- .nv.info._ZN13group_norm_v214gn_cuda_kernelI13__nv_bfloat16Li320ELi1ELi32ELi20ELi4096ELb0ELi128ELi320ELi320ELi4ELb1ELi4ELb0ELb0ENS_16CompileConditionILi1000EEEEEvPT_PKS4_S7_S7_flPfS8_Pj --------------------------
	.section	.nv.info._ZN13group_norm_v214gn_cuda_kernelI13__nv_bfloat16Li320ELi1ELi32ELi20ELi4096ELb0ELi128ELi320ELi320ELi4ELb1ELi4ELb0ELb0ENS_16CompileConditionILi1000EEEEEvPT_PKS4_S7_S7_flPfS8_Pj,"",@"SHT_CUDA_INFO"
	.sectionflags	@""
	.align	4


	//----- nvinfo : EIATTR_CUDA_API_VERSION
	.align		4
        /*0000*/ 	.byte	0x04, 0x37
        /*0002*/ 	.short	(.L_643 - .L_642)
.L_642:
        /*0004*/ 	.word	0x00000082


	//----- nvinfo : EIATTR_KPARAM_INFO
	.align		4
.L_643:
        /*0008*/ 	.byte	0x04, 0x17
        /*000a*/ 	.short	(.L_645 - .L_644)
.L_644:
        /*000c*/ 	.word	0x00000000
        /*0010*/ 	.short	0x0008
        /*0012*/ 	.short	0x0040
        /*0014*/ 	.byte	0x00, 0xf5, 0x21, 0x00


	//----- nvinfo : EIATTR_KPARAM_INFO
	.align		4
.L_645:
        /*0018*/ 	.byte	0x04, 0x17
        /*001a*/ 	.short	(.L_647 - .L_646)
.L_646:
        /*001c*/ 	.word	0x00000000
        /*0020*/ 	.short	0x0007
        /*0022*/ 	.short	0x0038
        /*0024*/ 	.byte	0x00, 0xf5, 0x21, 0x00


	//----- nvinfo : EIATTR_KPARAM_INFO
	.align		4
.L_647:
        /*0028*/ 	.byte	0x04, 0x17
        /*002a*/ 	.short	(.L_649 - .L_648)
.L_648:
        /*002c*/ 	.word	0x00000000
        /*0030*/ 	.short	0x0006
        /*0032*/ 	.short	0x0030
        /*0034*/ 	.byte	0x00, 0xf5, 0x21, 0x00


	//----- nvinfo : EIATTR_KPARAM_INFO
	.align		4
.L_649:
        /*0038*/ 	.byte	0x04, 0x17
        /*003a*/ 	.short	(.L_651 - .L_650)
.L_650:
        /*003c*/ 	.word	0x00000000
        /*0040*/ 	.short	0x0005
        /*0042*/ 	.short	0x0028
        /*0044*/ 	.byte	0x00, 0xf0, 0x21, 0x00


	//----- nvinfo : EIATTR_KPARAM_INFO
	.align		4
.L_651:
        /*0048*/ 	.byte	0x04, 0x17
        /*004a*/ 	.short	(.L_653 - .L_652)
.L_652:
        /*004c*/ 	.word	0x00000000
        /*0050*/ 	.short	0x0004
        /*0052*/ 	.short	0x0020
        /*0054*/ 	.byte	0x00, 0xf0, 0x11, 0x00


	//----- nvinfo : EIATTR_KPARAM_INFO
	.align		4
.L_653:
        /*0058*/ 	.byte	0x04, 0x17
        /*005a*/ 	.short	(.L_655 - .L_654)
.L_654:
        /*005c*/ 	.word	0x00000000
        /*0060*/ 	.short	0x0003
        /*0062*/ 	.short	0x0018
        /*0064*/ 	.byte	0x00, 0xf5, 0x21, 0x00


	//----- nvinfo : EIATTR_KPARAM_INFO
	.align		4
.L_655:
        /*0068*/ 	.byte	0x04, 0x17
        /*006a*/ 	.short	(.L_657 - .L_656)
.L_656:
        /*006c*/ 	.word	0x00000000
        /*0070*/ 	.short	0x0002
        /*0072*/ 	.short	0x0010
        /*0074*/ 	.byte	0x00, 0xf5, 0x21, 0x00


	//----- nvinfo : EIATTR_KPARAM_INFO
	.align		4
.L_657:
        /*0078*/ 	.byte	0x04, 0x17
        /*007a*/ 	.short	(.L_659 - .L_658)
.L_658:
        /*007c*/ 	.word	0x00000000
        /*0080*/ 	.short	0x0001
        /*0082*/ 	.short	0x0008
        /*0084*/ 	.byte	0x00, 0xf5, 0x21, 0x00


	//----- nvinfo : EIATTR_KPARAM_INFO
	.align		4
.L_659:
        /*0088*/ 	.byte	0x04, 0x17
        /*008a*/ 	.short	(.L_661 - .L_660)
.L_660:
        /*008c*/ 	.word	0x00000000
        /*0090*/ 	.short	0x0000
        /*0092*/ 	.short	0x0000
        /*0094*/ 	.byte	0x00, 0xf5, 0x21, 0x00


	//----- nvinfo : EIATTR_SPARSE_MMA_MASK
	.align		4
.L_661:
        /*0098*/ 	.byte	0x03, 0x50
        /*009a*/ 	.short	0x0000


	//----- nvinfo : EIATTR_MAXREG_COUNT
	.align		4
        /*009c*/ 	.byte	0x03, 0x1b
        /*009e*/ 	.short	0x00a8


	//----- nvinfo : EIATTR_NUM_BARRIERS
	.align		4
        /*00a0*/ 	.byte	0x02, 0x4c
        /*00a2*/ 	.byte	0x01
	.zero		1


	//----- nvinfo : EIATTR_MERCURY_ISA_VERSION
	.align		4
        /*00a4*/ 	.byte	0x03, 0x5f
        /*00a6*/ 	.short	0x0101


	//----- nvinfo : EIATTR_INT_WARP_WIDE_INSTR_OFFSETS
	.align		4
        /*00a8*/ 	.byte	0x04, 0x31
        /*00aa*/ 	.short	(.L_663 - .L_662)


	//   ....[0]....
.L_662:
        /*00ac*/ 	.word	0x00002660


	//----- nvinfo : EIATTR_COOP_GROUP_MASK_REGIDS
	.align		4
.L_663:
        /*00b0*/ 	.byte	0x04, 0x29
        /*00b2*/ 	.short	(.L_665 - .L_664)


	//   ....[0]....
.L_664:
        /*00b4*/ 	.word	0xffffffff


	//   ....[1]....
        /*00b8*/ 	.word	0xffffffff


	//   ....[2]....
        /*00bc*/ 	.word	0xffffffff


	//   ....[3]....
        /*00c0*/ 	.word	0xffffffff


	//   ....[4]....
        /*00c4*/ 	.word	0xffffffff


	//   ....[5]....
        /*00c8*/ 	.word	0xffffffff


	//   ....[6]....
        /*00cc*/ 	.word	0xffffffff


	//   ....[7]....
        /*00d0*/ 	.word	0xffffffff


	//   ....[8]....
        /*00d4*/ 	.word	0xffffffff


	//   ....[9]....
        /*00d8*/ 	.word	0xffffffff


	//   ....[10]....
        /*00dc*/ 	.word	0xffffffff


	//   ....[11]....
        /*00e0*/ 	.word	0xffffffff


	//----- nvinfo : EIATTR_COOP_GROUP_INSTR_OFFSETS
	.align		4
.L_665:
        /*00e4*/ 	.byte	0x04, 0x28
        /*00e6*/ 	.short	(.L_667 - .L_666)


	//   ....[0]....
.L_666:
        /*00e8*/ 	.word	0x000025e0


	//   ....[1]....
        /*00ec*/ 	.word	0x000025f0


	//   ....[2]....
        /*00f0*/ 	.word	0x00002630


	//   ....[3]....
        /*00f4*/ 	.word	0x00002650


	//   ....[4]....
        /*00f8*/ 	.word	0x000029b0


	//   ....[5]....
        /*00fc*/ 	.word	0x000029f0


	//   ....[6]....
        /*0100*/ 	.word	0x00002ab0


	//   ....[7]....
        /*0104*/ 	.word	0x00002ac0


	//   ....[8]....
        /*0108*/ 	.word	0x00002af0


	//   ....[9]....
        /*010c*/ 	.word	0x00002b00


	//   ....[10]....
        /*0110*/ 	.word	0x00002b30


	//   ....[11]....
        /*0114*/ 	.word	0x00002b50


	//----- nvinfo : EIATTR_VRC_CTA_INIT_COUNT
	.align		4
.L_667:
        /*0118*/ 	.byte	0x02, 0x4a
	.zero		1
	.zero		1


	//----- nvinfo : EIATTR_EXIT_INSTR_OFFSETS
	.align		4
        /*011c*/ 	.byte	0x04, 0x1c
        /*011e*/ 	.short	(.L_669 - .L_668)


	//   ....[0]....
.L_668:
        /*0120*/ 	.word	0x00000070


	//   ....[1]....
        /*0124*/ 	.word	0x00004b20


	//----- nvinfo : EIATTR_MAX_THREADS
	.align		4
.L_669:
        /*0128*/ 	.byte	0x04, 0x05
        /*012a*/ 	.short	(.L_671 - .L_670)
.L_670:
        /*012c*/ 	.word	0x00000140
        /*0130*/ 	.word	0x00000001
        /*0134*/ 	.word	0x00000001


	//----- nvinfo : EIATTR_CRS_STACK_SIZE
	.align		4
.L_671:
        /*0138*/ 	.byte	0x04, 0x1e
        /*013a*/ 	.short	(.L_673 - .L_672)
.L_672:
        /*013c*/ 	.word	0x00000000


	//----- nvinfo : EIATTR_CBANK_PARAM_SIZE
	.align		4
.L_673:
        /*0140*/ 	.byte	0x03, 0x19
        /*0142*/ 	.short	0x0048


	//----- nvinfo : EIATTR_PARAM_CBANK
	.align		4
        /*0144*/ 	.byte	0x04, 0x0a
        /*0146*/ 	.short	(.L_675 - .L_674)
	.align		4
.L_674:
        /*0148*/ 	.word	index@(.nv.constant0._ZN13group_norm_v214gn_cuda_kernelI13__nv_bfloat16Li320ELi1ELi32ELi20ELi4096ELb0ELi128ELi320ELi320ELi4ELb1ELi4ELb0ELb0ENS_16CompileConditionILi1000EEEEEvPT_PKS4_S7_S7_flPfS8_Pj)
        /*014c*/ 	.short	0x0380
        /*014e*/ 	.short	0x0048


	//----- nvinfo : EIATTR_SW_WAR
	.align		4
.L_675:
        /*0150*/ 	.byte	0x04, 0x36
        /*0152*/ 	.short	(.L_677 - .L_676)
.L_676:
        /*0154*/ 	.word	0x00000008
.L_677:


//--------------------- .nv.info._ZN13group_norm_v214gn_cuda_kernelI13__nv_bfloat16Li320ELi2ELi32ELi20ELi4096ELb0ELi64ELi320ELi320ELi4ELb1ELi4ELb0ELb0ENS_16CompileConditionILi1000EEEEEvPT_PKS4_S7_S7_flPfS8_Pj --------------------------
	.section	.nv.info._ZN13group_norm_v214gn_cuda_kernelI13__nv_bfloat16Li320ELi2ELi32ELi20ELi4096ELb0ELi64ELi320ELi320ELi4ELb1ELi4ELb0ELb0ENS_16CompileConditionILi1000EEEEEvPT_PKS4_S7_S7_flPfS8_Pj,"",@"SHT_CUDA_INFO"
	.sectionflags	@""
	.align	4


	//----- nvinfo : EIATTR_CUDA_API_VERSION
	.align		4
        /*0000*/ 	.byte	0x04, 0x37
        /*0002*/ 	.short	(.L_679 - .L_678)
.L_678:
        /*0004*/ 	.word	0x00000082


	//----- nvinfo : EIATTR_KPARAM_INFO
	.align		4
.L_679:
        /*0008*/ 	.byte	0x04, 0x17
        /*000a*/ 	.short	(.L_681 - .L_680)
.L_680:
        /*000c*/ 	.word	0x00000000
        /*0010*/ 	.short	0x0008
        /*0012*/ 	.short	0x0040
        /*0014*/ 	.byte	0x00, 0xf5, 0x21, 0x00


	//----- nvinfo : EIATTR_KPARAM_INFO
	.align		4
.L_681:
        /*0018*/ 	.byte	0x04, 0x17
        /*001a*/ 	.short	(.L_683 - .L_682)
.L_682:
        /*001c*/ 	.word	0x00000000
        /*0020*/ 	.short	0x0007
        /*0022*/ 	.short	0x0038
        /*0024*/ 	.byte	0x00, 0xf5, 0x21, 0x00


	//----- nvinfo : EIATTR_KPARAM_INFO
	.align		4
.L_683:
        /*0028*/ 	.byte	0x04, 0x17
        /*002a*/ 	.short	(.L_685 - .L_684)
.L_684:
        /*002c*/ 	.word	0x00000000
        /*0030*/ 	.short	0x0006
        /*0032*/ 	.short	0x0030
        /*0034*/ 	.byte	0x00, 0xf5, 0x21, 0x00


	//----- nvinfo : EIATTR_KPARAM_INFO
	.align		4
.L_685:
        /*0038*/ 	.byte	0x04, 0x17
        /*003a*/ 	.short	(.L_687 - .L_686)
.L_686:
        /*003c*/ 	.word	0x00000000
        /*0040*/ 	.short	0x0005
        /*0042*/ 	.short	0x0028
        /*0044*/ 	.byte	0x00, 0xf0, 0x21, 0x00


	//----- nvinfo : EIATTR_KPARAM_INFO
	.align		4
.L_687:
        /*0048*/ 	.byte	0x04, 0x17
        /*004a*/ 	.short	(.L_689 - .L_688)
.L_688:
        /*004c*/ 	.word	0x00000000
        /*0050*/ 	.short	0x0004
        /*0052*/ 	.short	0x0020
        /*0054*/ 	.byte	0x00, 0xf0, 0x11, 0x00


	//----- nvinfo : EIATTR_KPARAM_INFO
	.align		4
.L_689:
        /*0058*/ 	.byte	0x04, 0x17
        /*005a*/ 	.short	(.L_691 - .L_690)
.L_690:
        /*005c*/ 	.word	0x00000000
        /*0060*/ 	.short	0x0003
        /*0062*/ 	.short	0x0018
        /*0064*/ 	.byte	0x00, 0xf5, 0x21, 0x00


	//----- nvinfo : EIATTR_KPARAM_INFO
	.align		4
.L_691:
        /*0068*/ 	.byte	0x04, 0x17
        /*006a*/ 	.short	(.L_693 - .L_692)
.L_692:
        /*006c*/ 	.word	0x00000000
        /*0070*/ 	.short	0x0002
        /*0072*/ 	.short	0x0010
        /*0074*/ 	.byte	0x00, 0xf5, 0x21, 0x00


	//----- nvinfo : EIATTR_KPARAM_INFO
	.align		4
.L_693:
        /*0078*/ 	.byte	0x04, 0x17
        /*007a*/ 	.short	(.L_695 - .L_694)
.L_694:
        /*007c*/ 	.word	0x00000000
        /*0080*/ 	.short	0x0001
        /*0082*/ 	.short	0x0008
        /*0084*/ 	.byte	0x00, 0xf5, 0x21, 0x00


	//----- nvinfo : EIATTR_KPARAM_INFO
	.align		4
.L_695:
        /*0088*/ 	.byte	0x04, 0x17
        /*008a*/ 	.short	(.L_697 - .L_696)
.L_696:
        /*008c*/ 	.word	0x00000000
        /*0090*/ 	.short	0x0000
        /*0092*/ 	.short	0x0000
        /*0094*/ 	.byte	0x00, 0xf5, 0x21, 0x00


	//----- nvinfo : EIATTR_SPARSE_MMA_MASK
	.align		4
.L_697:
        /*0098*/ 	.byte	0x03, 0x50
        /*009a*/ 	.short	0x0000


	//----- nvinfo : EIATTR_MAXREG_COUNT
	.align		4
        /*009c*/ 	.byte	0x03, 0x1b
        /*009e*/ 	.short	0x0060


	//----- nvinfo : EIATTR_NUM_BARRIERS
	.align		4
        /*00a0*/ 	.byte	0x02, 0x4c
        /*00a2*/ 	.byte	0x01
	.zero		1


	//----- nvinfo : EIATTR_MERCURY_ISA_VERSION
	.align		4
        /*00a4*/ 	.byte	0x03, 0x5f
        /*00a6*/ 	.short	0x0101


	//----- nvinfo : EIATTR_COOP_GROUP_MASK_REGIDS
	.align		4
        /*00a8*/ 	.byte	0x04, 0x29
        /*00aa*/ 	.short	(.L_699 - .L_698)


	//   ....[0]....
.L_698:
        /*00ac*/ 	.word	0xffffffff


	//   ....[1]....
        /*00b0*/ 	.word	0xffffffff


	//   ....[2]....
        /*00b4*/ 	.word	0xffffffff


	//   ....[3]....
        /*00b8*/ 	.word	0xffffffff


	//   ....[4]....
        /*00bc*/ 	.word	0xffffffff


	//   ....[5]....
        /*00c0*/ 	.word	0xffffffff


	//   ....[6]....
        /*00c4*/ 	.word	0xffffffff


	//   ....[7]....
        /*00c8*/ 	.word	0xffffffff


	//   ....[8]....
        /*00cc*/ 	.word	0xffffffff


	//   ....[9]....
        /*00d0*/ 	.word	0xffffffff


	//   ....[10]....
        /*00d4*/ 	.word	0xffffffff


	//   ....[11]....
        /*00d8*/ 	.word	0xffffffff


	//----- nvinfo : EIATTR_COOP_GROUP_INSTR_OFFSETS
	.align		4
.L_699:
        /*00dc*/ 	.byte	0x04, 0x28
        /*00de*/ 	.short	(.L_701 - .L_700)


	//   ....[0]....
.L_700:
        /*00e0*/ 	.word	0x000016d0


	//   ....[1]....
        /*00e4*/ 	.word	0x00001710


	//   ....[2]....
        /*00e8*/ 	.word	0x00001750


	//   ....[3]....
        /*00ec*/ 	.word	0x00001760


	//   ....[4]....
        /*00f0*/ 	.word	0x00001ba0


	//   ....[5]....
        /*00f4*/ 	.word	0x00001bd0


	//   ....[6]....
        /*00f8*/ 	.word	0x00001c00


	//   ....[7]....
        /*00fc*/ 	.word	0x00001c10


	//   ....[8]....
        /*0100*/ 	.word	0x00001c40


	//   ....[9]....
        /*0104*/ 	.word	0x00001c50


	//   ....[10]....
        /*0108*/ 	.word	0x00001c80


	//   ....[11]....
        /*010c*/ 	.word	0x00001c90


	//----- nvinfo : EIATTR_VRC_CTA_INIT_COUNT
	.align		4
.L_701:
        /*0110*/ 	.byte	0x02, 0x4a
	.zero		1
	.zero		1


	//----- nvinfo : EIATTR_EXIT_INSTR_OFFSETS
	.align		4
        /*0114*/ 	.byte	0x04, 0x1c
        /*0116*/ 	.short	(.L_703 - .L_702)


	//   ....[0]....
.L_702:
        /*0118*/ 	.word	0x00000070


	//   ....[1]....
        /*011c*/ 	.word	0x00002f90


	//----- nvinfo : EIATTR_MAX_THREADS
	.align		4
.L_703:
        /*0120*/ 	.byte	0x04, 0x05
        /*0122*/ 	.short	(.L_705 - .L_704)
.L_704:
        /*0124*/ 	.word	0x00000140
        /*0128*/ 	.word	0x00000001
        /*012c*/ 	.word	0x00000001


	//----- nvinfo : EIATTR_CRS_STACK_SIZE
	.align		4
.L_705:
        /*0130*/ 	.byte	0x04, 0x1e
        /*0132*/ 	.short	(.L_707 - .L_706)
.L_706:
        /*0134*/ 	.word	0x00000000


	//----- nvinfo : EIATTR_CBANK_PARAM_SIZE
	.align		4
.L_707:
        /*0138*/ 	.byte	0x03, 0x19
        /*013a*/ 	.short	0x0048


	//----- nvinfo : EIATTR_PARAM_CBANK
	.align		4
        /*013c*/ 	.byte	0x04, 0x0a
        /*013e*/ 	.short	(.L_709 - .L_708)
	.align		4
.L_708:
        /*0140*/ 	.word	index@(.nv.constant0._ZN13group_norm_v214gn_cuda_kernelI13__nv_bfloat16Li320ELi2ELi32ELi20ELi4096ELb0ELi64ELi320ELi320ELi4ELb1ELi4ELb0ELb0ENS_16CompileConditionILi1000EEEEEvPT_PKS4_S7_S7_flPfS8_Pj)
        /*0144*/ 	.short	0x0380
        /*0146*/ 	.short	0x0048


	//----- nvinfo : EIATTR_SW_WAR
	.align		4
.L_709:
        /*0148*/ 	.byte	0x04, 0x36
        /*014a*/ 	.short	(.L_711 - .L_710)
.L_710:
        /*014c*/ 	.word	0x00000008
.L_711:


//--------------------- .nv.info._ZN13group_norm_v214gn_cuda_kernelI13__nv_bfloat16Li320ELi3ELi32ELi20ELi4096ELb0ELi64ELi320ELi320ELi4ELb1ELi5ELb0ELb0ENS_16CompileConditionILi1000EEEEEvPT_PKS4_S7_S7_flPfS8_Pj --------------------------
	.section	.nv.info._ZN13group_norm_v214gn_cuda_kernelI13__nv_bfloat16Li320ELi3ELi32ELi20ELi4096ELb0ELi64ELi320ELi320ELi4ELb1ELi5ELb0ELb0ENS_16CompileConditionILi1000EEEEEvPT_PKS4_S7_S7_flPfS8_Pj,"",@"SHT_CUDA_INFO"
	.sectionflags	@""
	.align	4


	//----- nvinfo : EIATTR_CUDA_API_VERSION
	.align		4
        /*0000*/ 	.byte	0x04, 0x37
        /*0002*/ 	.short	(.L_713 - .L_712)
.L_712:
        /*0004*/ 	.word	0x00000082


	//----- nvinfo : EIATTR_KPARAM_INFO
	.align		4
.L_713:
        /*0008*/ 	.byte	0x04, 0x17
        /*000a*/ 	.short	(.L_715 - .L_714)
.L_714:
        /*000c*/ 	.word	0x00000000
        /*0010*/ 	.short	0x0008
        /*0012*/ 	.short	0x0040
        /*0014*/ 	.byte	0x00, 0xf5, 0x21, 0x00


	//----- nvinfo : EIATTR_KPARAM_INFO
	.align		4
.L_715:
        /*0018*/ 	.byte	0x04, 0x17
        /*001a*/ 	.short	(.L_717 - .L_716)
.L_716:
        /*001c*/ 	.word	0x00000000
        /*0020*/ 	.short	0x0007
        /*0022*/ 	.short	0x0038
        /*0024*/ 	.byte	0x00, 0xf5, 0x21, 0x00


	//----- nvinfo : EIATTR_KPARAM_INFO
	.align		4
.L_717:
        /*0028*/ 	.byte	0x04, 0x17
        /*002a*/ 	.short	(.L_719 - .L_718)
.L_718:
        /*002c*/ 	.word	0x00000000
        /*0030*/ 	.short	0x0006
        /*0032*/ 	.short	0x0030
        /*0034*/ 	.byte	0x00, 0xf5, 0x21, 0x00


	//----- nvinfo : EIATTR_KPARAM_INFO
	.align		4
.L_719:
        /*0038*/ 	.byte	0x04, 0x17
        /*003a*/ 	.short	(.L_721 - .L_720)
.L_720:
        /*003c*/ 	.word	0x00000000
        /*0040*/ 	.short	0x0005
        /*0042*/ 	.short	0x0028
        /*0044*/ 	.byte	0x00, 0xf0, 0x21, 0x00


	//----- nvinfo : EIATTR_KPARAM_INFO
	.align		4
.L_721:
        /*0048*/ 	.byte	0x04, 0x17
        /*004a*/ 	.short	(.L_723 - .L_722)
.L_722:
        /*004c*/ 	.word	0x00000000
        /*0050*/ 	.short	0x0004
        /*0052*/ 	.short	0x0020
        /*0054*/ 	.byte	0x00, 0xf0, 0x11, 0x00


	//----- nvinfo : EIATTR_KPARAM_INFO
	.align		4
.L_723:
        /*0058*/ 	.byte	0x04, 0x17
        /*005a*/ 	.short	(.L_725 - .L_724)
.L_724:
        /*005c*/ 	.word	0x00000000
        /*0060*/ 	.short	0x0003
        /*0062*/ 	.short	0x0018
        /*0064*/ 	.byte	0x00, 0xf5, 0x21, 0x00


	//----- nvinfo : EIATTR_KPARAM_INFO
	.align		4
.L_725:
        /*0068*/ 	.byte	0x04, 0x17
        /*006a*/ 	.short	(.L_727 - .L_726)
.L_726:
        /*006c*/ 	.word	0x00000000
        /*0070*/ 	.short	0x0002
        /*0072*/ 	.short	0x0010
        /*0074*/ 	.byte	0x00, 0xf5, 0x21, 0x00


	//----- nvinfo : EIATTR_KPARAM_INFO
	.align		4
.L_727:
        /*0078*/ 	.byte	0x04, 0x17
        /*007a*/ 	.short	(.L_729 - .L_728)
.L_728:
        /*007c*/ 	.word	0x00000000
        /*0080*/ 	.short	0x0001
        /*0082*/ 	.short	0x0008
        /*0084*/ 	.byte	0x00, 0xf5, 0x21, 0x00


	//----- nvinfo : EIATTR_KPARAM_INFO
	.align		4
.L_729:
        /*0088*/ 	.byte	0x04, 0x17
        /*008a*/ 	.short	(.L_731 - .L_730)
.L_730:
        /*008c*/ 	.word	0x00000000
        /*0090*/ 	.short	0x0000
        /*0092*/ 	.short	0x0000
        /*0094*/ 	.byte	0x00, 0xf5, 0x21, 0x00


	//----- nvinfo : EIATTR_SPARSE_MMA_MASK
	.align		4
.L_731:
        /*0098*/ 	.byte	0x03, 0x50
        /*009a*/ 	.short	0x0000


	//----- nvinfo : EIATTR_MAXREG_COUNT
	.align		4
        /*009c*/ 	.byte	0x03, 0x1b
        /*009e*/ 	.short	0x0040


	//----- nvinfo : EIATTR_NUM_BARRIERS
	.align		4
        /*00a0*/ 	.byte	0x02, 0x4c
        /*00a2*/ 	.byte	0x01
	.zero		1


	//----- nvinfo : EIATTR_ANNOTATIONS
	.align		4
        /*00a4*/ 	.byte	0x04, 0x55
        /*00a6*/ 	.short	(.L_733 - .L_732)


	//   ....[0]....
.L_732:
        /* <DEDUP_REMOVED lines=35> */


	//----- nvinfo : EIATTR_MERCURY_ISA_VERSION
	.align		4
.L_733:
        /*02c8*/ 	.byte	0x03, 0x5f
        /*02ca*/ 	.short	0x0101


	//----- nvinfo : EIATTR_COOP_GROUP_MASK_REGIDS
	.align		4
        /*02cc*/ 	.byte	0x04, 0x29
        /*02ce*/ 	.short	(.L_735 - .L_734)


	//   ....[0]....
.L_734:
        /*02d0*/ 	.word	0xffffffff


	//   ....[1]....
        /*02d4*/ 	.word	0xffffffff


	//   ....[2]....
        /*02d8*/ 	.word	0xffffffff


	//   ....[3]....
        /*02dc*/ 	.word	0xffffffff


	//   ....[4]....
        /*02e0*/ 	.word	0xffffffff


	//   ....[5]....
        /*02e4*/ 	.word	0xffffffff


	//   ....[6]....
        /*02e8*/ 	.word	0xffffffff


	//   ....[7]....
        /*02ec*/ 	.word	0xffffffff


	//   ....[8]....
        /*02f0*/ 	.word	0xffffffff


	//   ....[9]....
        /*02f4*/ 	.word	0xffffffff


	//   ....[10]....
        /*02f8*/ 	.word	0xffffffff


	//   ....[11]....
        /*02fc*/ 	.word	0xffffffff


	//----- nvinfo : EIATTR_COOP_GROUP_INSTR_OFFSETS
	.align		4
.L_735:
        /*0300*/ 	.byte	0x04, 0x28
        /*0302*/ 	.short	(.L_737 - .L_736)


	//   ....[0]....
.L_736:
        /*0304*/ 	.word	0x000017d0


	//   ....[1]....
        /*0308*/ 	.word	0x000017f0


	//   ....[2]....
        /*030c*/ 	.word	0x00001830


	//   ....[3]....
        /*0310*/ 	.word	0x00001840


	//   ....[4]....
        /*0314*/ 	.word	0x00001d10


	//   ....[5]....
        /*0318*/ 	.word	0x00001d30


	//   ....[6]....
        /*031c*/ 	.word	0x00001d70


	//   ....[7]....
        /*0320*/ 	.word	0x00001d80


	//   ....[8]....
        /*0324*/ 	.word	0x00001dc0


	//   ....[9]....
        /*0328*/ 	.word	0x00001dd0


	//   ....[10]....
        /*032c*/ 	.word	0x00001e00


	//   ....[11]....
        /*0330*/ 	.word	0x00001e10


	//----- nvinfo : EIATTR_VRC_CTA_INIT_COUNT
	.align		4
.L_737:
        /*0334*/ 	.byte	0x02, 0x4a
	.zero		1
	.zero		1


	//----- nvinfo : EIATTR_EXIT_INSTR_OFFSETS
	.align		4
        /*0338*/ 	.byte	0x04, 0x1c
        /*033a*/ 	.short	(.L_739 - .L_738)


	//   ....[0]....
.L_738:
        /*033c*/ 	.word	0x00000080


	//   ....[1]....
        /*0340*/ 	.word	0x00003400


	//----- nvinfo : EIATTR_MAX_THREADS
	.align		4
.L_739:
        /*0344*/ 	.byte	0x04, 0x05
        /*0346*/ 	.short	(.L_741 - .L_740)
.L_740:
        /*0348*/ 	.word	0x00000140
        /*034c*/ 	.word	0x00000001
        /*0350*/ 	.word	0x00000001


	//----- nvinfo : EIATTR_CRS_STACK_SIZE
	.align		4
.L_741:
        /*0354*/ 	.byte	0x04, 0x1e
        /*0356*/ 	.short	(.L_743 - .L_742)
.L_742:
        /*0358*/ 	.word	0x00000000


	//----- nvinfo : EIATTR_CBANK_PARAM_SIZE
	.align		4
.L_743:
        /*035c*/ 	.byte	0x03, 0x19
        /*035e*/ 	.short	0x0048


	//----- nvinfo : EIATTR_PARAM_CBANK
	.align		4
        /*0360*/ 	.byte	0x04, 0x0a
        /*0362*/ 	.short	(.L_745 - .L_744)
	.align		4
.L_744:
        /*0364*/ 	.word	index@(.nv.constant0._ZN13group_norm_v214gn_cuda_kernelI13__nv_bfloat16Li320ELi3ELi32ELi20ELi4096ELb0ELi64ELi320ELi320ELi4ELb1ELi5ELb0ELb0ENS_16CompileConditionILi1000EEEEEvPT_PKS4_S7_S7_flPfS8_Pj)
        /*0368*/ 	.short	0x0380
        /*036a*/ 	.short	0x0048


	//----- nvinfo : EIATTR_SW_WAR
	.align		4
.L_745:
        /*036c*/ 	.byte	0x04, 0x36
        /*036e*/ 	.short	(.L_747 - .L_746)
.L_746:
        /*0370*/ 	.word	0x00000008
.L_747:


//--------------------- .nv.info._ZN13group_norm_v214gn_cuda_kernelI13__nv_bfloat16Li320ELi3ELi32ELi20ELi4096ELb0ELi64ELi320ELi320ELi4ELb1ELi6ELb0ELb0ENS_16CompileConditionILi1000EEEEEvPT_PKS4_S7_S7_flPfS8_Pj --------------------------
	.section	.nv.info._ZN13group_norm_v214gn_cuda_kernelI13__nv_bfloat16Li320ELi3ELi32ELi20ELi4096ELb0ELi64ELi320ELi320ELi4ELb1ELi6ELb0ELb0ENS_16CompileConditionILi1000EEEEEvPT_PKS4_S7_S7_flPfS8_Pj,"",@"SHT_CUDA_INFO"
	.sectionflags	@""
	.align	4


	//----- nvinfo : EIATTR_CUDA_API_VERSION
	.align		4
        /*0000*/ 	.byte	0x04, 0x37
        /*0002*/ 	.short	(.L_749 - .L_748)
.L_748:
        /*0004*/ 	.word	0x00000082


	//----- nvinfo : EIATTR_KPARAM_INFO
	.align		4
.L_749:
        /*0008*/ 	.byte	0x04, 0x17
        /*000a*/ 	.short	(.L_751 - .L_750)
.L_750:
        /*000c*/ 	.word	0x00000000
        /*0010*/ 	.short	0x0008
        /*0012*/ 	.short	0x0040
        /*0014*/ 	.byte	0x00, 0xf5, 0x21, 0x00


	//----- nvinfo : EIATTR_KPARAM_INFO
	.align		4
.L_751:
        /*0018*/ 	.byte	0x04, 0x17
        /*001a*/ 	.short	(.L_753 - .L_752)
.L_752:
        /*001c*/ 	.word	0x00000000
        /*0020*/ 	.short	0x0007
        /*0022*/ 	.short	0x0038
        /*0024*/ 	.byte	0x00, 0xf5, 0x21, 0x00


	//----- nvinfo : EIATTR_KPARAM_INFO
	.align		4
.L_753:
        /*0028*/ 	.byte	0x04, 0x17
        /*002a*/ 	.short	(.L_755 - .L_754)
.L_754:
        /*002c*/ 	.word	0x00000000
        /*0030*/ 	.short	0x0006
        /*0032*/ 	.short	0x0030
        /*0034*/ 	.byte	0x00, 0xf5, 0x21, 0x00


	//----- nvinfo : EIATTR_KPARAM_INFO
	.align		4
.L_755:
        /*0038*/ 	.byte	0x04, 0x17
        /*003a*/ 	.short	(.L_757 - .L_756)
.L_756:
        /*003c*/ 	.word	0x00000000
        /*0040*/ 	.short	0x0005
        /*0042*/ 	.short	0x0028
        /*0044*/ 	.byte	0x00, 0xf0, 0x21, 0x00


	//----- nvinfo : EIATTR_KPARAM_INFO
	.align		4
.L_757:
        /*0048*/ 	.byte	0x04, 0x17
        /*004a*/ 	.short	(.L_759 - .L_758)
.L_758:
        /*004c*/ 	.word	0x00000000
        /*0050*/ 	.short	0x0004
        /*0052*/ 	.short	0x0020
        /*0054*/ 	.byte	0x00, 0xf0, 0x11, 0x00


	//----- nvinfo : EIATTR_KPARAM_INFO
	.align		4
.L_759:
        /*0058*/ 	.byte	0x04, 0x17
        /*005a*/ 	.short	(.L_761 - .L_760)
.L_760:
        /*005c*/ 	.word	0x00000000
        /*0060*/ 	.short	0x0003
        /*0062*/ 	.short	0x0018
        /*0064*/ 	.byte	0x00, 0xf5, 0x21, 0x00


	//----- nvinfo : EIATTR_KPARAM_INFO
	.align		4
.L_761:
        /*0068*/ 	.byte	0x04, 0x17
        /*006a*/ 	.short	(.L_763 - .L_762)
.L_762:
        /*006c*/ 	.word	0x00000000
        /*0070*/ 	.short	0x0002
        /*0072*/ 	.short	0x0010
        /*0074*/ 	.byte	0x00, 0xf5, 0x21, 0x00


	//----- nvinfo : EIATTR_KPARAM_INFO
	.align		4
.L_763:
        /*0078*/ 	.byte	0x04, 0x17
        /*007a*/ 	.short	(.L_765 - .L_764)
.L_764:
        /*007c*/ 	.word	0x00000000
        /*0080*/ 	.short	0x0001
        /*0082*/ 	.short	0x0008
        /*0084*/ 	.byte	0x00, 0xf5, 0x21, 0x00


	//----- nvinfo : EIATTR_KPARAM_INFO
	.align		4
.L_765:
        /*0088*/ 	.byte	0x04, 0x17
        /*008a*/ 	.short	(.L_767 - .L_766)
.L_766:
        /*008c*/ 	.word	0x00000000
        /*0090*/ 	.short	0x0000
        /*0092*/ 	.short	0x0000
        /*0094*/ 	.byte	0x00, 0xf5, 0x21, 0x00


	//----- nvinfo : EIATTR_SPARSE_MMA_MASK
	.align		4
.L_767:
        /*0098*/ 	.byte	0x03, 0x50
        /*009a*/ 	.short	0x0000


	//----- nvinfo : EIATTR_MAXREG_COUNT
	.align		4
        /*009c*/ 	.byte	0x03, 0x1b
        /*009e*/ 	.short	0x0040


	//----- nvinfo : EIATTR_NUM_BARRIERS
	.align		4
        /*00a0*/ 	.byte	0x02, 0x4c
        /*00a2*/ 	.byte	0x01
	.zero		1


	//----- nvinfo : EIATTR_ANNOTATIONS
	.align		4
        /*00a4*/ 	.byte	0x04, 0x55
        /*00a6*/ 	.short	(.L_769 - .L_768)


	//   ....[0]....
.L_768:
        /* <DEDUP_REMOVED lines=45> */


	//----- nvinfo : EIATTR_MERCURY_ISA_VERSION
	.align		4
.L_769:
        /*0368*/ 	.byte	0x03, 0x5f
        /*036a*/ 	.short	0x0101


	//----- nvinfo : EIATTR_COOP_GROUP_MASK_REGIDS
	.align		4
        /*036c*/ 	.byte	0x04, 0x29
        /*036e*/ 	.short	(.L_771 - .L_770)


	//   ....[0]....
.L_770:
        /*0370*/ 	.word	0xffffffff


	//   ....[1]....
        /*0374*/ 	.word	0xffffffff


	//   ....[2]....
        /*0378*/ 	.word	0xffffffff


	//   ....[3]....
        /*037c*/ 	.word	0xffffffff


	//   ....[4]....
        /*0380*/ 	.word	0xffffffff


	//   ....[5]....
        /*0384*/ 	.word	0xffffffff


	//   ....[6]....
        /*0388*/ 	.word	0xffffffff


	//   ....[7]....
        /*038c*/ 	.word	0xffffffff


	//   ....[8]....
        /*0390*/ 	.word	0xffffffff


	//   ....[9]....
        /*0394*/ 	.word	0xffffffff


	//   ....[10]....
        /*0398*/ 	.word	0xffffffff


	//   ....[11]....
        /*039c*/ 	.word	0xffffffff


	//----- nvinfo : EIATTR_COOP_GROUP_INSTR_OFFSETS
	.align		4
.L_771:
        /*03a0*/ 	.byte	0x04, 0x28
        /*03a2*/ 	.short	(.L_773 - .L_772)


	//   ....[0]....
.L_772:
        /*03a4*/ 	.word	0x00001830


	//   ....[1]....
        /*03a8*/ 	.word	0x00001850


	//   ....[2]....
        /*03ac*/ 	.word	0x00001890


	//   ....[3]....
        /*03b0*/ 	.word	0x000018a0


	//   ....[4]....
        /*03b4*/ 	.word	0x00001d40


	//   ....[5]....
        /*03b8*/ 	.word	0x00001d60


	//   ....[6]....
        /*03bc*/ 	.word	0x00001da0


	//   ....[7]....
        /*03c0*/ 	.word	0x00001db0


	//   ....[8]....
        /*03c4*/ 	.word	0x00001df0


	//   ....[9]....
        /*03c8*/ 	.word	0x00001e00


	//   ....[10]....
        /*03cc*/ 	.word	0x00001e30


	//   ....[11]....
        /*03d0*/ 	.word	0x00001e40


	//----- nvinfo : EIATTR_VRC_CTA_INIT_COUNT
	.align		4
.L_773:
        /*03d4*/ 	.byte	0x02, 0x4a
	.zero		1
	.zero		1


	//----- nvinfo : EIATTR_EXIT_INSTR_OFFSETS
	.align		4
        /*03d8*/ 	.byte	0x04, 0x1c
        /*03da*/ 	.short	(.L_775 - .L_774)


	//   ....[0]....
.L_774:
        /*03dc*/ 	.word	0x00000070


	//   ....[1]....
        /*03e0*/ 	.word	0x00003540


	//----- nvinfo : EIATTR_MAX_THREADS
	.align		4
.L_775:
        /*03e4*/ 	.byte	0x04, 0x05
        /*03e6*/ 	.short	(.L_777 - .L_776)
.L_776:
        /*03e8*/ 	.word	0x00000140
        /*03ec*/ 	.word	0x00000001
        /*03f0*/ 	.word	0x00000001


	//----- nvinfo : EIATTR_CRS_STACK_SIZE
	.align		4
.L_777:
        /*03f4*/ 	.byte	0x04, 0x1e
        /*03f6*/ 	.short	(.L_779 - .L_778)
.L_778:
        /*03f8*/ 	.word	0x00000000


	//----- nvinfo : EIATTR_CBANK_PARAM_SIZE
	.align		4
.L_779:
        /*03fc*/ 	.byte	0x03, 0x19
        /*03fe*/ 	.short	0x0048


	//----- nvinfo : EIATTR_PARAM_CBANK
	.align		4
        /*0400*/ 	.byte	0x04, 0x0a
        /*0402*/ 	.short	(.L_781 - .L_780)
	.align		4
.L_780:
        /*0404*/ 	.word	index@(.nv.constant0._ZN13group_norm_v214gn_cuda_kernelI13__nv_bfloat16Li320ELi3ELi32ELi20ELi4096ELb0ELi64ELi320ELi320ELi4ELb1ELi6ELb0ELb0ENS_16CompileConditionILi1000EEEEEvPT_PKS4_S7_S7_flPfS8_Pj)
        /*0408*/ 	.short	0x0380
        /*040a*/ 	.short	0x0048


	//----- nvinfo : EIATTR_SW_WAR
	.align		4
.L_781:
        /*040c*/ 	.byte	0x04, 0x36
        /*040e*/ 	.short	(.L_783 - .L_782)
.L_782:
        /*0410*/ 	.word	0x00000008
.L_783:


//--------------------- .nv.info._ZN13group_norm_v214gn_cuda_kernelI13__nv_bfloat16Li320ELi3ELi16ELi40ELi4096ELb1ELi32ELi320ELi320ELi4ELb1ELi2ELb0ELb0ENS_16CompileConditionILi1000EEEEEvPT_PKS4_S7_S7_flPfS8_Pj --------------------------
	.section	.nv.info._ZN13group_norm_v214gn_cuda_kernelI13__nv_bfloat16Li320ELi3ELi16ELi40ELi4096ELb1ELi32ELi320ELi320ELi4ELb1ELi2ELb0ELb0ENS_16CompileConditionILi1000EEEEEvPT_PKS4_S7_S7_flPfS8_Pj,"",@"SHT_CUDA_INFO"
	.sectionflags	@""
	.align	4


	//----- nvinfo : EIATTR_CUDA_API_VERSION
	.align		4
        /*0000*/ 	.byte	0x04, 0x37
        /*0002*/ 	.short	(.L_785 - .L_784)
.L_784:
        /*0004*/ 	.word	0x00000082


	//----- nvinfo : EIATTR_KPARAM_INFO
	.align		4
.L_785:
        /*0008*/ 	.byte	0x04, 0x17
        /*000a*/ 	.short	(.L_787 - .L_786)
.L_786:
        /*000c*/ 	.word	0x00000000
        /*0010*/ 	.short	0x0008
        /*0012*/ 	.short	0x0040
        /*0014*/ 	.byte	0x00, 0xf5, 0x21, 0x00


	//----- nvinfo : EIATTR_KPARAM_INFO
	.align		4
.L_787:
        /*0018*/ 	.byte	0x04, 0x17
        /*001a*/ 	.short	(.L_789 - .L_788)
.L_788:
        /*001c*/ 	.word	0x00000000
        /*0020*/ 	.short	0x0007
        /*0022*/ 	.short	0x0038
        /*0024*/ 	.byte	0x00, 0xf5, 0x21, 0x00


	//----- nvinfo : EIATTR_KPARAM_INFO
	.align		4
.L_789:
        /*0028*/ 	.byte	0x04, 0x17
        /*002a*/ 	.short	(.L_791 - .L_790)
.L_790:
        /*002c*/ 	.word	0x00000000
        /*0030*/ 	.short	0x0006
        /*0032*/ 	.short	0x0030
        /*0034*/ 	.byte	0x00, 0xf5, 0x21, 0x00


	//----- nvinfo : EIATTR_KPARAM_INFO
	.align		4
.L_791:
        /*0038*/ 	.byte	0x04, 0x17
        /*003a*/ 	.short	(.L_793 - .L_792)
.L_792:
        /*003c*/ 	.word	0x00000000
        /*0040*/ 	.short	0x0005
        /*0042*/ 	.short	0x0028
        /*0044*/ 	.byte	0x00, 0xf0, 0x21, 0x00


	//----- nvinfo : EIATTR_KPARAM_INFO
	.align		4
.L_793:
        /*0048*/ 	.byte	0x04, 0x17
        /*004a*/ 	.short	(.L_795 - .L_794)
.L_794:
        /*004c*/ 	.word	0x00000000
        /*0050*/ 	.short	0x0004
        /*0052*/ 	.short	0x0020
        /*0054*/ 	.byte	0x00, 0xf0, 0x11, 0x00


	//----- nvinfo : EIATTR_KPARAM_INFO
	.align		4
.L_795:
        /*0058*/ 	.byte	0x04, 0x17
        /*005a*/ 	.short	(.L_797 - .L_796)
.L_796:
        /*005c*/ 	.word	0x00000000
        /*0060*/ 	.short	0x0003
        /*0062*/ 	.short	0x0018
        /*0064*/ 	.byte	0x00, 0xf5, 0x21, 0x00


	//----- nvinfo : EIATTR_KPARAM_INFO
	.align		4
.L_797:
        /*0068*/ 	.byte	0x04, 0x17
        /*006a*/ 	.short	(.L_799 - .L_798)
.L_798:
        /*006c*/ 	.word	0x00000000
        /*0070*/ 	.short	0x0002
        /*0072*/ 	.short	0x0010
        /*0074*/ 	.byte	0x00, 0xf5, 0x21, 0x00


	//----- nvinfo : EIATTR_KPARAM_INFO
	.align		4
.L_799:
        /*0078*/ 	.byte	0x04, 0x17
        /*007a*/ 	.short	(.L_801 - .L_800)
.L_800:
        /*007c*/ 	.word	0x00000000
        /*0080*/ 	.short	0x0001
        /*0082*/ 	.short	0x0008
        /*0084*/ 	.byte	0x00, 0xf5, 0x21, 0x00


	//----- nvinfo : EIATTR_KPARAM_INFO
	.align		4
.L_801:
        /*0088*/ 	.byte	0x04, 0x17
        /*008a*/ 	.short	(.L_803 - .L_802)
.L_802:
        /*008c*/ 	.word	0x00000000
        /*0090*/ 	.short	0x0000
        /*0092*/ 	.short	0x0000
        /*0094*/ 	.byte	0x00, 0xf5, 0x21, 0x00


	//----- nvinfo : EIATTR_SPARSE_MMA_MASK
	.align		4
.L_803:
        /*0098*/ 	.byte	0x03, 0x50
        /*009a*/ 	.short	0x0000


	//----- nvinfo : EIATTR_MAXREG_COUNT
	.align		4
        /*009c*/ 	.byte	0x03, 0x1b
        /*009e*/ 	.short	0x0040


	//----- nvinfo : EIATTR_NUM_BARRIERS
	.align		4
        /*00a0*/ 	.byte	0x02, 0x4c
        /*00a2*/ 	.byte	0x01
	.zero		1


	//----- nvinfo : EIATTR_MERCURY_ISA_VERSION
	.align		4
        /*00a4*/ 	.byte	0x03, 0x5f
        /*00a6*/ 	.short	0x0101


	//----- nvinfo : EIATTR_COOP_GROUP_MASK_REGIDS
	.align		4
        /*00a8*/ 	.byte	0x04, 0x29
        /*00aa*/ 	.short	(.L_805 - .L_804)


	//   ....[0]....
.L_804:
        /*00ac*/ 	.word	0xffffffff


	//   ....[1]....
        /*00b0*/ 	.word	0xffffffff


	//   ....[2]....
        /*00b4*/ 	.word	0xffffffff


	//   ....[3]....
        /*00b8*/ 	.word	0xffffffff


	//   ....[4]....
        /*00bc*/ 	.word	0xffffffff


	//   ....[5]....
        /*00c0*/ 	.word	0xffffffff


	//   ....[6]....
        /*00c4*/ 	.word	0xffffffff


	//   ....[7]....
        /*00c8*/ 	.word	0xffffffff


	//   ....[8]....
        /*00cc*/ 	.word	0xffffffff


	//   ....[9]....
        /*00d0*/ 	.word	0xffffffff


	//   ....[10]....
        /*00d4*/ 	.word	0xffffffff


	//   ....[11]....
        /*00d8*/ 	.word	0xffffffff


	//   ....[12]....
        /*00dc*/ 	.word	0xffffffff


	//   ....[13]....
        /*00e0*/ 	.word	0xffffffff


	//----- nvinfo : EIATTR_COOP_GROUP_INSTR_OFFSETS
	.align		4
.L_805:
        /*00e4*/ 	.byte	0x04, 0x28
        /*00e6*/ 	.short	(.L_807 - .L_806)


	//   ....[0]....
.L_806:
        /*00e8*/ 	.word	0x00001190


	//   ....[1]....
        /*00ec*/ 	.word	0x000011d0


	//   ....[2]....
        /*00f0*/ 	.word	0x00001210


	//   ....[3]....
        /*00f4*/ 	.word	0x00001220


	//   ....[4]....
        /*00f8*/ 	.word	0x00001660


	//   ....[5]....
        /*00fc*/ 	.word	0x00001690


	//   ....[6]....
        /*0100*/ 	.word	0x000016c0


	//   ....[7]....
        /*0104*/ 	.word	0x000016d0


	//   ....[8]....
        /*0108*/ 	.word	0x00001700


	//   ....[9]....
        /*010c*/ 	.word	0x00001710


	//   ....[10]....
        /*0110*/ 	.word	0x00001740


	//   ....[11]....
        /*0114*/ 	.word	0x00001750


	//   ....[12]....
        /*0118*/ 	.word	0x00001780


	//   ....[13]....
        /*011c*/ 	.word	0x00001790


	//----- nvinfo : EIATTR_VRC_CTA_INIT_COUNT
	.align		4
.L_807:
        /*0120*/ 	.byte	0x02, 0x4a
	.zero		1
	.zero		1


	//----- nvinfo : EIATTR_EXIT_INSTR_OFFSETS
	.align		4
        /*0124*/ 	.byte	0x04, 0x1c
        /*0126*/ 	.short	(.L_809 - .L_808)


	//   ....[0]....
.L_808:
        /*0128*/ 	.word	0x00000070


	//   ....[1]....
        /*012c*/ 	.word	0x00002d10


	//----- nvinfo : EIATTR_MAX_THREADS
	.align		4
.L_809:
        /*0130*/ 	.byte	0x04, 0x05
        /*0132*/ 	.short	(.L_811 - .L_810)
.L_810:
        /*0134*/ 	.word	0x00000140
        /*0138*/ 	.word	0x00000001
        /*013c*/ 	.word	0x00000001


	//----- nvinfo : EIATTR_CRS_STACK_SIZE
	.align		4
.L_811:
        /*0140*/ 	.byte	0x04, 0x1e
        /*0142*/ 	.short	(.L_813 - .L_812)
.L_812:
        /*0144*/ 	.word	0x00000000


	//----- nvinfo : EIATTR_CBANK_PARAM_SIZE
	.align		4
.L_813:
        /*0148*/ 	.byte	0x03, 0x19
        /*014a*/ 	.short	0x0048


	//----- nvinfo : EIATTR_PARAM_CBANK
	.align		4
        /*014c*/ 	.byte	0x04, 0x0a
        /*014e*/ 	.short	(.L_815 - .L_814)
	.align		4
.L_814:
        /*0150*/ 	.word	index@(.nv.constant0._ZN13group_norm_v214gn_cuda_kernelI13__nv_bfloat16Li320ELi3ELi16ELi40ELi4096ELb1ELi32ELi320ELi320ELi4ELb1ELi2ELb0ELb0ENS_16CompileConditionILi1000EEEEEvPT_PKS4_S7_S7_flPfS8_Pj)
        /*0154*/ 	.short	0x0380
        /*0156*/ 	.short	0x0048


	//----- nvinfo : EIATTR_SW_WAR
	.align		4
.L_815:
        /*0158*/ 	.byte	0x04, 0x36
        /*015a*/ 	.short	(.L_817 - .L_816)
.L_816:
        /*015c*/ 	.word	0x00000008
.L_817:


//--------------------- .nv.info._ZN13group_norm_v214gn_cuda_kernelI13__nv_bfloat16Li320ELi1ELi16ELi40ELi4096ELb1ELi64ELi320ELi320ELi4ELb1ELi2ELb0ELb0ENS_16CompileConditionILi1000EEEEEvPT_PKS4_S7_S7_flPfS8_Pj --------------------------
	.section	.nv.info._ZN13group_norm_v214gn_cuda_kernelI13__nv_bfloat16Li320ELi1ELi16ELi40ELi4096ELb1ELi64ELi320ELi320ELi4ELb1ELi2ELb0ELb0ENS_16CompileConditionILi1000EEEEEvPT_PKS4_S7_S7_flPfS8_Pj,"",@"SHT_CUDA_INFO"
	.sectionflags	@""
	.align	4


	//----- nvinfo : EIATTR_CUDA_API_VERSION
	.align		4
        /*0000*/ 	.byte	0x04, 0x37
        /*0002*/ 	.short	(.L_819 - .L_818)
.L_818:
        /*0004*/ 	.word	0x00000082


	//----- nvinfo : EIATTR_KPARAM_INFO
	.align		4
.L_819:
        /*0008*/ 	.byte	0x04, 0x17
        /*000a*/ 	.short	(.L_821 - .L_820)
.L_820:
        /*000c*/ 	.word	0x00000000
        /*0010*/ 	.short	0x0008
        /*0012*/ 	.short	0x0040
        /*0014*/ 	.byte	0x00, 0xf5, 0x21, 0x00


	//----- nvinfo : EIATTR_KPARAM_INFO
	.align		4
.L_821:
        /*0018*/ 	.byte	0x04, 0x17
        /*001a*/ 	.short	(.L_823 - .L_822)
.L_822:
        /*001c*/ 	.word	0x00000000
        /*0020*/ 	.short	0x0007
        /*0022*/ 	.short	0x0038
        /*0024*/ 	.byte	0x00, 0xf5, 0x21, 0x00


	//----- nvinfo : EIATTR_KPARAM_INFO
	.align		4
.L_823:
        /*0028*/ 	.byte	0x04, 0x17
        /*002a*/ 	.short	(.L_825 - .L_824)
.L_824:
        /*002c*/ 	.word	0x00000000
        /*0030*/ 	.short	0x0006
        /*0032*/ 	.short	0x0030
        /*0034*/ 	.byte	0x00, 0xf5, 0x21, 0x00


	//----- nvinfo : EIATTR_KPARAM_INFO
	.align		4
.L_825:
        /*0038*/ 	.byte	0x04, 0x17
        /*003a*/ 	.short	(.L_827 - .L_826)
.L_826:
        /*003c*/ 	.word	0x00000000
        /*0040*/ 	.short	0x0005
        /*0042*/ 	.short	0x0028
        /*0044*/ 	.byte	0x00, 0xf0, 0x21, 0x00


	//----- nvinfo : EIATTR_KPARAM_INFO
	.align		4
.L_827:
        /*0048*/ 	.byte	0x04, 0x17
        /*004a*/ 	.short	(.L_829 - .L_828)
.L_828:
        /*004c*/ 	.word	0x00000000
        /*0050*/ 	.short	0x0004
        /*0052*/ 	.short	0x0020
        /*0054*/ 	.byte	0x00, 0xf0, 0x11, 0x00


	//----- nvinfo : EIATTR_KPARAM_INFO
	.align		4
.L_829:
        /*0058*/ 	.byte	0x04, 0x17
        /*005a*/ 	.short	(.L_831 - .L_830)
.L_830:
        /*005c*/ 	.word	0x00000000
        /*0060*/ 	.short	0x0003
        /*0062*/ 	.short	0x0018
        /*0064*/ 	.byte	0x00, 0xf5, 0x21, 0x00


	//----- nvinfo : EIATTR_KPARAM_INFO
	.align		4
.L_831:
        /*0068*/ 	.byte	0x04, 0x17
        /*006a*/ 	.short	(.L_833 - .L_832)
.L_832:
        /*006c*/ 	.word	0x00000000
        /*0070*/ 	.short	0x0002
        /*0072*/ 	.short	0x0010
        /*0074*/ 	.byte	0x00, 0xf5, 0x21, 0x00


	//----- nvinfo : EIATTR_KPARAM_INFO
	.align		4
.L_833:
        /*0078*/ 	.byte	0x04, 0x17
        /*007a*/ 	.short	(.L_835 - .L_834)
.L_834:
        /*007c*/ 	.word	0x00000000
        /*0080*/ 	.short	0x0001
        /*0082*/ 	.short	0x0008
        /*0084*/ 	.byte	0x00, 0xf5, 0x21, 0x00


	//----- nvinfo : EIATTR_KPARAM_INFO
	.align		4
.L_835:
        /*0088*/ 	.byte	0x04, 0x17
        /*008a*/ 	.short	(.L_837 - .L_836)
.L_836:
        /*008c*/ 	.word	0x00000000
        /*0090*/ 	.short	0x0000
        /*0092*/ 	.short	0x0000
        /*0094*/ 	.byte	0x00, 0xf5, 0x21, 0x00


	//----- nvinfo : EIATTR_SPARSE_MMA_MASK
	.align		4
.L_837:
        /*0098*/ 	.byte	0x03, 0x50
        /*009a*/ 	.short	0x0000


	//----- nvinfo : EIATTR_MAXREG_COUNT
	.align		4
        /*009c*/ 	.byte	0x03, 0x1b
        /*009e*/ 	.short	0x00a8


	//----- nvinfo : EIATTR_NUM_BARRIERS
	.align		4
        /*00a0*/ 	.byte	0x02, 0x4c
        /*00a2*/ 	.byte	0x01
	.zero		1


	//----- nvinfo : EIATTR_MERCURY_ISA_VERSION
	.align		4
        /*00a4*/ 	.byte	0x03, 0x5f
        /*00a6*/ 	.short	0x0101


	//----- nvinfo : EIATTR_COOP_GROUP_MASK_REGIDS
	.align		4
        /*00a8*/ 	.byte	0x04, 0x29
        /*00aa*/ 	.short	(.L_839 - .L_838)


	//   ....[0]....
.L_838:
        /*00ac*/ 	.word	0xffffffff


	//   ....[1]....
        /*00b0*/ 	.word	0xffffffff


	//   ....[2]....
        /*00b4*/ 	.word	0xffffffff


	//   ....[3]....
        /*00b8*/ 	.word	0xffffffff


	//   ....[4]....
        /*00bc*/ 	.word	0xffffffff


	//   ....[5]....
        /*00c0*/ 	.word	0xffffffff


	//   ....[6]....
        /*00c4*/ 	.word	0xffffffff


	//   ....[7]....
        /*00c8*/ 	.word	0xffffffff


	//   ....[8]....
        /*00cc*/ 	.word	0xffffffff


	//   ....[9]....
        /*00d0*/ 	.word	0xffffffff


	//   ....[10]....
        /*00d4*/ 	.word	0xffffffff


	//   ....[11]....
        /*00d8*/ 	.word	0xffffffff


	//   ....[12]....
        /*00dc*/ 	.word	0xffffffff


	//   ....[13]....
        /*00e0*/ 	.word	0xffffffff


	//----- nvinfo : EIATTR_COOP_GROUP_INSTR_OFFSETS
	.align		4
.L_839:
        /*00e4*/ 	.byte	0x04, 0x28
        /*00e6*/ 	.short	(.L_841 - .L_840)


	//   ....[0]....
.L_840:
        /*00e8*/ 	.word	0x000018f0


	//   ....[1]....
        /*00ec*/ 	.word	0x00001920


	//   ....[2]....
        /*00f0*/ 	.word	0x00001970


	//   ....[3]....
        /*00f4*/ 	.word	0x00001990


	//   ....[4]....
        /*00f8*/ 	.word	0x00001c60


	//   ....[5]....
        /*00fc*/ 	.word	0x00001ca0


	//   ....[6]....
        /*0100*/ 	.word	0x00001d30


	//   ....[7]....
        /*0104*/ 	.word	0x00001d40


	//   ....[8]....
        /*0108*/ 	.word	0x00001d70


	//   ....[9]....
        /*010c*/ 	.word	0x00001d80


	//   ....[10]....
        /*0110*/ 	.word	0x00001db0


	//   ....[11]....
        /*0114*/ 	.word	0x00001dc0


	//   ....[12]....
        /*0118*/ 	.word	0x00001df0


	//   ....[13]....
        /*011c*/ 	.word	0x00001e00


	//----- nvinfo : EIATTR_VRC_CTA_INIT_COUNT
	.align		4
.L_841:
        /*0120*/ 	.byte	0x02, 0x4a
	.zero		1
	.zero		1


	//----- nvinfo : EIATTR_EXIT_INSTR_OFFSETS
	.align		4
        /*0124*/ 	.byte	0x04, 0x1c
        /*0126*/ 	.short	(.L_843 - .L_842)


	//   ....[0]....
.L_842:
        /*0128*/ 	.word	0x00000060


	//   ....[1]....
        /*012c*/ 	.word	0x000042e0


	//----- nvinfo : EIATTR_MAX_THREADS
	.align		4
.L_843:
        /*0130*/ 	.byte	0x04, 0x05
        /*0132*/ 	.short	(.L_845 - .L_844)
.L_844:
        /*0134*/ 	.word	0x00000140
        /*0138*/ 	.word	0x00000001
        /*013c*/ 	.word	0x00000001


	//----- nvinfo : EIATTR_CRS_STACK_SIZE
	.align		4
.L_845:
        /*0140*/ 	.byte	0x04, 0x1e
        /*0142*/ 	.short	(.L_847 - .L_846)
.L_846:
        /*0144*/ 	.word	0x00000000


	//----- nvinfo : EIATTR_CBANK_PARAM_SIZE
	.align		4
.L_847:
        /*0148*/ 	.byte	0x03, 0x19
        /*014a*/ 	.short	0x0048


	//----- nvinfo : EIATTR_PARAM_CBANK
	.align		4
        /*014c*/ 	.byte	0x04, 0x0a
        /*014e*/ 	.short	(.L_849 - .L_848)
	.align		4
.L_848:
        /*0150*/ 	.word	index@(.nv.constant0._ZN13group_norm_v214gn_cuda_kernelI13__nv_bfloat16Li320ELi1ELi16ELi40ELi4096ELb1ELi64ELi320ELi320ELi4ELb1ELi2ELb0ELb0ENS_16CompileConditionILi1000EEEEEvPT_PKS4_S7_S7_flPfS8_Pj)
        /*0154*/ 	.short	0x0380
        /*0156*/ 	.short	0x0048


	//----- nvinfo : EIATTR_SW_WAR
	.align		4
.L_849:
        /*0158*/ 	.byte	0x04, 0x36
        /*015a*/ 	.short	(.L_851 - .L_850)
.L_850:
        /*015c*/ 	.word	0x00000008
.L_851:


//--------------------- .nv.info._ZN13group_norm_v214gn_cuda_kernelI13__nv_bfloat16Li320ELi1ELi16ELi40ELi4096ELb1ELi128ELi320ELi320ELi4ELb1ELi4ELb0ELb0ENS_16CompileConditionILi1000EEEEEvPT_PKS4_S7_S7_flPfS8_Pj --------------------------
	.section	.nv.info._ZN13group_norm_v214gn_cuda_kernelI13__nv_bfloat16Li320ELi1ELi16ELi40ELi4096ELb1ELi128ELi320ELi320ELi4ELb1ELi4ELb0ELb0ENS_16CompileConditionILi1000EEEEEvPT_PKS4_S7_S7_flPfS8_Pj,"",@"SHT_CUDA_INFO"
	.sectionflags	@""
	.align	4


	//----- nvinfo : EIATTR_CUDA_API_VERSION
	.align		4
        /*0000*/ 	.byte	0x04, 0x37
        /*0002*/ 	.short	(.L_853 - .L_852)
.L_852:
        /*0004*/ 	.word	0x00000082


	//----- nvinfo : EIATTR_KPARAM_INFO
	.align		4
.L_853:
        /*0008*/ 	.byte	0x04, 0x17
        /*000a*/ 	.short	(.L_855 - .L_854)
.L_854:
        /*000c*/ 	.word	0x00000000
        /*0010*/ 	.short	0x0008
        /*0012*/ 	.short	0x0040
        /*0014*/ 	.byte	0x00, 0xf5, 0x21, 0x00


	//----- nvinfo : EIATTR_KPARAM_INFO
	.align		4
.L_855:
        /*0018*/ 	.byte	0x04, 0x17
        /*001a*/ 	.short	(.L_857 - .L_856)
.L_856:
        /*001c*/ 	.word	0x00000000
        /*0020*/ 	.short	0x0007
        /*0022*/ 	.short	0x0038
        /*0024*/ 	.byte	0x00, 0xf5, 0x21, 0x00


	//----- nvinfo : EIATTR_KPARAM_INFO
	.align		4
.L_857:
        /*0028*/ 	.byte	0x04, 0x17
        /*002a*/ 	.short	(.L_859 - .L_858)
.L_858:
        /*002c*/ 	.word	0x00000000
        /*0030*/ 	.short	0x0006
        /*0032*/ 	.short	0x0030
        /*0034*/ 	.byte	0x00, 0xf5, 0x21, 0x00


	//----- nvinfo : EIATTR_KPARAM_INFO
	.align		4
.L_859:
        /*0038*/ 	.byte	0x04, 0x17
        /*003a*/ 	.short	(.L_861 - .L_860)
.L_860:
        /*003c*/ 	.word	0x00000000
        /*0040*/ 	.short	0x0005
        /*0042*/ 	.short	0x0028
        /*0044*/ 	.byte	0x00, 0xf0, 0x21, 0x00


	//----- nvinfo : EIATTR_KPARAM_INFO
	.align		4
.L_861:
        /*0048*/ 	.byte	0x04, 0x17
        /*004a*/ 	.short	(.L_863 - .L_862)
.L_862:
        /*004c*/ 	.word	0x00000000
        /*0050*/ 	.short	0x0004
        /*0052*/ 	.short	0x0020
        /*0054*/ 	.byte	0x00, 0xf0, 0x11, 0x00


	//----- nvinfo : EIATTR_KPARAM_INFO
	.align		4
.L_863:
        /*0058*/ 	.byte	0x04, 0x17
        /*005a*/ 	.short	(.L_865 - .L_864)
.L_864:
        /*005c*/ 	.word	0x00000000
        /*0060*/ 	.short	0x0003
        /*0062*/ 	.short	0x0018
        /*0064*/ 	.byte	0x00, 0xf5, 0x21, 0x00


	//----- nvinfo : EIATTR_KPARAM_INFO
	.align		4
.L_865:
        /*0068*/ 	.byte	0x04, 0x17
        /*006a*/ 	.short	(.L_867 - .L_866)
.L_866:
        /*006c*/ 	.word	0x00000000
        /*0070*/ 	.short	0x0002
        /*0072*/ 	.short	0x0010
        /*0074*/ 	.byte	0x00, 0xf5, 0x21, 0x00


	//----- nvinfo : EIATTR_KPARAM_INFO
	.align		4
.L_867:
        /*0078*/ 	.byte	0x04, 0x17
        /*007a*/ 	.short	(.L_869 - .L_868)
.L_868:
        /*007c*/ 	.word	0x00000000
        /*0080*/ 	.short	0x0001
        /*0082*/ 	.short	0x0008
        /*0084*/ 	.byte	0x00, 0xf5, 0x21, 0x00


	//----- nvinfo : EIATTR_KPARAM_INFO
	.align		4
.L_869:
        /*0088*/ 	.byte	0x04, 0x17
        /*008a*/ 	.short	(.L_871 - .L_870)
.L_870:
        /*008c*/ 	.word	0x00000000
        /*0090*/ 	.short	0x0000
        /*0092*/ 	.short	0x0000
        /*0094*/ 	.byte	0x00, 0xf5, 0x21, 0x00


	//----- nvinfo : EIATTR_SPARSE_MMA_MASK
	.align		4
.L_871:
        /*0098*/ 	.byte	0x03, 0x50
        /*009a*/ 	.short	0x0000


	//----- nvinfo : EIATTR_MAXREG_COUNT
	.align		4
        /*009c*/ 	.byte	0x03, 0x1b
        /*009e*/ 	.short	0x00a8


	//----- nvinfo : EIATTR_NUM_BARRIERS
	.align		4
        /*00a0*/ 	.byte	0x02, 0x4c
        /*00a2*/ 	.byte	0x01
	.zero		1


	//----- nvinfo : EIATTR_MERCURY_ISA_VERSION
	.align		4
        /*00a4*/ 	.byte	0x03, 0x5f
        /*00a6*/ 	.short	0x0101


	//----- nvinfo : EIATTR_INT_WARP_WIDE_INSTR_OFFSETS
	.align		4
        /*00a8*/ 	.byte	0x04, 0x31
        /*00aa*/ 	.short	(.L_873 - .L_872)


	//   ....[0]....
.L_872:
        /*00ac*/ 	.word	0x00002850


	//----- nvinfo : EIATTR_COOP_GROUP_MASK_REGIDS
	.align		4
.L_873:
        /*00b0*/ 	.byte	0x04, 0x29
        /*00b2*/ 	.short	(.L_875 - .L_874)


	//   ....[0]....
.L_874:
        /*00b4*/ 	.word	0xffffffff


	//   ....[1]....
        /*00b8*/ 	.word	0xffffffff


	//   ....[2]....
        /*00bc*/ 	.word	0xffffffff


	//   ....[3]....
        /*00c0*/ 	.word	0xffffffff


	//   ....[4]....
        /*00c4*/ 	.word	0xffffffff


	//   ....[5]....
        /*00c8*/ 	.word	0xffffffff


	//   ....[6]....
        /*00cc*/ 	.word	0xffffffff


	//   ....[7]....
        /*00d0*/ 	.word	0xffffffff


	//   ....[8]....
        /*00d4*/ 	.word	0xffffffff


	//   ....[9]....
        /*00d8*/ 	.word	0xffffffff


	//   ....[10]....
        /*00dc*/ 	.word	0xffffffff


	//   ....[11]....
        /*00e0*/ 	.word	0xffffffff


	//   ....[12]....
        /*00e4*/ 	.word	0xffffffff


	//   ....[13]....
        /*00e8*/ 	.word	0xffffffff


	//----- nvinfo : EIATTR_COOP_GROUP_INSTR_OFFSETS
	.align		4
.L_875:
        /*00ec*/ 	.byte	0x04, 0x28
        /*00ee*/ 	.short	(.L_877 - .L_876)


	//   ....[0]....
.L_876:
        /*00f0*/ 	.word	0x00002810


	//   ....[1]....
        /*00f4*/ 	.word	0x00002830


	//   ....[2]....
        /*00f8*/ 	.word	0x000028a0


	//   ....[3]....
        /*00fc*/ 	.word	0x000028c0


	//   ....[4]....
        /*0100*/ 	.word	0x00002b80


	//   ....[5]....
        /*0104*/ 	.word	0x00002bc0


	//   ....[6]....
        /*0108*/ 	.word	0x00002c60


	//   ....[7]....
        /*010c*/ 	.word	0x00002c80


	//   ....[8]....
        /*0110*/ 	.word	0x00002ca0


	//   ....[9]....
        /*0114*/ 	.word	0x00002cb0


	//   ....[10]....
        /*0118*/ 	.word	0x00002ce0


	//   ....[11]....
        /*011c*/ 	.word	0x00002cf0


	//   ....[12]....
        /*0120*/ 	.word	0x00002d30


	//   ....[13]....
        /*0124*/ 	.word	0x00002d40


	//----- nvinfo : EIATTR_VRC_CTA_INIT_COUNT
	.align		4
.L_877:
        /*0128*/ 	.byte	0x02, 0x4a
	.zero		1
	.zero		1


	//----- nvinfo : EIATTR_EXIT_INSTR_OFFSETS
	.align		4
        /*012c*/ 	.byte	0x04, 0x1c
        /*012e*/ 	.short	(.L_879 - .L_878)


	//   ....[0]....
.L_878:
        /*0130*/ 	.word	0x00000070


	//   ....[1]....
        /*0134*/ 	.word	0x00007550


	//----- nvinfo : EIATTR_MAX_THREADS
	.align		4
.L_879:
        /*0138*/ 	.byte	0x04, 0x05
        /*013a*/ 	.short	(.L_881 - .L_880)
.L_880:
        /*013c*/ 	.word	0x00000140
        /*0140*/ 	.word	0x00000001
        /*0144*/ 	.word	0x00000001


	//----- nvinfo : EIATTR_CRS_STACK_SIZE
	.align		4
.L_881:
        /*0148*/ 	.byte	0x04, 0x1e
        /*014a*/ 	.short	(.L_883 - .L_882)
.L_882:
        /*014c*/ 	.word	0x00000000


	//----- nvinfo : EIATTR_CBANK_PARAM_SIZE
	.align		4
.L_883:
        /*0150*/ 	.byte	0x03, 0x19
        /*0152*/ 	.short	0x0048


	//----- nvinfo : EIATTR_PARAM_CBANK
	.align		4
        /*0154*/ 	.byte	0x04, 0x0a
        /*0156*/ 	.short	(.L_885 - .L_884)
	.align		4
.L_884:
        /*0158*/ 	.word	index@(.nv.constant0._ZN13group_norm_v214gn_cuda_kernelI13__nv_bfloat16Li320ELi1ELi16ELi40ELi4096ELb1ELi128ELi320ELi320ELi4ELb1ELi4ELb0ELb0ENS_16CompileConditionILi1000EEEEEvPT_PKS4_S7_S7_flPfS8_Pj)
        /*015c*/ 	.short	0x0380
        /*015e*/ 	.short	0x0048


	//----- nvinfo : EIATTR_SW_WAR
	.align		4
.L_885:
        /*0160*/ 	.byte	0x04, 0x36
        /*0162*/ 	.short	(.L_887 - .L_886)
.L_886:
        /*0164*/ 	.word	0x00000008
.L_887:


//--------------------- .nv.info._ZN13group_norm_v214gn_cuda_kernelI13__nv_bfloat16Li320ELi2ELi16ELi40ELi4096ELb1ELi64ELi320ELi320ELi4ELb1ELi4ELb0ELb0ENS_16CompileConditionILi1000EEEEEvPT_PKS4_S7_S7_flPfS8_Pj --------------------------
	.section	.nv.info._ZN13group_norm_v214gn_cuda_kernelI13__nv_bfloat16Li320ELi2ELi16ELi40ELi4096ELb1ELi64ELi320ELi320ELi4ELb1ELi4ELb0ELb0ENS_16CompileConditionILi1000EEEEEvPT_PKS4_S7_S7_flPfS8_Pj,"",@"SHT_CUDA_INFO"
	.sectionflags	@""
	.align	4


	//----- nvinfo : EIATTR_CUDA_API_VERSION
	.align		4
        /*0000*/ 	.byte	0x04, 0x37
        /*0002*/ 	.short	(.L_889 - .L_888)
.L_888:
        /*0004*/ 	.word	0x00000082


	//----- nvinfo : EIATTR_KPARAM_INFO
	.align		4
.L_889:
        /*0008*/ 	.byte	0x04, 0x17
        /*000a*/ 	.short	(.L_891 - .L_890)
.L_890:
        /*000c*/ 	.word	0x00000000
        /*0010*/ 	.short	0x0008
        /*0012*/ 	.short	0x0040
        /*0014*/ 	.byte	0x00, 0xf5, 0x21, 0x00


	//----- nvinfo : EIATTR_KPARAM_INFO
	.align		4
.L_891:
        /*0018*/ 	.byte	0x04, 0x17
        /*001a*/ 	.short	(.L_893 - .L_892)
.L_892:
        /*001c*/ 	.word	0x00000000
        /*0020*/ 	.short	0x0007
        /*0022*/ 	.short	0x0038
        /*0024*/ 	.byte	0x00, 0xf5, 0x21, 0x00


	//----- nvinfo : EIATTR_KPARAM_INFO
	.align		4
.L_893:
        /*0028*/ 	.byte	0x04, 0x17
        /*002a*/ 	.short	(.L_895 - .L_894)
.L_894:
        /*002c*/ 	.word	0x00000000
        /*0030*/ 	.short	0x0006
        /*0032*/ 	.short	0x0030
        /*0034*/ 	.byte	0x00, 0xf5, 0x21, 0x00


	//----- nvinfo : EIATTR_KPARAM_INFO
	.align		4
.L_895:
        /*0038*/ 	.byte	0x04, 0x17
        /*003a*/ 	.short	(.L_897 - .L_896)
.L_896:
        /*003c*/ 	.word	0x00000000
        /*0040*/ 	.short	0x0005
        /*0042*/ 	.short	0x0028
        /*0044*/ 	.byte	0x00, 0xf0, 0x21, 0x00


	//----- nvinfo : EIATTR_KPARAM_INFO
	.align		4
.L_897:
        /*0048*/ 	.byte	0x04, 0x17
        /*004a*/ 	.short	(.L_899 - .L_898)
.L_898:
        /*004c*/ 	.word	0x00000000
        /*0050*/ 	.short	0x0004
        /*0052*/ 	.short	0x0020
        /*0054*/ 	.byte	0x00, 0xf0, 0x11, 0x00


	//----- nvinfo : EIATTR_KPARAM_INFO
	.align		4
.L_899:
        /*0058*/ 	.byte	0x04, 0x17
        /*005a*/ 	.short	(.L_901 - .L_900)
.L_900:
        /*005c*/ 	.word	0x00000000
        /*0060*/ 	.short	0x0003
        /*0062*/ 	.short	0x0018
        /*0064*/ 	.byte	0x00, 0xf5, 0x21, 0x00


	//----- nvinfo : EIATTR_KPARAM_INFO
	.align		4
.L_901:
        /*0068*/ 	.byte	0x04, 0x17
        /*006a*/ 	.short	(.L_903 - .L_902)
.L_902:
        /*006c*/ 	.word	0x00000000
        /*0070*/ 	.short	0x0002
        /*0072*/ 	.short	0x0010
        /*0074*/ 	.byte	0x00, 0xf5, 0x21, 0x00


	//----- nvinfo : EIATTR_KPARAM_INFO
	.align		4
.L_903:
        /*0078*/ 	.byte	0x04, 0x17
        /*007a*/ 	.short	(.L_905 - .L_904)
.L_904:
        /*007c*/ 	.word	0x00000000
        /*0080*/ 	.short	0x0001
        /*0082*/ 	.short	0x0008
        /*0084*/ 	.byte	0x00, 0xf5, 0x21, 0x00


	//----- nvinfo : EIATTR_KPARAM_INFO
	.align		4
.L_905:
        /*0088*/ 	.byte	0x04, 0x17
        /*008a*/ 	.short	(.L_907 - .L_906)
.L_906:
        /*008c*/ 	.word	0x00000000
        /*0090*/ 	.short	0x0000
        /*0092*/ 	.short	0x0000
        /*0094*/ 	.byte	0x00, 0xf5, 0x21, 0x00


	//----- nvinfo : EIATTR_SPARSE_MMA_MASK
	.align		4
.L_907:
        /*0098*/ 	.byte	0x03, 0x50
        /*009a*/ 	.short	0x0000


	//----- nvinfo : EIATTR_MAXREG_COUNT
	.align		4
        /*009c*/ 	.byte	0x03, 0x1b
        /*009e*/ 	.short	0x0060


	//----- nvinfo : EIATTR_NUM_BARRIERS
	.align		4
        /*00a0*/ 	.byte	0x02, 0x4c
        /*00a2*/ 	.byte	0x01
	.zero		1


	//----- nvinfo : EIATTR_MERCURY_ISA_VERSION
	.align		4
        /*00a4*/ 	.byte	0x03, 0x5f
        /*00a6*/ 	.short	0x0101


	//----- nvinfo : EIATTR_COOP_GROUP_MASK_REGIDS
	.align		4
        /*00a8*/ 	.byte	0x04, 0x29
        /*00aa*/ 	.short	(.L_909 - .L_908)


	//   ....[0]....
.L_908:
        /*00ac*/ 	.word	0xffffffff


	//   ....[1]....
        /*00b0*/ 	.word	0xffffffff


	//   ....[2]....
        /*00b4*/ 	.word	0xffffffff


	//   ....[3]....
        /*00b8*/ 	.word	0xffffffff


	//   ....[4]....
        /*00bc*/ 	.word	0xffffffff


	//   ....[5]....
        /*00c0*/ 	.word	0xffffffff


	//   ....[6]....
        /*00c4*/ 	.word	0xffffffff


	//   ....[7]....
        /*00c8*/ 	.word	0xffffffff


	//   ....[8]....
        /*00cc*/ 	.word	0xffffffff


	//   ....[9]....
        /*00d0*/ 	.word	0xffffffff


	//   ....[10]....
        /*00d4*/ 	.word	0xffffffff


	//   ....[11]....
        /*00d8*/ 	.word	0xffffffff


	//   ....[12]....
        /*00dc*/ 	.word	0xffffffff


	//   ....[13]....
        /*00e0*/ 	.word	0xffffffff


	//----- nvinfo : EIATTR_COOP_GROUP_INSTR_OFFSETS
	.align		4
.L_909:
        /*00e4*/ 	.byte	0x04, 0x28
        /*00e6*/ 	.short	(.L_911 - .L_910)


	//   ....[0]....
.L_910:
        /*00e8*/ 	.word	0x00001910


	//   ....[1]....
        /*00ec*/ 	.word	0x00001950


	//   ....[2]....
        /*00f0*/ 	.word	0x00001980


	//   ....[3]....
        /*00f4*/ 	.word	0x00001990


	//   ....[4]....
        /*00f8*/ 	.word	0x00001d50


	//   ....[5]....
        /*00fc*/ 	.word	0x00001d60


	//   ....[6]....
        /*0100*/ 	.word	0x00001d80


	//   ....[7]....
        /*0104*/ 	.word	0x00001da0


	//   ....[8]....
        /*0108*/ 	.word	0x00001dc0


	//   ....[9]....
        /*010c*/ 	.word	0x00001de0


	//   ....[10]....
        /*0110*/ 	.word	0x00001e00


	//   ....[11]....
        /*0114*/ 	.word	0x00001e20


	//   ....[12]....
        /*0118*/ 	.word	0x00001e50


	//   ....[13]....
        /*011c*/ 	.word	0x00001e80


	//----- nvinfo : EIATTR_VRC_CTA_INIT_COUNT
	.align		4
.L_911:
        /*0120*/ 	.byte	0x02, 0x4a
	.zero		1
	.zero		1


	//----- nvinfo : EIATTR_EXIT_INSTR_OFFSETS
	.align		4
        /*0124*/ 	.byte	0x04, 0x1c
        /*0126*/ 	.short	(.L_913 - .L_912)


	//   ....[0]....
.L_912:
        /*0128*/ 	.word	0x00000070


	//   ....[1]....
        /*012c*/ 	.word	0x00004540


	//----- nvinfo : EIATTR_MAX_THREADS
	.align		4
.L_913:
        /*0130*/ 	.byte	0x04, 0x05
        /*0132*/ 	.short	(.L_915 - .L_914)
.L_914:
        /*0134*/ 	.word	0x00000140
        /*0138*/ 	.word	0x00000001
        /*013c*/ 	.word	0x00000001


	//----- nvinfo : EIATTR_CRS_STACK_SIZE
	.align		4
.L_915:
        /*0140*/ 	.byte	0x04, 0x1e
        /*0142*/ 	.short	(.L_917 - .L_916)
.L_916:
        /*0144*/ 	.word	0x00000000


	//----- nvinfo : EIATTR_CBANK_PARAM_SIZE
	.align		4
.L_917:
        /*0148*/ 	.byte	0x03, 0x19
        /*014a*/ 	.short	0x0048


	//----- nvinfo : EIATTR_PARAM_CBANK
	.align		4
        /*014c*/ 	.byte	0x04, 0x0a
        /*014e*/ 	.short	(.L_919 - .L_918)
	.align		4
.L_918:
        /*0150*/ 	.word	index@(.nv.constant0._ZN13group_norm_v214gn_cuda_kernelI13__nv_bfloat16Li320ELi2ELi16ELi40ELi4096ELb1ELi64ELi320ELi320ELi4ELb1ELi4ELb0ELb0ENS_16CompileConditionILi1000EEEEEvPT_PKS4_S7_S7_flPfS8_Pj)
        /*0154*/ 	.short	0x0380
        /*0156*/ 	.short	0x0048


	//----- nvinfo : EIATTR_SW_WAR
	.align		4
.L_919:
        /*0158*/ 	.byte	0x04, 0x36
        /*015a*/ 	.short	(.L_921 - .L_920)
.L_920:
        /*015c*/ 	.word	0x00000008
.L_921:


//--------------------- .nv.info._ZN13group_norm_v214gn_cuda_kernelI13__nv_bfloat16Li320ELi3ELi16ELi40ELi4096ELb1ELi64ELi320ELi320ELi4ELb1ELi5ELb0ELb0ENS_16CompileConditionILi1000EEEEEvPT_PKS4_S7_S7_flPfS8_Pj --------------------------
	.section	.nv.info._ZN13group_norm_v214gn_cuda_kernelI13__nv_bfloat16Li320ELi3ELi16ELi40ELi4096ELb1ELi64ELi320ELi320ELi4ELb1ELi5ELb0ELb0ENS_16CompileConditionILi1000EEEEEvPT_PKS4_S7_S7_flPfS8_Pj,"",@"SHT_CUDA_INFO"
	.sectionflags	@""
	.align	4


	//----- nvinfo : EIATTR_CUDA_API_VERSION
	.align		4
        /*0000*/ 	.byte	0x04, 0x37
        /*0002*/ 	.short	(.L_923 - .L_922)
.L_922:
        /*0004*/ 	.word	0x00000082


	//----- nvinfo : EIATTR_KPARAM_INFO
	.align		4
.L_923:
        /*0008*/ 	.byte	0x04, 0x17
        /*000a*/ 	.short	(.L_925 - .L_924)
.L_924:
        /*000c*/ 	.word	0x00000000
        /*0010*/ 	.short	0x0008
        /*0012*/ 	.short	0x0040
        /*0014*/ 	.byte	0x00, 0xf5, 0x21, 0x00


	//----- nvinfo : EIATTR_KPARAM_INFO
	.align		4
.L_925:
        /*0018*/ 	.byte	0x04, 0x17
        /*001a*/ 	.short	(.L_927 - .L_926)
.L_926:
        /*001c*/ 	.word	0x00000000
        /*0020*/ 	.short	0x0007
        /*0022*/ 	.short	0x0038
        /*0024*/ 	.byte	0x00, 0xf5, 0x21, 0x00


	//----- nvinfo : EIATTR_KPARAM_INFO
	.align		4
.L_927:
        /*0028*/ 	.byte	0x04, 0x17
        /*002a*/ 	.short	(.L_929 - .L_928)
.L_928:
        /*002c*/ 	.word	0x00000000
        /*0030*/ 	.short	0x0006
        /*0032*/ 	.short	0x0030
        /*0034*/ 	.byte	0x00, 0xf5, 0x21, 0x00


	//----- nvinfo : EIATTR_KPARAM_INFO
	.align		4
.L_929:
        /*0038*/ 	.byte	0x04, 0x17
        /*003a*/ 	.short	(.L_931 - .L_930)
.L_930:
        /*003c*/ 	.word	0x00000000
        /*0040*/ 	.short	0x0005
        /*0042*/ 	.short	0x0028
        /*0044*/ 	.byte	0x00, 0xf0, 0x21, 0x00


	//----- nvinfo : EIATTR_KPARAM_INFO
	.align		4
.L_931:
        /*0048*/ 	.byte	0x04, 0x17
        /*004a*/ 	.short	(.L_933 - .L_932)
.L_932:
        /*004c*/ 	.word	0x00000000
        /*0050*/ 	.short	0x0004
        /*0052*/ 	.short	0x0020
        /*0054*/ 	.byte	0x00, 0xf0, 0x11, 0x00


	//----- nvinfo : EIATTR_KPARAM_INFO
	.align		4
.L_933:
        /*0058*/ 	.byte	0x04, 0x17
        /*005a*/ 	.short	(.L_935 - .L_934)
.L_934:
        /*005c*/ 	.word	0x00000000
        /*0060*/ 	.short	0x0003
        /*0062*/ 	.short	0x0018
        /*0064*/ 	.byte	0x00, 0xf5, 0x21, 0x00


	//----- nvinfo : EIATTR_KPARAM_INFO
	.align		4
.L_935:
        /*0068*/ 	.byte	0x04, 0x17
        /*006a*/ 	.short	(.L_937 - .L_936)
.L_936:
        /*006c*/ 	.word	0x00000000
        /*0070*/ 	.short	0x0002
        /*0072*/ 	.short	0x0010
        /*0074*/ 	.byte	0x00, 0xf5, 0x21, 0x00


	//----- nvinfo : EIATTR_KPARAM_INFO
	.align		4
.L_937:
        /*0078*/ 	.byte	0x04, 0x17
        /*007a*/ 	.short	(.L_939 - .L_938)
.L_938:
        /*007c*/ 	.word	0x00000000
        /*0080*/ 	.short	0x0001
        /*0082*/ 	.short	0x0008
        /*0084*/ 	.byte	0x00, 0xf5, 0x21, 0x00


	//----- nvinfo : EIATTR_KPARAM_INFO
	.align		4
.L_939:
        /*0088*/ 	.byte	0x04, 0x17
        /*008a*/ 	.short	(.L_941 - .L_940)
.L_940:
        /*008c*/ 	.word	0x00000000
        /*0090*/ 	.short	0x0000
        /*0092*/ 	.short	0x0000
        /*0094*/ 	.byte	0x00, 0xf5, 0x21, 0x00


	//----- nvinfo : EIATTR_SPARSE_MMA_MASK
	.align		4
.L_941:
        /*0098*/ 	.byte	0x03, 0x50
        /*009a*/ 	.short	0x0000


	//----- nvinfo : EIATTR_MAXREG_COUNT
	.align		4
        /*009c*/ 	.byte	0x03, 0x1b
        /*009e*/ 	.short	0x0040


	//----- nvinfo : EIATTR_NUM_BARRIERS
	.align		4
        /*00a0*/ 	.byte	0x02, 0x4c
        /*00a2*/ 	.byte	0x01
	.zero		1


	//----- nvinfo : EIATTR_ANNOTATIONS
	.align		4
        /*00a4*/ 	.byte	0x04, 0x55
        /*00a6*/ 	.short	(.L_943 - .L_942)


	//   ....[0]....
.L_942:
        /* <DEDUP_REMOVED lines=56> */


	//----- nvinfo : EIATTR_MERCURY_ISA_VERSION
	.align		4
.L_943:
        /*0418*/ 	.byte	0x03, 0x5f
        /*041a*/ 	.short	0x0101


	//----- nvinfo : EIATTR_COOP_GROUP_MASK_REGIDS
	.align		4
        /*041c*/ 	.byte	0x04, 0x29
        /*041e*/ 	.short	(.L_945 - .L_944)


	//   ....[0]....
.L_944:
        /*0420*/ 	.word	0xffffffff


	//   ....[1]....
        /*0424*/ 	.word	0xffffffff


	//   ....[2]....
        /*0428*/ 	.word	0xffffffff


	//   ....[3]....
        /*042c*/ 	.word	0xffffffff


	//   ....[4]....
        /*0430*/ 	.word	0xffffffff


	//   ....[5]....
        /*0434*/ 	.word	0xffffffff


	//   ....[6]....
        /*0438*/ 	.word	0xffffffff


	//   ....[7]....
        /*043c*/ 	.word	0xffffffff


	//   ....[8]....
        /*0440*/ 	.word	0xffffffff


	//   ....[9]....
        /*0444*/ 	.word	0xffffffff


	//   ....[10]....
        /*0448*/ 	.word	0xffffffff


	//   ....[11]....
        /*044c*/ 	.word	0xffffffff


	//   ....[12]....
        /*0450*/ 	.word	0xffffffff


	//   ....[13]....
        /*0454*/ 	.word	0xffffffff


	//----- nvinfo : EIATTR_COOP_GROUP_INSTR_OFFSETS
	.align		4
.L_945:
        /*0458*/ 	.byte	0x04, 0x28
        /*045a*/ 	.short	(.L_947 - .L_946)


	//   ....[0]....
.L_946:
        /*045c*/ 	.word	0x00001970


	//   ....[1]....
        /*0460*/ 	.word	0x00001990


	//   ....[2]....
        /*0464*/ 	.word	0x000019d0


	//   ....[3]....
        /*0468*/ 	.word	0x000019e0


	//   ....[4]....
        /*046c*/ 	.word	0x00001e40


	//   ....[5]....
        /*0470*/ 	.word	0x00001e50


	//   ....[6]....
        /*0474*/ 	.word	0x00001e70


	//   ....[7]....
        /*0478*/ 	.word	0x00001e90


	//   ....[8]....
        /*047c*/ 	.word	0x00001eb0


	//   ....[9]....
        /*0480*/ 	.word	0x00001ed0


	//   ....[10]....
        /*0484*/ 	.word	0x00001ef0


	//   ....[11]....
        /*0488*/ 	.word	0x00001f10


	//   ....[12]....
        /*048c*/ 	.word	0x00001f40


	//   ....[13]....
        /*0490*/ 	.word	0x00001f70


	//----- nvinfo : EIATTR_VRC_CTA_INIT_COUNT
	.align		4
.L_947:
        /*0494*/ 	.byte	0x02, 0x4a
	.zero		1
	.zero		1


	//----- nvinfo : EIATTR_EXIT_INSTR_OFFSETS
	.align		4
        /*0498*/ 	.byte	0x04, 0x1c
        /*049a*/ 	.short	(.L_949 - .L_948)


	//   ....[0]....
.L_948:
        /*049c*/ 	.word	0x00000080


	//   ....[1]....
        /*04a0*/ 	.word	0x00004c30


	//----- nvinfo : EIATTR_MAX_THREADS
	.align		4
.L_949:
        /*04a4*/ 	.byte	0x04, 0x05
        /*04a6*/ 	.short	(.L_951 - .L_950)
.L_950:
        /*04a8*/ 	.word	0x00000140
        /*04ac*/ 	.word	0x00000001
        /*04b0*/ 	.word	0x00000001


	//----- nvinfo : EIATTR_CRS_STACK_SIZE
	.align		4
.L_951:
        /*04b4*/ 	.byte	0x04, 0x1e
        /*04b6*/ 	.short	(.L_953 - .L_952)
.L_952:
        /*04b8*/ 	.word	0x00000000


	//----- nvinfo : EIATTR_CBANK_PARAM_SIZE
	.align		4
.L_953:
        /*04bc*/ 	.byte	0x03, 0x19
        /*04be*/ 	.short	0x0048


	//----- nvinfo : EIATTR_PARAM_CBANK
	.align		4
        /*04c0*/ 	.byte	0x04, 0x0a
        /*04c2*/ 	.short	(.L_955 - .L_954)
	.align		4
.L_954:
        /*04c4*/ 	.word	index@(.nv.constant0._ZN13group_norm_v214gn_cuda_kernelI13__nv_bfloat16Li320ELi3ELi16ELi40ELi4096ELb1ELi64ELi320ELi320ELi4ELb1ELi5ELb0ELb0ENS_16CompileConditionILi1000EEEEEvPT_PKS4_S7_S7_flPfS8_Pj)
        /*04c8*/ 	.short	0x0380
        /*04ca*/ 	.short	0x0048


	//----- nvinfo : EIATTR_SW_WAR
	.align		4
.L_955:
        /*04cc*/ 	.byte	0x04, 0x36
        /*04ce*/ 	.short	(.L_957 - .L_956)
.L_956:
        /*04d0*/ 	.word	0x00000008
.L_957:


//--------------------- .nv.info._ZN13group_norm_v214gn_cuda_kernelI13__nv_bfloat16Li320ELi3ELi16ELi40ELi4096ELb1ELi64ELi320ELi320ELi4ELb1ELi6ELb0ELb0ENS_16CompileConditionILi1000EEEEEvPT_PKS4_S7_S7_flPfS8_Pj --------------------------
	.section	.nv.info._ZN13group_norm_v214gn_cuda_kernelI13__nv_bfloat16Li320ELi3ELi16ELi40ELi4096ELb1ELi64ELi320ELi320ELi4ELb1ELi6ELb0ELb0ENS_16CompileConditionILi1000EEEEEvPT_PKS4_S7_S7_flPfS8_Pj,"",@"SHT_CUDA_INFO"
	.sectionflags	@""
	.align	4


	//----- nvinfo : EIATTR_CUDA_API_VERSION
	.align		4
        /*0000*/ 	.byte	0x04, 0x37
        /*0002*/ 	.short	(.L_959 - .L_958)
.L_958:
        /*0004*/ 	.word	0x00000082


	//----- nvinfo : EIATTR_KPARAM_INFO
	.align		4
.L_959:
        /*0008*/ 	.byte	0x04, 0x17
        /*000a*/ 	.short	(.L_961 - .L_960)
.L_960:
        /*000c*/ 	.word	0x00000000
        /*0010*/ 	.short	0x0008
        /*0012*/ 	.short	0x0040
        /*0014*/ 	.byte	0x00, 0xf5, 0x21, 0x00


	//----- nvinfo : EIATTR_KPARAM_INFO
	.align		4
.L_961:
        /*0018*/ 	.byte	0x04, 0x17
        /*001a*/ 	.short	(.L_963 - .L_962)
.L_962:
        /*001c*/ 	.word	0x00000000
        /*0020*/ 	.short	0x0007
        /*0022*/ 	.short	0x0038
        /*0024*/ 	.byte	0x00, 0xf5, 0x21, 0x00


	//----- nvinfo : EIATTR_KPARAM_INFO
	.align		4
.L_963:
        /*0028*/ 	.byte	0x04, 0x17
        /*002a*/ 	.short	(.L_965 - .L_964)
.L_964:
        /*002c*/ 	.word	0x00000000
        /*0030*/ 	.short	0x0006
        /*0032*/ 	.short	0x0030
        /*0034*/ 	.byte	0x00, 0xf5, 0x21, 0x00


	//----- nvinfo : EIATTR_KPARAM_INFO
	.align		4
.L_965:
        /*0038*/ 	.byte	0x04, 0x17
        /*003a*/ 	.short	(.L_967 - .L_966)
.L_966:
        /*003c*/ 	.word	0x00000000
        /*0040*/ 	.short	0x0005
        /*0042*/ 	.short	0x0028
        /*0044*/ 	.byte	0x00, 0xf0, 0x21, 0x00


	//----- nvinfo : EIATTR_KPARAM_INFO
	.align		4
.L_967:
        /*0048*/ 	.byte	0x04, 0x17
        /*004a*/ 	.short	(.L_969 - .L_968)
.L_968:
        /*004c*/ 	.word	0x00000000
        /*0050*/ 	.short	0x0004
        /*0052*/ 	.short	0x0020
        /*0054*/ 	.byte	0x00, 0xf0, 0x11, 0x00


	//----- nvinfo : EIATTR_KPARAM_INFO
	.align		4
.L_969:
        /*0058*/ 	.byte	0x04, 0x17
        /*005a*/ 	.short	(.L_971 - .L_970)
.L_970:
        /*005c*/ 	.word	0x00000000
        /*0060*/ 	.short	0x0003
        /*0062*/ 	.short	0x0018
        /*0064*/ 	.byte	0x00, 0xf5, 0x21, 0x00


	//----- nvinfo : EIATTR_KPARAM_INFO
	.align		4
.L_971:
        /*0068*/ 	.byte	0x04, 0x17
        /*006a*/ 	.short	(.L_973 - .L_972)
.L_972:
        /*006c*/ 	.word	0x00000000
        /*0070*/ 	.short	0x0002
        /*0072*/ 	.short	0x0010
        /*0074*/ 	.byte	0x00, 0xf5, 0x21, 0x00


	//----- nvinfo : EIATTR_KPARAM_INFO
	.align		4
.L_973:
        /*0078*/ 	.byte	0x04, 0x17
        /*007a*/ 	.short	(.L_975 - .L_974)
.L_974:
        /*007c*/ 	.word	0x00000000
        /*0080*/ 	.short	0x0001
        /*0082*/ 	.short	0x0008
        /*0084*/ 	.byte	0x00, 0xf5, 0x21, 0x00


	//----- nvinfo : EIATTR_KPARAM_INFO
	.align		4
.L_975:
        /*0088*/ 	.byte	0x04, 0x17
        /*008a*/ 	.short	(.L_977 - .L_976)
.L_976:
        /*008c*/ 	.word	0x00000000
        /*0090*/ 	.short	0x0000
        /*0092*/ 	.short	0x0000
        /*0094*/ 	.byte	0x00, 0xf5, 0x21, 0x00


	//----- nvinfo : EIATTR_SPARSE_MMA_MASK
	.align		4
.L_977:
        /*0098*/ 	.byte	0x03, 0x50
        /*009a*/ 	.short	0x0000


	//----- nvinfo : EIATTR_MAXREG_COUNT
	.align		4
        /*009c*/ 	.byte	0x03, 0x1b
        /*009e*/ 	.short	0x0040


	//----- nvinfo : EIATTR_NUM_BARRIERS
	.align		4
        /*00a0*/ 	.byte	0x02, 0x4c
        /*00a2*/ 	.byte	0x01
	.zero		1


	//----- nvinfo : EIATTR_ANNOTATIONS
	.align		4
        /*00a4*/ 	.byte	0x04, 0x55
        /*00a6*/ 	.short	(.L_979 - .L_978)


	//   ....[0]....
.L_978:
        /* <DEDUP_REMOVED lines=61> */


	//----- nvinfo : EIATTR_MERCURY_ISA_VERSION
	.align		4
.L_979:
        /*0460*/ 	.byte	0x03, 0x5f
        /*0462*/ 	.short	0x0101


	//----- nvinfo : EIATTR_COOP_GROUP_MASK_REGIDS
	.align		4
        /*0464*/ 	.byte	0x04, 0x29
        /*0466*/ 	.short	(.L_981 - .L_980)


	//   ....[0]....
.L_980:
        /*0468*/ 	.word	0xffffffff


	//   ....[1]....
        /*046c*/ 	.word	0xffffffff


	//   ....[2]....
        /*0470*/ 	.word	0xffffffff


	//   ....[3]....
        /*0474*/ 	.word	0xffffffff


	//   ....[4]....
        /*0478*/ 	.word	0xffffffff


	//   ....[5]....
        /*047c*/ 	.word	0xffffffff


	//   ....[6]....
        /*0480*/ 	.word	0xffffffff


	//   ....[7]....
        /*0484*/ 	.word	0xffffffff


	//   ....[8]....
        /*0488*/ 	.word	0xffffffff


	//   ....[9]....
        /*048c*/ 	.word	0xffffffff


	//   ....[10]....
        /*0490*/ 	.word	0xffffffff


	//   ....[11]....
        /*0494*/ 	.word	0xffffffff


	//   ....[12]....
        /*0498*/ 	.word	0xffffffff


	//   ....[13]....
        /*049c*/ 	.word	0xffffffff


	//----- nvinfo : EIATTR_COOP_GROUP_INSTR_OFFSETS
	.align		4
.L_981:
        /*04a0*/ 	.byte	0x04, 0x28
        /*04a2*/ 	.short	(.L_983 - .L_982)


	//   ....[0]....
.L_982:
        /*04a4*/ 	.word	0x00001a10


	//   ....[1]....
        /*04a8*/ 	.word	0x00001a30


	//   ....[2]....
        /*04ac*/ 	.word	0x00001a70


	//   ....[3]....
        /*04b0*/ 	.word	0x00001a80


	//   ....[4]....
        /*04b4*/ 	.word	0x00001ec0


	//   ....[5]....
        /*04b8*/ 	.word	0x00001ed0


	//   ....[6]....
        /*04bc*/ 	.word	0x00001f00


	//   ....[7]....
        /*04c0*/ 	.word	0x00001f20


	//   ....[8]....
        /*04c4*/ 	.word	0x00001f60


	//   ....[9]....
        /*04c8*/ 	.word	0x00001f70


	//   ....[10]....
        /*04cc*/ 	.word	0x00001fa0


	//   ....[11]....
        /*04d0*/ 	.word	0x00001fb0


	//   ....[12]....
        /*04d4*/ 	.word	0x00001fe0


	//   ....[13]....
        /*04d8*/ 	.word	0x00001ff0


	//----- nvinfo : EIATTR_VRC_CTA_INIT_COUNT
	.align		4
.L_983:
        /*04dc*/ 	.byte	0x02, 0x4a
	.zero		1
	.zero		1


	//----- nvinfo : EIATTR_EXIT_INSTR_OFFSETS
	.align		4
        /*04e0*/ 	.byte	0x04, 0x1c
        /*04e2*/ 	.short	(.L_985 - .L_984)


	//   ....[0]....
.L_984:
        /*04e4*/ 	.word	0x00000070


	//   ....[1]....
        /*04e8*/ 	.word	0x00004c80


	//----- nvinfo : EIATTR_MAX_THREADS
	.align		4
.L_985:
        /*04ec*/ 	.byte	0x04, 0x05
        /*04ee*/ 	.short	(.L_987 - .L_986)
.L_986:
        /*04f0*/ 	.word	0x00000140
        /*04f4*/ 	.word	0x00000001
        /*04f8*/ 	.word	0x00000001


	//----- nvinfo : EIATTR_CRS_STACK_SIZE
	.align		4
.L_987:
        /*04fc*/ 	.byte	0x04, 0x1e
        /*04fe*/ 	.short	(.L_989 - .L_988)
.L_988:
        /*0500*/ 	.word	0x00000000


	//----- nvinfo : EIATTR_CBANK_PARAM_SIZE
	.align		4
.L_989:
        /*0504*/ 	.byte	0x03, 0x19
        /*0506*/ 	.short	0x0048


	//----- nvinfo : EIATTR_PARAM_CBANK
	.align		4
        /*0508*/ 	.byte	0x04, 0x0a
        /*050a*/ 	.short	(.L_991 - .L_990)
	.align		4
.L_990:
        /*050c*/ 	.word	index@(.nv.constant0._ZN13group_norm_v214gn_cuda_kernelI13__nv_bfloat16Li320ELi3ELi16ELi40ELi4096ELb1ELi64ELi320ELi320ELi4ELb1ELi6ELb0ELb0ENS_16CompileConditionILi1000EEEEEvPT_PKS4_S7_S7_flPfS8_Pj)
        /*0510*/ 	.short	0x0380
        /*0512*/ 	.short	0x0048


	//----- nvinfo : EIATTR_SW_WAR
	.align		4
.L_991:
        /*0514*/ 	.byte	0x04, 0x36
        /*0516*/ 	.short	(.L_993 - .L_992)
.L_992:
        /*0518*/ 	.word	0x00000008
.L_993:


//--------------------- .nv.info._ZN13group_norm_v218gn_bwd_cuda_kernelI6__halfLi320ELi1ELi32ELi20ELi4096ELb0ELb1ELi64ELi320ELi320ELi4ELb1ELi2ELb0ELb0ELNS_15WgradSyncMethodE3ENS_16CompileConditionILi1000EEEEEvPT_S6_S6_PKS5_S8_S8_S8_PKfflPfPj --------------------------
	.section	.nv.info._ZN13group_norm_v218gn_bwd_cuda_kernelI6__halfLi320ELi1ELi32ELi20ELi4096ELb0ELb1ELi64ELi320ELi320ELi4ELb1ELi2ELb0ELb0ELNS_15WgradSyncMethodE3ENS_16CompileConditionILi1000EEEEEvPT_S6_S6_PKS5_S8_S8_S8_PKfflPfPj,"",@"SHT_CUDA_INFO"
	.sectionflags	@""
	.align	4


	//----- nvinfo : EIATTR_CUDA_API_VERSION
	.align		4
        /*0000*/ 	.byte	0x04, 0x37
        /*0002*/ 	.short	(.L_995 - .L_994)
.L_994:
        /*0004*/ 	.word	0x00000082


	//----- nvinfo : EIATTR_KPARAM_INFO
	.align		4
.L_995:
        /*0008*/ 	.byte	0x04, 0x17
        /*000a*/ 	.short	(.L_997 - .L_996)
.L_996:
        /*000c*/ 	.word	0x00000000
        /*0010*/ 	.short	0x000b
        /*0012*/ 	.short	0x0058
        /*0014*/ 	.byte	0x00, 0xf5, 0x21, 0x00


	//----- nvinfo : EIATTR_KPARAM_INFO
	.align		4
.L_997:
        /*0018*/ 	.byte	0x04, 0x17
        /*001a*/ 	.short	(.L_999 - .L_998)
.L_998:
        /*001c*/ 	.word	0x00000000
        /*0020*/ 	.short	0x000a
        /*0022*/ 	.short	0x0050
        /*0024*/ 	.byte	0x00, 0xf5, 0x21, 0x00


	//----- nvinfo : EIATTR_KPARAM_INFO
	.align		4
.L_999:
        /*0028*/ 	.byte	0x04, 0x17
        /*002a*/ 	.short	(.L_1001 - .L_1000)
.L_1000:
        /*002c*/ 	.word	0x00000000
        /*0030*/ 	.short	0x0009
        /*0032*/ 	.short	0x0048
        /*0034*/ 	.byte	0x00, 0xf0, 0x21, 0x00


	//----- nvinfo : EIATTR_KPARAM_INFO
	.align		4
.L_1001:
        /*0038*/ 	.byte	0x04, 0x17
        /*003a*/ 	.short	(.L_1003 - .L_1002)
.L_1002:
        /*003c*/ 	.word	0x00000000
        /*0040*/ 	.short	0x0008
        /*0042*/ 	.short	0x0040
        /*0044*/ 	.byte	0x00, 0xf0, 0x11, 0x00


	//----- nvinfo : EIATTR_KPARAM_INFO
	.align		4
.L_1003:
        /*0048*/ 	.byte	0x04, 0x17
        /*004a*/ 	.short	(.L_1005 - .L_1004)
.L_1004:
        /*004c*/ 	.word	0x00000000
        /*0050*/ 	.short	0x0007
        /*0052*/ 	.short	0x0038
        /*0054*/ 	.byte	0x00, 0xf5, 0x21, 0x00


	//----- nvinfo : EIATTR_KPARAM_INFO
	.align		4
.L_1005:
        /*0058*/ 	.byte	0x04, 0x17
        /*005a*/ 	.short	(.L_1007 - .L_1006)
.L_1006:
        /*005c*/ 	.word	0x00000000
        /*0060*/ 	.short	0x0006
        /*0062*/ 	.short	0x0030
        /*0064*/ 	.byte	0x00, 0xf5, 0x21, 0x00


	//----- nvinfo : EIATTR_KPARAM_INFO
	.align		4
.L_1007:
        /*0068*/ 	.byte	0x04, 0x17
        /*006a*/ 	.short	(.L_1009 - .L_1008)
.L_1008:
        /*006c*/ 	.word	0x00000000
        /*0070*/ 	.short	0x0005
        /*0072*/ 	.short	0x0028
        /*0074*/ 	.byte	0x00, 0xf5, 0x21, 0x00


	//----- nvinfo : EIATTR_KPARAM_INFO
	.align		4
.L_1009:
        /*0078*/ 	.byte	0x04, 0x17
        /*007a*/ 	.short	(.L_1011 - .L_1010)
.L_1010:
        /*007c*/ 	.word	0x00000000
        /*0080*/ 	.short	0x0004
        /*0082*/ 	.short	0x0020
        /*0084*/ 	.byte	0x00, 0xf5, 0x21, 0x00


	//----- nvinfo : EIATTR_KPARAM_INFO
	.align		4
.L_1011:
        /*0088*/ 	.byte	0x04, 0x17
        /*008a*/ 	.short	(.L_1013 - .L_1012)
.L_1012:
        /*008c*/ 	.word	0x00000000
        /*0090*/ 	.short	0x0003
        /*0092*/ 	.short	0x0018
        /*0094*/ 	.byte	0x00, 0xf5, 0x21, 0x00


	//----- nvinfo : EIATTR_KPARAM_INFO
	.align		4
.L_1013:
        /*0098*/ 	.byte	0x04, 0x17
        /*009a*/ 	.short	(.L_1015 - .L_1014)
.L_1014:
        /*009c*/ 	.word	0x00000000
        /*00a0*/ 	.short	0x0002
        /*00a2*/ 	.short	0x0010
        /*00a4*/ 	.byte	0x00, 0xf5, 0x21, 0x00


	//----- nvinfo : EIATTR_KPARAM_INFO
	.align		4
.L_1015:
        /*00a8*/ 	.byte	0x04, 0x17
        /*00aa*/ 	.short	(.L_1017 - .L_1016)
.L_1016:
        /*00ac*/ 	.word	0x00000000
        /*00b0*/ 	.short	0x0001
        /*00b2*/ 	.short	0x0008
        /*00b4*/ 	.byte	0x00, 0xf5, 0x21, 0x00


	//----- nvinfo : EIATTR_KPARAM_INFO
	.align		4
.L_1017:
        /*00b8*/ 	.byte	0x04, 0x17
        /*00ba*/ 	.short	(.L_1019 - .L_1018)
.L_1018:
        /*00bc*/ 	.word	0x00000000
        /*00c0*/ 	.short	0x0000
        /*00c2*/ 	.short	0x0000
        /*00c4*/ 	.byte	0x00, 0xf5, 0x21, 0x00


	//----- nvinfo : EIATTR_SPARSE_MMA_MASK
	.align		4
.L_1019:
        /*00c8*/ 	.byte	0x03, 0x50
        /*00ca*/ 	.short	0x0000


	//----- nvinfo : EIATTR_MAXREG_COUNT
	.align		4
        /*00cc*/ 	.byte	0x03, 0x1b
        /*00ce*/ 	.short	0x00a8


	//----- nvinfo : EIATTR_NUM_BARRIERS
	.align		4
        /*00d0*/ 	.byte	0x02, 0x4c
        /*00d2*/ 	.byte	0x01
	.zero		1


	//----- nvinfo : EIATTR_ANNOTATIONS
	.align		4
        /*00d4*/ 	.byte	0x04, 0x55
        /*00d6*/ 	.short	(.L_1021 - .L_1020)


	//   ....[0]....
.L_1020:
        /* <DEDUP_REMOVED lines=11> */


	//----- nvinfo : EIATTR_MERCURY_ISA_VERSION
	.align		4
.L_1021:
        /*0178*/ 	.byte	0x03, 0x5f
        /*017a*/ 	.short	0x0101


	//----- nvinfo : EIATTR_INT_WARP_WIDE_INSTR_OFFSETS
	.align		4
        /*017c*/ 	.byte	0x04, 0x31
        /*017e*/ 	.short	(.L_1023 - .L_1022)


	//   ....[0]....
.L_1022:
        /*0180*/ 	.word	0x00003610


	//----- nvinfo : EIATTR_COOP_GROUP_MASK_REGIDS
	.align		4
.L_1023:
        /*0184*/ 	.byte	0x04, 0x29
        /*0186*/ 	.short	(.L_1025 - .L_1024)


	//   ....[0]....
.L_1024:
        /*0188*/ 	.word	0xffffffff


	//   ....[1]....
        /*018c*/ 	.word	0xffffffff


	//   ....[2]....
        /*0190*/ 	.word	0xffffffff


	//   ....[3]....
        /*0194*/ 	.word	0xffffffff


	//   ....[4]....
        /*0198*/ 	.word	0xffffffff


	//   ....[5]....
        /*019c*/ 	.word	0xffffffff


	//   ....[6]....
        /*01a0*/ 	.word	0xffffffff


	//   ....[7]....
        /*01a4*/ 	.word	0xffffffff


	//   ....[8]....
        /*01a8*/ 	.word	0xffffffff


	//   ....[9]....
        /*01ac*/ 	.word	0xffffffff


	//   ....[10]....
        /*01b0*/ 	.word	0xffffffff


	//   ....[11]....
        /*01b4*/ 	.word	0xffffffff


	//   ....[12]....
        /*01b8*/ 	.word	0x05000019


	//   ....[13]....
        /*01bc*/ 	.word	0x05000018


	//   ....[14]....
        /*01c0*/ 	.word	0x0500001a


	//   ....[15]....
        /*01c4*/ 	.word	0x0500001b


	//   ....[16]....
        /*01c8*/ 	.word	0x0500001d


	//   ....[17]....
        /*01cc*/ 	.word	0x0500001c


	//   ....[18]....
        /*01d0*/ 	.word	0x0500001e


	//   ....[19]....
        /*01d4*/ 	.word	0x0500000b


	//   ....[20]....
        /*01d8*/ 	.word	0x0500001a


	//   ....[21]....
        /*01dc*/ 	.word	0x0500001a


	//   ....[22]....
        /*01e0*/ 	.word	0x0500001a


	//   ....[23]....
        /*01e4*/ 	.word	0x0500001a


	//   ....[24]....
        /*01e8*/ 	.word	0x0500001a


	//   ....[25]....
        /*01ec*/ 	.word	0x0500001a


	//   ....[26]....
        /*01f0*/ 	.word	0x0500001a


	//   ....[27]....
        /*01f4*/ 	.word	0x0500001a


	//----- nvinfo : EIATTR_COOP_GROUP_INSTR_OFFSETS
	.align		4
.L_1025:
        /*01f8*/ 	.byte	0x04, 0x28
        /*01fa*/ 	.short	(.L_1027 - .L_1026)


	//   ....[0]....
.L_1026:
        /*01fc*/ 	.word	0x000035d0


	//   ....[1]....
        /*0200*/ 	.word	0x00003600


	//   ....[2]....
        /*0204*/ 	.word	0x00003680


	//   ....[3]....
        /*0208*/ 	.word	0x00003690


	//   ....[4]....
        /*020c*/ 	.word	0x00003c80


	//   ....[5]....
        /*0210*/ 	.word	0x00003ca0


	//   ....[6]....
        /*0214*/ 	.word	0x00003cf0


	//   ....[7]....
        /*0218*/ 	.word	0x00003d00


	//   ....[8]....
        /*021c*/ 	.word	0x00003d30


	//   ....[9]....
        /*0220*/ 	.word	0x00003d50


	//   ....[10]....
        /*0224*/ 	.word	0x00003da0


	//   ....[11]....
        /*0228*/ 	.word	0x00003db0


	//   ....[12]....
        /*022c*/ 	.word	0x000059b0


	//   ....[13]....
        /*0230*/ 	.word	0x000059e0


	//   ....[14]....
        /*0234*/ 	.word	0x00005a30


	//   ....[15]....
        /*0238*/ 	.word	0x00005a50


	//   ....[16]....
        /*023c*/ 	.word	0x00005a80


	//   ....[17]....
        /*0240*/ 	.word	0x00005a90


	//   ....[18]....
        /*0244*/ 	.word	0x00005ac0


	//   ....[19]....
        /*0248*/ 	.word	0x00005ad0


	//   ....[20]....
        /*024c*/ 	.word	0x00005ca0


	//   ....[21]....
        /*0250*/ 	.word	0x00005d30


	//   ....[22]....
        /*0254*/ 	.word	0x00005da0


	//   ....[23]....
        /*0258*/ 	.word	0x00005e00


	//   ....[24]....
        /*025c*/ 	.word	0x00005e70


	//   ....[25]....
        /*0260*/ 	.word	0x00005ed0


	//   ....[26]....
        /*0264*/ 	.word	0x00005f40


	//   ....[27]....
        /*0268*/ 	.word	0x00005fa0


	//----- nvinfo : EIATTR_VRC_CTA_INIT_COUNT
	.align		4
.L_1027:
        /*026c*/ 	.byte	0x02, 0x4a
	.zero		1
	.zero		1


	//----- nvinfo : EIATTR_EXIT_INSTR_OFFSETS
	.align		4
        /*0270*/ 	.byte	0x04, 0x1c
        /*0272*/ 	.short	(.L_1029 - .L_1028)


	//   ....[0]....
.L_1028:
        /*0274*/ 	.word	0x00004e10


	//   ....[1]....
        /*0278*/ 	.word	0x00005c30


	//----- nvinfo : EIATTR_MAX_THREADS
	.align		4
.L_1029:
        /*027c*/ 	.byte	0x04, 0x05
        /*027e*/ 	.short	(.L_1031 - .L_1030)
.L_1030:
        /*0280*/ 	.word	0x00000140
        /*0284*/ 	.word	0x00000001
        /*0288*/ 	.word	0x00000001


	//----- nvinfo : EIATTR_CRS_STACK_SIZE
	.align		4
.L_1031:
        /*028c*/ 	.byte	0x04, 0x1e
        /*028e*/ 	.short	(.L_1033 - .L_1032)
.L_1032:
        /*0290*/ 	.word	0x00000000


	//----- nvinfo : EIATTR_CBANK_PARAM_SIZE
	.align		4
.L_1033:
        /*0294*/ 	.byte	0x03, 0x19
        /*0296*/ 	.short	0x0060


	//----- nvinfo : EIATTR_PARAM_CBANK
	.align		4
        /*0298*/ 	.byte	0x04, 0x0a
        /*029a*/ 	.short	(.L_1035 - .L_1034)
	.align		4
.L_1034:
        /*029c*/ 	.word	index@(.nv.constant0._ZN13group_norm_v218gn_bwd_cuda_kernelI6__halfLi320ELi1ELi32ELi20ELi4096ELb0ELb1ELi64ELi320ELi320ELi4ELb1ELi2ELb0ELb0ELNS_15WgradSyncMethodE3ENS_16CompileConditionILi1000EEEEEvPT_S6_S6_PKS5_S8_S8_S8_PKfflPfPj)
        /*02a0*/ 	.short	0x0380
        /*02a2*/ 	.short	0x0060


	//----- nvinfo : EIATTR_SW_WAR
	.align		4
.L_1035:
        /*02a4*/ 	.byte	0x04, 0x36
        /*02a6*/ 	.short	(.L_1037 - .L_1036)
.L_1036:
        /*02a8*/ 	.word	0x00000008
.L_1037:


//--------------------- .nv.info._ZN13group_norm_v218gn_bwd_cuda_kernelI6__halfLi320ELi2ELi32ELi20ELi4096ELb0ELb1ELi32ELi320ELi320ELi4ELb1ELi2ELb0ELb0ELNS_15WgradSyncMethodE3ENS_16CompileConditionILi1000EEEEEvPT_S6_S6_PKS5_S8_S8_S8_PKfflPfPj --------------------------
	.section	.nv.info._ZN13group_norm_v218gn_bwd_cuda_kernelI6__halfLi320ELi2ELi32ELi20ELi4096ELb0ELb1ELi32ELi320ELi320ELi4ELb1ELi2ELb0ELb0ELNS_15WgradSyncMethodE3ENS_16CompileConditionILi1000EEEEEvPT_S6_S6_PKS5_S8_S8_S8_PKfflPfPj,"",@"SHT_CUDA_INFO"
	.sectionflags	@""
	.align	4


	//----- nvinfo : EIATTR_CUDA_API_VERSION
	.align		4
        /*0000*/ 	.byte	0x04, 0x37
        /*0002*/ 	.short	(.L_1039 - .L_1038)
.L_1038:
        /*0004*/ 	.word	0x00000082


	//----- nvinfo : EIATTR_KPARAM_INFO
	.align		4
.L_1039:
        /*0008*/ 	.byte	0x04, 0x17
        /*000a*/ 	.short	(.L_1041 - .L_1040)
.L_1040:
        /*000c*/ 	.word	0x00000000
        /*0010*/ 	.short	0x000b
        /*0012*/ 	.short	0x0058
        /*0014*/ 	.byte	0x00, 0xf5, 0x21, 0x00


	//----- nvinfo : EIATTR_KPARAM_INFO
	.align		4
.L_1041:
        /*0018*/ 	.byte	0x04, 0x17
        /*001a*/ 	.short	(.L_1043 - .L_1042)
.L_1042:
        /*001c*/ 	.word	0x00000000
        /*0020*/ 	.short	0x000a
        /*0022*/ 	.short	0x0050
        /*0024*/ 	.byte	0x00, 0xf5, 0x21, 0x00


	//----- nvinfo : EIATTR_KPARAM_INFO
	.align		4
.L_1043:
        /*0028*/ 	.byte	0x04, 0x17
        /*002a*/ 	.short	(.L_1045 - .L_1044)
.L_1044:
        /*002c*/ 	.word	0x00000000
        /*0030*/ 	.short	0x0009
        /*0032*/ 	.short	0x0048
        /*0034*/ 	.byte	0x00, 0xf0, 0x21, 0x00


	//----- nvinfo : EIATTR_KPARAM_INFO
	.align		4
.L_1045:
        /*0038*/ 	.byte	0x04, 0x17
        /*003a*/ 	.short	(.L_1047 - .L_1046)
.L_1046:
        /*003c*/ 	.word	0x00000000
        /*0040*/ 	.short	0x0008
        /*0042*/ 	.short	0x0040
        /*0044*/ 	.byte	0x00, 0xf0, 0x11, 0x00


	//----- nvinfo : EIATTR_KPARAM_INFO
	.align		4
.L_1047:
        /*0048*/ 	.byte	0x04, 0x17
        /*004a*/ 	.short	(.L_1049 - .L_1048)
.L_1048:
        /*004c*/ 	.word	0x00000000
        /*0050*/ 	.short	0x0007
        /*0052*/ 	.short	0x0038
        /*0054*/ 	.byte	0x00, 0xf5, 0x21, 0x00


	//----- nvinfo : EIATTR_KPARAM_INFO
	.align		4
.L_1049:
        /*0058*/ 	.byte	0x04, 0x17
        /*005a*/ 	.short	(.L_1051 - .L_1050)
.L_1050:
        /*005c*/ 	.word	0x00000000
        /*0060*/ 	.short	0x0006
        /*0062*/ 	.short	0x0030
        /*0064*/ 	.byte	0x00, 0xf5, 0x21, 0x00


	//----- nvinfo : EIATTR_KPARAM_INFO
	.align		4
.L_1051:
        /*0068*/ 	.byte	0x04, 0x17
        /*006a*/ 	.short	(.L_1053 - .L_1052)
.L_1052:
        /*006c*/ 	.word	0x00000000
        /*0070*/ 	.short	0x0005
        /*0072*/ 	.short	0x0028
        /*0074*/ 	.byte	0x00, 0xf5, 0x21, 0x00


	//----- nvinfo : EIATTR_KPARAM_INFO
	.align		4
.L_1053:
        /*0078*/ 	.byte	0x04, 0x17
        /*007a*/ 	.short	(.L_1055 - .L_1054)
.L_1054:
        /*007c*/ 	.word	0x00000000
        /*0080*/ 	.short	0x0004
        /*0082*/ 	.short	0x0020
        /*0084*/ 	.byte	0x00, 0xf5, 0x21, 0x00


	//----- nvinfo : EIATTR_KPARAM_INFO
	.align		4
.L_1055:
        /*0088*/ 	.byte	0x04, 0x17
        /*008a*/ 	.short	(.L_1057 - .L_1056)
.L_1056:
        /*008c*/ 	.word	0x00000000
        /*0090*/ 	.short	0x0003
        /*0092*/ 	.short	0x0018
        /*0094*/ 	.byte	0x00, 0xf5, 0x21, 0x00


	//----- nvinfo : EIATTR_KPARAM_INFO
	.align		4
.L_1057:
        /*0098*/ 	.byte	0x04, 0x17
        /*009a*/ 	.short	(.L_1059 - .L_1058)
.L_1058:
        /*009c*/ 	.word	0x00000000
        /*00a0*/ 	.short	0x0002
        /*00a2*/ 	.short	0x0010
        /*00a4*/ 	.byte	0x00, 0xf5, 0x21, 0x00


	//----- nvinfo : EIATTR_KPARAM_INFO
	.align		4
.L_1059:
        /*00a8*/ 	.byte	0x04, 0x17
        /*00aa*/ 	.short	(.L_1061 - .L_1060)
.L_1060:
        /*00ac*/ 	.word	0x00000000
        /*00b0*/ 	.short	0x0001
        /*00b2*/ 	.short	0x0008
        /*00b4*/ 	.byte	0x00, 0xf5, 0x21, 0x00


	//----- nvinfo : EIATTR_KPARAM_INFO
	.align		4
.L_1061:
        /*00b8*/ 	.byte	0x04, 0x17
        /*00ba*/ 	.short	(.L_1063 - .L_1062)
.L_1062:
        /*00bc*/ 	.word	0x00000000
        /*00c0*/ 	.short	0x0000
        /*00c2*/ 	.short	0x0000
        /*00c4*/ 	.byte	0x00, 0xf5, 0x21, 0x00


	//----- nvinfo : EIATTR_SPARSE_MMA_MASK
	.align		4
.L_1063:
        /*00c8*/ 	.byte	0x03, 0x50
        /*00ca*/ 	.short	0x0000


	//----- nvinfo : EIATTR_MAXREG_COUNT
	.align		4
        /*00cc*/ 	.byte	0x03, 0x1b
        /*00ce*/ 	.short	0x0060


	//----- nvinfo : EIATTR_NUM_BARRIERS
	.align		4
        /*00d0*/ 	.byte	0x02, 0x4c
        /*00d2*/ 	.byte	0x01
	.zero		1


	//----- nvinfo : EIATTR_MERCURY_ISA_VERSION
	.align		4
        /*00d4*/ 	.byte	0x03, 0x5f
        /*00d6*/ 	.short	0x0101


	//----- nvinfo : EIATTR_COOP_GROUP_MASK_REGIDS
	.align		4
        /*00d8*/ 	.byte	0x04, 0x29
        /*00da*/ 	.short	(.L_1065 - .L_1064)


	//   ....[0]....
.L_1064:
        /*00dc*/ 	.word	0xffffffff


	//   ....[1]....
        /*00e0*/ 	.word	0xffffffff


	//   ....[2]....
        /*00e4*/ 	.word	0xffffffff


	//   ....[3]....
        /*00e8*/ 	.word	0xffffffff


	//   ....[4]....
        /*00ec*/ 	.word	0xffffffff


	//   ....[5]....
        /*00f0*/ 	.word	0xffffffff


	//   ....[6]....
        /*00f4*/ 	.word	0xffffffff


	//   ....[7]....
        /*00f8*/ 	.word	0xffffffff


	//   ....[8]....
        /*00fc*/ 	.word	0xffffffff


	//   ....[9]....
        /*0100*/ 	.word	0xffffffff


	//   ....[10]....
        /*0104*/ 	.word	0xffffffff


	//   ....[11]....
        /*0108*/ 	.word	0xffffffff


	//   ....[12]....
        /*010c*/ 	.word	0x05000017


	//   ....[13]....
        /*0110*/ 	.word	0x05000014


	//   ....[14]....
        /*0114*/ 	.word	0x05000016


	//   ....[15]....
        /*0118*/ 	.word	0x05000019


	//   ....[16]....
        /*011c*/ 	.word	0x0500001b


	//   ....[17]....
        /*0120*/ 	.word	0x05000018


	//   ....[18]....
        /*0124*/ 	.word	0x0500001a


	//   ....[19]....
        /*0128*/ 	.word	0x0500000f


	//   ....[20]....
        /*012c*/ 	.word	0x05000016


	//   ....[21]....
        /*0130*/ 	.word	0x05000016


	//   ....[22]....
        /*0134*/ 	.word	0x05000016


	//   ....[23]....
        /*0138*/ 	.word	0x05000016


	//   ....[24]....
        /*013c*/ 	.word	0x05000016


	//   ....[25]....
        /*0140*/ 	.word	0x05000016


	//   ....[26]....
        /*0144*/ 	.word	0x05000016


	//   ....[27]....
        /*0148*/ 	.word	0x05000016


	//----- nvinfo : EIATTR_COOP_GROUP_INSTR_OFFSETS
	.align		4
.L_1065:
        /*014c*/ 	.byte	0x04, 0x28
        /*014e*/ 	.short	(.L_1067 - .L_1066)


	//   ....[0]....
.L_1066:
        /*0150*/ 	.word	0x00002180


	//   ....[1]....
        /*0154*/ 	.word	0x000021b0


	//   ....[2]....
        /*0158*/ 	.word	0x000021e0


	//   ....[3]....
        /*015c*/ 	.word	0x000021f0


	//   ....[4]....
        /*0160*/ 	.word	0x00002980


	//   ....[5]....
        /*0164*/ 	.word	0x000029c0


	//   ....[6]....
        /*0168*/ 	.word	0x00002a40


	//   ....[7]....
        /*016c*/ 	.word	0x00002a50


	//   ....[8]....
        /*0170*/ 	.word	0x00002a80


	//   ....[9]....
        /*0174*/ 	.word	0x00002a90


	//   ....[10]....
        /*0178*/ 	.word	0x00002ac0


	//   ....[11]....
        /*017c*/ 	.word	0x00002ae0


	//   ....[12]....
        /*0180*/ 	.word	0x00003e30


	//   ....[13]....
        /*0184*/ 	.word	0x00003e60


	//   ....[14]....
        /*0188*/ 	.word	0x00003eb0


	//   ....[15]....
        /*018c*/ 	.word	0x00003ed0


	//   ....[16]....
        /*0190*/ 	.word	0x00003f00


	//   ....[17]....
        /*0194*/ 	.word	0x00003f10


	//   ....[18]....
        /*0198*/ 	.word	0x00003f40


	//   ....[19]....
        /*019c*/ 	.word	0x00003f50


	//   ....[20]....
        /*01a0*/ 	.word	0x00004120


	//   ....[21]....
        /*01a4*/ 	.word	0x000041b0


	//   ....[22]....
        /*01a8*/ 	.word	0x00004220


	//   ....[23]....
        /*01ac*/ 	.word	0x00004280


	//   ....[24]....
        /*01b0*/ 	.word	0x000042f0


	//   ....[25]....
        /*01b4*/ 	.word	0x00004350


	//   ....[26]....
        /*01b8*/ 	.word	0x000043c0


	//   ....[27]....
        /*01bc*/ 	.word	0x00004420


	//----- nvinfo : EIATTR_VRC_CTA_INIT_COUNT
	.align		4
.L_1067:
        /*01c0*/ 	.byte	0x02, 0x4a
	.zero		1
	.zero		1


	//----- nvinfo : EIATTR_EXIT_INSTR_OFFSETS
	.align		4
        /*01c4*/ 	.byte	0x04, 0x1c
        /*01c6*/ 	.short	(.L_1069 - .L_1068)


	//   ....[0]....
.L_1068:
        /*01c8*/ 	.word	0x000033c0


	//   ....[1]....
        /*01cc*/ 	.word	0x000040b0


	//----- nvinfo : EIATTR_MAX_THREADS
	.align		4
.L_1069:
        /*01d0*/ 	.byte	0x04, 0x05
        /*01d2*/ 	.short	(.L_1071 - .L_1070)
.L_1070:
        /*01d4*/ 	.word	0x00000140
        /*01d8*/ 	.word	0x00000001
        /*01dc*/ 	.word	0x00000001


	//----- nvinfo : EIATTR_CRS_STACK_SIZE
	.align		4
.L_1071:
        /*01e0*/ 	.byte	0x04, 0x1e
        /*01e2*/ 	.short	(.L_1073 - .L_1072)
.L_1072:
        /*01e4*/ 	.word	0x00000000


	//----- nvinfo : EIATTR_CBANK_PARAM_SIZE
	.align		4
.L_1073:
        /*01e8*/ 	.byte	0x03, 0x19
        /*01ea*/ 	.short	0x0060


	//----- nvinfo : EIATTR_PARAM_CBANK
	.align		4
        /*01ec*/ 	.byte	0x04, 0x0a
        /*01ee*/ 	.short	(.L_1075 - .L_1074)
	.align		4
.L_1074:
        /*01f0*/ 	.word	index@(.nv.constant0._ZN13group_norm_v218gn_bwd_cuda_kernelI6__halfLi320ELi2ELi32ELi20ELi4096ELb0ELb1ELi32ELi320ELi320ELi4ELb1ELi2ELb0ELb0ELNS_15WgradSyncMethodE3ENS_16CompileConditionILi1000EEEEEvPT_S6_S6_PKS5_S8_S8_S8_PKfflPfPj)
        /*01f4*/ 	.short	0x0380
        /*01f6*/ 	.short	0x0060


	//----- nvinfo : EIATTR_SW_WAR
	.align		4
.L_1075:
        /*01f8*/ 	.byte	0x04, 0x36
        /*01fa*/ 	.short	(.L_1077 - .L_1076)
.L_1076:
        /*01fc*/ 	.word	0x00000008
.L_1077:


//--------------------- .nv.info._ZN13group_norm_v218gn_bwd_cuda_kernelI6__halfLi320ELi3ELi32ELi20ELi4096ELb0ELb1ELi32ELi320ELi320ELi4ELb1ELi2ELb0ELb0ELNS_15WgradSyncMethodE3ENS_16CompileConditionILi1000EEEEEvPT_S6_S6_PKS5_S8_S8_S8_PKfflPfPj --------------------------
	.section	.nv.info._ZN13group_norm_v218gn_bwd_cuda_kernelI6__halfLi320ELi3ELi32ELi20ELi4096ELb0ELb1ELi32ELi320ELi320ELi4ELb1ELi2ELb0ELb0ELNS_15WgradSyncMethodE3ENS_16CompileConditionILi1000EEEEEvPT_S6_S6_PKS5_S8_S8_S8_PKfflPfPj,"",@"SHT_CUDA_INFO"
	.sectionflags	@""
	.align	4


	//----- nvinfo : EIATTR_CUDA_API_VERSION
	.align		4
        /*0000*/ 	.byte	0x04, 0x37
        /*0002*/ 	.short	(.L_1079 - .L_1078)
.L_1078:
        /*0004*/ 	.word	0x00000082


	//----- nvinfo : EIATTR_KPARAM_INFO
	.align		4
.L_1079:
        /*0008*/ 	.byte	0x04, 0x17
        /*000a*/ 	.short	(.L_1081 - .L_1080)
.L_1080:
        /*000c*/ 	.word	0x00000000
        /*0010*/ 	.short	0x000b
        /*0012*/ 	.short	0x0058
        /*0014*/ 	.byte	0x00, 0xf5, 0x21, 0x00


	//----- nvinfo : EIATTR_KPARAM_INFO
	.align		4
.L_1081:
        /*0018*/ 	.byte	0x04, 0x17
        /*001a*/ 	.short	(.L_1083 - .L_1082)
.L_1082:
        /*001c*/ 	.word	0x00000000
        /*0020*/ 	.short	0x000a
        /*0022*/ 	.short	0x0050
        /*0024*/ 	.byte	0x00, 0xf5, 0x21, 0x00


	//----- nvinfo : EIATTR_KPARAM_INFO
	.align		4
.L_1083:
        /*0028*/ 	.byte	0x04, 0x17
        /*002a*/ 	.short	(.L_1085 - .L_1084)
.L_1084:
        /*002c*/ 	.word	0x00000000
        /*0030*/ 	.short	0x0009
        /*0032*/ 	.short	0x0048
        /*0034*/ 	.byte	0x00, 0xf0, 0x21, 0x00


	//----- nvinfo : EIATTR_KPARAM_INFO
	.align		4
.L_1085:
        /*0038*/ 	.byte	0x04, 0x17
        /*003a*/ 	.short	(.L_1087 - .L_1086)
.L_1086:
        /*003c*/ 	.word	0x00000000
        /*0040*/ 	.short	0x0008
        /*0042*/ 	.short	0x0040
        /*0044*/ 	.byte	0x00, 0xf0, 0x11, 0x00


	//----- nvinfo : EIATTR_KPARAM_INFO
	.align		4
.L_1087:
        /*0048*/ 	.byte	0x04, 0x17
        /*004a*/ 	.short	(.L_1089 - .L_1088)
.L_1088:
        /*004c*/ 	.word	0x00000000
        /*0050*/ 	.short	0x0007
        /*0052*/ 	.short	0x0038
        /*0054*/ 	.byte	0x00, 0xf5, 0x21, 0x00


	//----- nvinfo : EIATTR_KPARAM_INFO
	.align		4
.L_1089:
        /*0058*/ 	.byte	0x04, 0x17
        /*005a*/ 	.short	(.L_1091 - .L_1090)
.L_1090:
        /*005c*/ 	.word	0x00000000
        /*0060*/ 	.short	0x0006
        /*0062*/ 	.short	0x0030
        /*0064*/ 	.byte	0x00, 0xf5, 0x21, 0x00


	//----- nvinfo : EIATTR_KPARAM_INFO
	.align		4
.L_1091:
        /*0068*/ 	.byte	0x04, 0x17
        /*006a*/ 	.short	(.L_1093 - .L_1092)
.L_1092:
        /*006c*/ 	.word	0x00000000
        /*0070*/ 	.short	0x0005
        /*0072*/ 	.short	0x0028
        /*0074*/ 	.byte	0x00, 0xf5, 0x21, 0x00


	//----- nvinfo : EIATTR_KPARAM_INFO
	.align		4
.L_1093:
        /*0078*/ 	.byte	0x04, 0x17
        /*007a*/ 	.short	(.L_1095 - .L_1094)
.L_1094:
        /*007c*/ 	.word	0x00000000
        /*0080*/ 	.short	0x0004
        /*0082*/ 	.short	0x0020
        /*0084*/ 	.byte	0x00, 0xf5, 0x21, 0x00


	//----- nvinfo : EIATTR_KPARAM_INFO
	.align		4
.L_1095:
        /*0088*/ 	.byte	0x04, 0x17
        /*008a*/ 	.short	(.L_1097 - .L_1096)
.L_1096:
        /*008c*/ 	.word	0x00000000
        /*0090*/ 	.short	0x0003
        /*0092*/ 	.short	0x0018
        /*0094*/ 	.byte	0x00, 0xf5, 0x21, 0x00


	//----- nvinfo : EIATTR_KPARAM_INFO
	.align		4
.L_1097:
        /*0098*/ 	.byte	0x04, 0x17
        /*009a*/ 	.short	(.L_1099 - .L_1098)
.L_1098:
        /*009c*/ 	.word	0x00000000
        /*00a0*/ 	.short	0x0002
        /*00a2*/ 	.short	0x0010
        /*00a4*/ 	.byte	0x00, 0xf5, 0x21, 0x00


	//----- nvinfo : EIATTR_KPARAM_INFO
	.align		4
.L_1099:
        /*00a8*/ 	.byte	0x04, 0x17
        /*00aa*/ 	.short	(.L_1101 - .L_1100)
.L_1100:
        /*00ac*/ 	.word	0x00000000
        /*00b0*/ 	.short	0x0001
        /*00b2*/ 	.short	0x0008
        /*00b4*/ 	.byte	0x00, 0xf5, 0x21, 0x00


	//----- nvinfo : EIATTR_KPARAM_INFO
	.align		4
.L_1101:
        /*00b8*/ 	.byte	0x04, 0x17
        /*00ba*/ 	.short	(.L_1103 - .L_1102)
.L_1102:
        /*00bc*/ 	.word	0x00000000
        /*00c0*/ 	.short	0x0000
        /*00c2*/ 	.short	0x0000
        /*00c4*/ 	.byte	0x00, 0xf5, 0x21, 0x00


	//----- nvinfo : EIATTR_SPARSE_MMA_MASK
	.align		4
.L_1103:
        /*00c8*/ 	.byte	0x03, 0x50
        /*00ca*/ 	.short	0x0000


	//----- nvinfo : EIATTR_MAXREG_COUNT
	.align		4
        /*00cc*/ 	.byte	0x03, 0x1b
        /*00ce*/ 	.short	0x0040


	//----- nvinfo : EIATTR_NUM_BARRIERS
	.align		4
        /*00d0*/ 	.byte	0x02, 0x4c
        /*00d2*/ 	.byte	0x01
	.zero		1


	//----- nvinfo : EIATTR_ANNOTATIONS
	.align		4
        /*00d4*/ 	.byte	0x04, 0x55
        /*00d6*/ 	.short	(.L_1105 - .L_1104)


	//   ....[0]....
.L_1104:
        /* <DEDUP_REMOVED lines=76> */


	//----- nvinfo : EIATTR_MERCURY_ISA_VERSION
	.align		4
.L_1105:
        /*0588*/ 	.byte	0x03, 0x5f
        /*058a*/ 	.short	0x0101


	//----- nvinfo : EIATTR_COOP_GROUP_MASK_REGIDS
	.align		4
        /*058c*/ 	.byte	0x04, 0x29
        /*058e*/ 	.short	(.L_1107 - .L_1106)


	//   ....[0]....
.L_1106:
        /*0590*/ 	.word	0xffffffff


	//   ....[1]....
        /*0594*/ 	.word	0xffffffff


	//   ....[2]....
        /*0598*/ 	.word	0xffffffff


	//   ....[3]....
        /*059c*/ 	.word	0xffffffff


	//   ....[4]....
        /*05a0*/ 	.word	0xffffffff


	//   ....[5]....
        /*05a4*/ 	.word	0xffffffff


	//   ....[6]....
        /*05a8*/ 	.word	0xffffffff


	//   ....[7]....
        /*05ac*/ 	.word	0xffffffff


	//   ....[8]....
        /*05b0*/ 	.word	0xffffffff


	//   ....[9]....
        /*05b4*/ 	.word	0xffffffff


	//   ....[10]....
        /*05b8*/ 	.word	0xffffffff


	//   ....[11]....
        /*05bc*/ 	.word	0xffffffff


	//   ....[12]....
        /*05c0*/ 	.word	0x05000017


	//   ....[13]....
        /*05c4*/ 	.word	0x05000016


	//   ....[14]....
        /*05c8*/ 	.word	0x05000018


	//   ....[15]....
        /*05cc*/ 	.word	0x05000019


	//   ....[16]....
        /*05d0*/ 	.word	0x0500001b


	//   ....[17]....
        /*05d4*/ 	.word	0x0500001a


	//   ....[18]....
        /*05d8*/ 	.word	0x0500001c


	//   ....[19]....
        /*05dc*/ 	.word	0x05000011


	//   ....[20]....
        /*05e0*/ 	.word	0x05000018


	//   ....[21]....
        /*05e4*/ 	.word	0x05000018


	//   ....[22]....
        /*05e8*/ 	.word	0x05000018


	//   ....[23]....
        /*05ec*/ 	.word	0x05000018


	//   ....[24]....
        /*05f0*/ 	.word	0x05000018


	//   ....[25]....
        /*05f4*/ 	.word	0x05000018


	//   ....[26]....
        /*05f8*/ 	.word	0x05000018


	//   ....[27]....
        /*05fc*/ 	.word	0x05000018


	//----- nvinfo : EIATTR_COOP_GROUP_INSTR_OFFSETS
	.align		4
.L_1107:
        /*0600*/ 	.byte	0x04, 0x28
        /*0602*/ 	.short	(.L_1109 - .L_1108)


	//   ....[0]....
.L_1108:
        /*0604*/ 	.word	0x00002730


	//   ....[1]....
        /*0608*/ 	.word	0x00002760


	//   ....[2]....
        /*060c*/ 	.word	0x00002790


	//   ....[3]....
        /*0610*/ 	.word	0x000027a0


	//   ....[4]....
        /*0614*/ 	.word	0x00003090


	//   ....[5]....
        /*0618*/ 	.word	0x000030b0


	//   ....[6]....
        /*061c*/ 	.word	0x00003160


	//   ....[7]....
        /*0620*/ 	.word	0x000031f0


	//   ....[8]....
        /*0624*/ 	.word	0x00003210


	//   ....[9]....
        /*0628*/ 	.word	0x00003230


	//   ....[10]....
        /*062c*/ 	.word	0x00003250


	//   ....[11]....
        /*0630*/ 	.word	0x00003270


	//   ....[12]....
        /*0634*/ 	.word	0x00004810


	//   ....[13]....
        /*0638*/ 	.word	0x00004840


	//   ....[14]....
        /*063c*/ 	.word	0x00004890


	//   ....[15]....
        /*0640*/ 	.word	0x000048b0


	//   ....[16]....
        /*0644*/ 	.word	0x000048e0


	//   ....[17]....
        /*0648*/ 	.word	0x000048f0


	//   ....[18]....
        /*064c*/ 	.word	0x00004920


	//   ....[19]....
        /*0650*/ 	.word	0x00004930


	//   ....[20]....
        /*0654*/ 	.word	0x00004b00


	//   ....[21]....
        /*0658*/ 	.word	0x00004b90


	//   ....[22]....
        /*065c*/ 	.word	0x00004c00


	//   ....[23]....
        /*0660*/ 	.word	0x00004c60


	//   ....[24]....
        /*0664*/ 	.word	0x00004cd0


	//   ....[25]....
        /*0668*/ 	.word	0x00004d30


	//   ....[26]....
        /*066c*/ 	.word	0x00004da0


	//   ....[27]....
        /*0670*/ 	.word	0x00004e00


	//----- nvinfo : EIATTR_VRC_CTA_INIT_COUNT
	.align		4
.L_1109:
        /*0674*/ 	.byte	0x02, 0x4a
	.zero		1
	.zero		1


	//----- nvinfo : EIATTR_EXIT_INSTR_OFFSETS
	.align		4
        /*0678*/ 	.byte	0x04, 0x1c
        /*067a*/ 	.short	(.L_1111 - .L_1110)


	//   ....[0]....
.L_1110:
        /*067c*/ 	.word	0x00003d70


	//   ....[1]....
        /*0680*/ 	.word	0x00004a90


	//----- nvinfo : EIATTR_MAX_THREADS
	.align		4
.L_1111:
        /*0684*/ 	.byte	0x04, 0x05
        /*0686*/ 	.short	(.L_1113 - .L_1112)
.L_1112:
        /*0688*/ 	.word	0x00000140
        /*068c*/ 	.word	0x00000001
        /*0690*/ 	.word	0x00000001


	//----- nvinfo : EIATTR_CRS_STACK_SIZE
	.align		4
.L_1113:
        /*0694*/ 	.byte	0x04, 0x1e
        /*0696*/ 	.short	(.L_1115 - .L_1114)
.L_1114:
        /*0698*/ 	.word	0x00000000


	//----- nvinfo : EIATTR_CBANK_PARAM_SIZE
	.align		4
.L_1115:
        /*069c*/ 	.byte	0x03, 0x19
        /*069e*/ 	.short	0x0060


	//----- nvinfo : EIATTR_PARAM_CBANK
	.align		4
        /*06a0*/ 	.byte	0x04, 0x0a
        /*06a2*/ 	.short	(.L_1117 - .L_1116)
	.align		4
.L_1116:
        /*06a4*/ 	.word	index@(.nv.constant0._ZN13group_norm_v218gn_bwd_cuda_kernelI6__halfLi320ELi3ELi32ELi20ELi4096ELb0ELb1ELi32ELi320ELi320ELi4ELb1ELi2ELb0ELb0ELNS_15WgradSyncMethodE3ENS_16CompileConditionILi1000EEEEEvPT_S6_S6_PKS5_S8_S8_S8_PKfflPfPj)
        /*06a8*/ 	.short	0x0380
        /*06aa*/ 	.short	0x0060


	//----- nvinfo : EIATTR_SW_WAR
	.align		4
.L_1117:
        /*06ac*/ 	.byte	0x04, 0x36
        /*06ae*/ 	.short	(.L_1119 - .L_1118)
.L_1118:
        /*06b0*/ 	.word	0x00000008
.L_1119:


//--------------------- .nv.info._ZN13group_norm_v218gn_bwd_cuda_kernelI6__halfLi320ELi3ELi32ELi20ELi4096ELb0ELb1ELi32ELi320ELi320ELi4ELb1ELi3ELb0ELb0ELNS_15WgradSyncMethodE2ENS_16CompileConditionILi1000EEEEEvPT_S6_S6_PKS5_S8_S8_S8_PKfflPfPj --------------------------
	.section	.nv.info._ZN13group_norm_v218gn_bwd_cuda_kernelI6__halfLi320ELi3ELi32ELi20ELi4096ELb0ELb1ELi32ELi320ELi320ELi4ELb1ELi3ELb0ELb0ELNS_15WgradSyncMethodE2ENS_16CompileConditionILi1000EEEEEvPT_S6_S6_PKS5_S8_S8_S8_PKfflPfPj,"",@"SHT_CUDA_INFO"
	.sectionflags	@""
	.align	4


	//----- nvinfo : EIATTR_CUDA_API_VERSION
	.align		4
        /*0000*/ 	.byte	0x04, 0x37
        /*0002*/ 	.short	(.L_1121 - .L_1120)
.L_1120:
        /*0004*/ 	.word	0x00000082


	//----- nvinfo : EIATTR_KPARAM_INFO
	.align		4
.L_1121:
        /*0008*/ 	.byte	0x04, 0x17
        /*000a*/ 	.short	(.L_1123 - .L_1122)
.L_1122:
        /*000c*/ 	.word	0x00000000
        /*0010*/ 	.short	0x000b
        /*0012*/ 	.short	0x0058
        /*0014*/ 	.byte	0x00, 0xf5, 0x21, 0x00


	//----- nvinfo : EIATTR_KPARAM_INFO
	.align		4
.L_1123:
        /*0018*/ 	.byte	0x04, 0x17
        /*001a*/ 	.short	(.L_1125 - .L_1124)
.L_1124:
        /*001c*/ 	.word	0x00000000
        /*0020*/ 	.short	0x000a
        /*0022*/ 	.short	0x0050
        /*0024*/ 	.byte	0x00, 0xf5, 0x21, 0x00


	//----- nvinfo : EIATTR_KPARAM_INFO
	.align		4
.L_1125:
        /*0028*/ 	.byte	0x04, 0x17
        /*002a*/ 	.short	(.L_1127 - .L_1126)
.L_1126:
        /*002c*/ 	.word	0x00000000
        /*0030*/ 	.short	0x0009
        /*0032*/ 	.short	0x0048
        /*0034*/ 	.byte	0x00, 0xf0, 0x21, 0x00


	//----- nvinfo : EIATTR_KPARAM_INFO
	.align		4
.L_1127:
        /*0038*/ 	.byte	0x04, 0x17
        /*003a*/ 	.short	(.L_1129 - .L_1128)
.L_1128:
        /*003c*/ 	.word	0x00000000
        /*0040*/ 	.short	0x0008
        /*0042*/ 	.short	0x0040
        /*0044*/ 	.byte	0x00, 0xf0, 0x11, 0x00


	//----- nvinfo : EIATTR_KPARAM_INFO
	.align		4
.L_1129:
        /*0048*/ 	.byte	0x04, 0x17
        /*004a*/ 	.short	(.L_1131 - .L_1130)
.L_1130:
        /*004c*/ 	.word	0x00000000
        /*0050*/ 	.short	0x0007
        /*0052*/ 	.short	0x0038
        /*0054*/ 	.byte	0x00, 0xf5, 0x21, 0x00


	//----- nvinfo : EIATTR_KPARAM_INFO
	.align		4
.L_1131:
        /*0058*/ 	.byte	0x04, 0x17
        /*005a*/ 	.short	(.L_1133 - .L_1132)
.L_1132:
        /*005c*/ 	.word	0x00000000
        /*0060*/ 	.short	0x0006
        /*0062*/ 	.short	0x0030
        /*0064*/ 	.byte	0x00, 0xf5, 0x21, 0x00


	//----- nvinfo : EIATTR_KPARAM_INFO
	.align		4
.L_1133:
        /*0068*/ 	.byte	0x04, 0x17
        /*006a*/ 	.short	(.L_1135 - .L_1134)
.L_1134:
        /*006c*/ 	.word	0x00000000
        /*0070*/ 	.short	0x0005
        /*0072*/ 	.short	0x0028
        /*0074*/ 	.byte	0x00, 0xf5, 0x21, 0x00


	//----- nvinfo : EIATTR_KPARAM_INFO
	.align		4
.L_1135:
        /*0078*/ 	.byte	0x04, 0x17
        /*007a*/ 	.short	(.L_1137 - .L_1136)
.L_1136:
        /*007c*/ 	.word	0x00000000
        /*0080*/ 	.short	0x0004
        /*0082*/ 	.short	0x0020
        /*0084*/ 	.byte	0x00, 0xf5, 0x21, 0x00


	//----- nvinfo : EIATTR_KPARAM_INFO
	.align		4
.L_1137:
        /*0088*/ 	.byte	0x04, 0x17
        /*008a*/ 	.short	(.L_1139 - .L_1138)
.L_1138:
        /*008c*/ 	.word	0x00000000
        /*0090*/ 	.short	0x0003
        /*0092*/ 	.short	0x0018
        /*0094*/ 	.byte	0x00, 0xf5, 0x21, 0x00


	//----- nvinfo : EIATTR_KPARAM_INFO
	.align		4
.L_1139:
        /*0098*/ 	.byte	0x04, 0x17
        /*009a*/ 	.short	(.L_1141 - .L_1140)
.L_1140:
        /*009c*/ 	.word	0x00000000
        /*00a0*/ 	.short	0x0002
        /*00a2*/ 	.short	0x0010
        /*00a4*/ 	.byte	0x00, 0xf5, 0x21, 0x00


	//----- nvinfo : EIATTR_KPARAM_INFO
	.align		4
.L_1141:
        /*00a8*/ 	.byte	0x04, 0x17
        /*00aa*/ 	.short	(.L_1143 - .L_1142)
.L_1142:
        /*00ac*/ 	.word	0x00000000
        /*00b0*/ 	.short	0x0001
        /*00b2*/ 	.short	0x0008
        /*00b4*/ 	.byte	0x00, 0xf5, 0x21, 0x00


	//----- nvinfo : EIATTR_KPARAM_INFO
	.align		4
.L_1143:
        /*00b8*/ 	.byte	0x04, 0x17
        /*00ba*/ 	.short	(.L_1145 - .L_1144)
.L_1144:
        /*00bc*/ 	.word	0x00000000
        /*00c0*/ 	.short	0x0000
        /*00c2*/ 	.short	0x0000
        /*00c4*/ 	.byte	0x00, 0xf5, 0x21, 0x00


	//----- nvinfo : EIATTR_SPARSE_MMA_MASK
	.align		4
.L_1145:
        /*00c8*/ 	.byte	0x03, 0x50
        /*00ca*/ 	.short	0x0000


	//----- nvinfo : EIATTR_MAXREG_COUNT
	.align		4
        /*00cc*/ 	.byte	0x03, 0x1b
        /*00ce*/ 	.short	0x0040


	//----- nvinfo : EIATTR_NUM_BARRIERS
	.align		4
        /*00d0*/ 	.byte	0x02, 0x4c
        /*00d2*/ 	.byte	0x01
	.zero		1


	//----- nvinfo : EIATTR_ANNOTATIONS
	.align		4
        /*00d4*/ 	.byte	0x04, 0x55
        /*00d6*/ 	.short	(.L_1147 - .L_1146)


	//   ....[0]....
.L_1146:
        /* <DEDUP_REMOVED lines=65> */


	//----- nvinfo : EIATTR_MERCURY_ISA_VERSION
	.align		4
.L_1147:
        /*04d0*/ 	.byte	0x03, 0x5f
        /*04d2*/ 	.short	0x0101


	//----- nvinfo : EIATTR_COOP_GROUP_MASK_REGIDS
	.align		4
        /*04d4*/ 	.byte	0x04, 0x29
        /*04d6*/ 	.short	(.L_1149 - .L_1148)


	//   ....[0]....
.L_1148:
        /*04d8*/ 	.word	0xffffffff


	//   ....[1]....
        /*04dc*/ 	.word	0xffffffff


	//   ....[2]....
        /*04e0*/ 	.word	0xffffffff


	//   ....[3]....
        /*04e4*/ 	.word	0xffffffff


	//   ....[4]....
        /*04e8*/ 	.word	0xffffffff


	//   ....[5]....
        /*04ec*/ 	.word	0xffffffff


	//   ....[6]....
        /*04f0*/ 	.word	0xffffffff


	//   ....[7]....
        /*04f4*/ 	.word	0xffffffff


	//   ....[8]....
        /*04f8*/ 	.word	0xffffffff


	//   ....[9]....
        /*04fc*/ 	.word	0xffffffff


	//   ....[10]....
        /*0500*/ 	.word	0xffffffff


	//   ....[11]....
        /*0504*/ 	.word	0xffffffff


	//   ....[12]....
        /*0508*/ 	.word	0x05000019


	//   ....[13]....
        /*050c*/ 	.word	0x05000018


	//   ....[14]....
        /*0510*/ 	.word	0x0500001a


	//   ....[15]....
        /*0514*/ 	.word	0x0500001b


	//   ....[16]....
        /*0518*/ 	.word	0x0500001d


	//   ....[17]....
        /*051c*/ 	.word	0x0500001c


	//   ....[18]....
        /*0520*/ 	.word	0x0500001e


	//   ....[19]....
        /*0524*/ 	.word	0x05000013


	//   ....[20]....
        /*0528*/ 	.word	0x0500001a


	//   ....[21]....
        /*052c*/ 	.word	0x0500001a


	//   ....[22]....
        /*0530*/ 	.word	0x0500001a


	//   ....[23]....
        /*0534*/ 	.word	0x0500001a


	//   ....[24]....
        /*0538*/ 	.word	0x0500001a


	//   ....[25]....
        /*053c*/ 	.word	0x0500001a


	//   ....[26]....
        /*0540*/ 	.word	0x0500001a


	//   ....[27]....
        /*0544*/ 	.word	0x0500001a


	//----- nvinfo : EIATTR_COOP_GROUP_INSTR_OFFSETS
	.align		4
.L_1149:
        /*0548*/ 	.byte	0x04, 0x28
        /*054a*/ 	.short	(.L_1151 - .L_1150)


	//   ....[0]....
.L_1150:
        /*054c*/ 	.word	0x00002720


	//   ....[1]....
        /*0550*/ 	.word	0x00002760


	//   ....[2]....
        /*0554*/ 	.word	0x000027c0


	//   ....[3]....
        /*0558*/ 	.word	0x000027d0


	//   ....[4]....
        /*055c*/ 	.word	0x00003050


	//   ....[5]....
        /*0560*/ 	.word	0x000030e0


	//   ....[6]....
        /*0564*/ 	.word	0x00003170


	//   ....[7]....
        /*0568*/ 	.word	0x000031a0


	//   ....[8]....
        /*056c*/ 	.word	0x000031c0


	//   ....[9]....
        /*0570*/ 	.word	0x000031e0


	//   ....[10]....
        /*0574*/ 	.word	0x00003200


	//   ....[11]....
        /*0578*/ 	.word	0x00003220


	//   ....[12]....
        /*057c*/ 	.word	0x00004640


	//   ....[13]....
        /*0580*/ 	.word	0x00004670


	//   ....[14]....
        /*0584*/ 	.word	0x000046c0


	//   ....[15]....
        /*0588*/ 	.word	0x000046e0


	//   ....[16]....
        /*058c*/ 	.word	0x00004710


	//   ....[17]....
        /*0590*/ 	.word	0x00004720


	//   ....[18]....
        /*0594*/ 	.word	0x00004750


	//   ....[19]....
        /*0598*/ 	.word	0x00004760


	//   ....[20]....
        /*059c*/ 	.word	0x00004930


	//   ....[21]....
        /*05a0*/ 	.word	0x000049c0


	//   ....[22]....
        /*05a4*/ 	.word	0x00004a30


	//   ....[23]....
        /*05a8*/ 	.word	0x00004a90


	//   ....[24]....
        /*05ac*/ 	.word	0x00004b00


	//   ....[25]....
        /*05b0*/ 	.word	0x00004b60


	//   ....[26]....
        /*05b4*/ 	.word	0x00004bd0


	//   ....[27]....
        /*05b8*/ 	.word	0x00004c30


	//----- nvinfo : EIATTR_VRC_CTA_INIT_COUNT
	.align		4
.L_1151:
        /*05bc*/ 	.byte	0x02, 0x4a
	.zero		1
	.zero		1


	//----- nvinfo : EIATTR_EXIT_INSTR_OFFSETS
	.align		4
        /*05c0*/ 	.byte	0x04, 0x1c
        /*05c2*/ 	.short	(.L_1153 - .L_1152)


	//   ....[0]....
.L_1152:
        /*05c4*/ 	.word	0x00003be0


	//   ....[1]....
        /*05c8*/ 	.word	0x000048c0


	//----- nvinfo : EIATTR_MAX_THREADS
	.align		4
.L_1153:
        /*05cc*/ 	.byte	0x04, 0x05
        /*05ce*/ 	.short	(.L_1155 - .L_1154)
.L_1154:
        /*05d0*/ 	.word	0x00000140
        /*05d4*/ 	.word	0x00000001
        /*05d8*/ 	.word	0x00000001


	//----- nvinfo : EIATTR_CRS_STACK_SIZE
	.align		4
.L_1155:
        /*05dc*/ 	.byte	0x04, 0x1e
        /*05de*/ 	.short	(.L_1157 - .L_1156)
.L_1156:
        /*05e0*/ 	.word	0x00000000


	//----- nvinfo : EIATTR_CBANK_PARAM_SIZE
	.align		4
.L_1157:
        /*05e4*/ 	.byte	0x03, 0x19
        /*05e6*/ 	.short	0x0060


	//----- nvinfo : EIATTR_PARAM_CBANK
	.align		4
        /*05e8*/ 	.byte	0x04, 0x0a
        /*05ea*/ 	.short	(.L_1159 - .L_1158)
	.align		4
.L_1158:
        /*05ec*/ 	.word	index@(.nv.constant0._ZN13group_norm_v218gn_bwd_cuda_kernelI6__halfLi320ELi3ELi32ELi20ELi4096ELb0ELb1ELi32ELi320ELi320ELi4ELb1ELi3ELb0ELb0ELNS_15WgradSyncMethodE2ENS_16CompileConditionILi1000EEEEEvPT_S6_S6_PKS5_S8_S8_S8_PKfflPfPj)
        /*05f0*/ 	.short	0x0380
        /*05f2*/ 	.short	0x0060


	//----- nvinfo : EIATTR_SW_WAR
	.align		4
.L_1159:
        /*05f4*/ 	.byte	0x04, 0x36
        /*05f6*/ 	.short	(.L_1161 - .L_1160)
.L_1160:
        /*05f8*/ 	.word	0x00000008
.L_1161:


//--------------------- .nv.info._ZN13group_norm_v218gn_bwd_cuda_kernelI6__halfLi320ELi1ELi16ELi40ELi4096ELb1ELb1ELi64ELi320ELi320ELi4ELb1ELi2ELb0ELb0ELNS_15WgradSyncMethodE3ENS_16CompileConditionILi1000EEEEEvPT_S6_S6_PKS5_S8_S8_S8_PKfflPfPj --------------------------
	.section	.nv.info._ZN13group_norm_v218gn_bwd_cuda_kernelI6__halfLi320ELi1ELi16ELi40ELi4096ELb1ELb1ELi64ELi320ELi320ELi4ELb1ELi2ELb0ELb0ELNS_15WgradSyncMethodE3ENS_16CompileConditionILi1000EEEEEvPT_S6_S6_PKS5_S8_S8_S8_PKfflPfPj,"",@"SHT_CUDA_INFO"
	.sectionflags	@""
	.align	4


	//----- nvinfo : EIATTR_CUDA_API_VERSION
	.align		4
        /*0000*/ 	.byte	0x04, 0x37
        /*0002*/ 	.short	(.L_1163 - .L_1162)
.L_1162:
        /*0004*/ 	.word	0x00000082


	//----- nvinfo : EIATTR_KPARAM_INFO
	.align		4
.L_1163:
        /*0008*/ 	.byte	0x04, 0x17
        /*000a*/ 	.short	(.L_1165 - .L_1164)
.L_1164:
        /*000c*/ 	.word	0x00000000
        /*0010*/ 	.short	0x000b
        /*0012*/ 	.short	0x0058
        /*0014*/ 	.byte	0x00, 0xf5, 0x21, 0x00


	//----- nvinfo : EIATTR_KPARAM_INFO
	.align		4
.L_1165:
        /*0018*/ 	.byte	0x04, 0x17
        /*001a*/ 	.short	(.L_1167 - .L_1166)
.L_1166:
        /*001c*/ 	.word	0x00000000
        /*0020*/ 	.short	0x000a
        /*0022*/ 	.short	0x0050
        /*0024*/ 	.byte	0x00, 0xf5, 0x21, 0x00


	//----- nvinfo : EIATTR_KPARAM_INFO
	.align		4
.L_1167:
        /*0028*/ 	.byte	0x04, 0x17
        /*002a*/ 	.short	(.L_1169 - .L_1168)
.L_1168:
        /*002c*/ 	.word	0x00000000
        /*0030*/ 	.short	0x0009
        /*0032*/ 	.short	0x0048
        /*0034*/ 	.byte	0x00, 0xf0, 0x21, 0x00


	//----- nvinfo : EIATTR_KPARAM_INFO
	.align		4
.L_1169:
        /*0038*/ 	.byte	0x04, 0x17
        /*003a*/ 	.short	(.L_1171 - .L_1170)
.L_1170:
        /*003c*/ 	.word	0x00000000
        /*0040*/ 	.short	0x0008
        /*0042*/ 	.short	0x0040
        /*0044*/ 	.byte	0x00, 0xf0, 0x11, 0x00


	//----- nvinfo : EIATTR_KPARAM_INFO
	.align		4
.L_1171:
        /*0048*/ 	.byte	0x04, 0x17
        /*004a*/ 	.short	(.L_1173 - .L_1172)
.L_1172:
        /*004c*/ 	.word	0x00000000
        /*0050*/ 	.short	0x0007
        /*0052*/ 	.short	0x0038
        /*0054*/ 	.byte	0x00, 0xf5, 0x21, 0x00


	//----- nvinfo : EIATTR_KPARAM_INFO
	.align		4
.L_1173:
        /*0058*/ 	.byte	0x04, 0x17
        /*005a*/ 	.short	(.L_1175 - .L_1174)
.L_1174:
        /*005c*/ 	.word	0x00000000
        /*0060*/ 	.short	0x0006
        /*0062*/ 	.short	0x0030
        /*0064*/ 	.byte	0x00, 0xf5, 0x21, 0x00


	//----- nvinfo : EIATTR_KPARAM_INFO
	.align		4
.L_1175:
        /*0068*/ 	.byte	0x04, 0x17
        /*006a*/ 	.short	(.L_1177 - .L_1176)
.L_1176:
        /*006c*/ 	.word	0x00000000
        /*0070*/ 	.short	0x0005
        /*0072*/ 	.short	0x0028
        /*0074*/ 	.byte	0x00, 0xf5, 0x21, 0x00


	//----- nvinfo : EIATTR_KPARAM_INFO
	.align		4
.L_1177:
        /*0078*/ 	.byte	0x04, 0x17
        /*007a*/ 	.short	(.L_1179 - .L_1178)
.L_1178:
        /*007c*/ 	.word	0x00000000
        /*0080*/ 	.short	0x0004
        /*0082*/ 	.short	0x0020
        /*0084*/ 	.byte	0x00, 0xf5, 0x21, 0x00


	//----- nvinfo : EIATTR_KPARAM_INFO
	.align		4
.L_1179:
        /*0088*/ 	.byte	0x04, 0x17
        /*008a*/ 	.short	(.L_1181 - .L_1180)
.L_1180:
        /*008c*/ 	.word	0x00000000
        /*0090*/ 	.short	0x0003
        /*0092*/ 	.short	0x0018
        /*0094*/ 	.byte	0x00, 0xf5, 0x21, 0x00


	//----- nvinfo : EIATTR_KPARAM_INFO
	.align		4
.L_1181:
        /*0098*/ 	.byte	0x04, 0x17
        /*009a*/ 	.short	(.L_1183 - .L_1182)
.L_1182:
        /*009c*/ 	.word	0x00000000
        /*00a0*/ 	.short	0x0002
        /*00a2*/ 	.short	0x0010
        /*00a4*/ 	.byte	0x00, 0xf5, 0x21, 0x00


	//----- nvinfo : EIATTR_KPARAM_INFO
	.align		4
.L_1183:
        /*00a8*/ 	.byte	0x04, 0x17
        /*00aa*/ 	.short	(.L_1185 - .L_1184)
.L_1184:
        /*00ac*/ 	.word	0x00000000
        /*00b0*/ 	.short	0x0001
        /*00b2*/ 	.short	0x0008
        /*00b4*/ 	.byte	0x00, 0xf5, 0x21, 0x00


	//----- nvinfo : EIATTR_KPARAM_INFO
	.align		4
.L_1185:
        /*00b8*/ 	.byte	0x04, 0x17
        /*00ba*/ 	.short	(.L_1187 - .L_1186)
.L_1186:
        /*00bc*/ 	.word	0x00000000
        /*00c0*/ 	.short	0x0000
        /*00c2*/ 	.short	0x0000
        /*00c4*/ 	.byte	0x00, 0xf5, 0x21, 0x00


	//----- nvinfo : EIATTR_SPARSE_MMA_MASK
	.align		4
.L_1187:
        /*00c8*/ 	.byte	0x03, 0x50
        /*00ca*/ 	.short	0x0000


	//----- nvinfo : EIATTR_MAXREG_COUNT
	.align		4
        /*00cc*/ 	.byte	0x03, 0x1b
        /*00ce*/ 	.short	0x00a8


	//----- nvinfo : EIATTR_NUM_BARRIERS
	.align		4
        /*00d0*/ 	.byte	0x02, 0x4c
        /*00d2*/ 	.byte	0x01
	.zero		1


	//----- nvinfo : EIATTR_ANNOTATIONS
	.align		4
        /*00d4*/ 	.byte	0x04, 0x55
        /*00d6*/ 	.short	(.L_1189 - .L_1188)


	//   ....[0]....
.L_1188:
        /* <DEDUP_REMOVED lines=14> */


	//----- nvinfo : EIATTR_MERCURY_ISA_VERSION
	.align		4
.L_1189:
        /*01a8*/ 	.byte	0x03, 0x5f
        /*01aa*/ 	.short	0x0101


	//----- nvinfo : EIATTR_INT_WARP_WIDE_INSTR_OFFSETS
	.align		4
        /*01ac*/ 	.byte	0x04, 0x31
        /*01ae*/ 	.short	(.L_1191 - .L_1190)


	//   ....[0]....
.L_1190:
        /*01b0*/ 	.word	0x00005d90


	//   ....[1]....
        /*01b4*/ 	.word	0x000061d0


	//----- nvinfo : EIATTR_COOP_GROUP_MASK_REGIDS
	.align		4
.L_1191:
        /*01b8*/ 	.byte	0x04, 0x29
        /*01ba*/ 	.short	(.L_1193 - .L_1192)


	//   ....[0]....
.L_1192:
        /*01bc*/ 	.word	0xffffffff


	//   ....[1]....
        /*01c0*/ 	.word	0xffffffff


	//   ....[2]....
        /*01c4*/ 	.word	0xffffffff


	//   ....[3]....
        /*01c8*/ 	.word	0xffffffff


	//   ....[4]....
        /*01cc*/ 	.word	0xffffffff


	//   ....[5]....
        /*01d0*/ 	.word	0xffffffff


	//   ....[6]....
        /*01d4*/ 	.word	0xffffffff


	//   ....[7]....
        /*01d8*/ 	.word	0xffffffff


	//   ....[8]....
        /*01dc*/ 	.word	0xffffffff


	//   ....[9]....
        /*01e0*/ 	.word	0xffffffff


	//   ....[10]....
        /*01e4*/ 	.word	0xffffffff


	//   ....[11]....
        /*01e8*/ 	.word	0xffffffff


	//   ....[12]....
        /*01ec*/ 	.word	0xffffffff


	//   ....[13]....
        /*01f0*/ 	.word	0xffffffff


	//   ....[14]....
        /*01f4*/ 	.word	0x05000019


	//   ....[15]....
        /*01f8*/ 	.word	0x05000016


	//   ....[16]....
        /*01fc*/ 	.word	0x05000018


	//   ....[17]....
        /*0200*/ 	.word	0x0500001b


	//   ....[18]....
        /*0204*/ 	.word	0x0500001d


	//   ....[19]....
        /*0208*/ 	.word	0x0500001a


	//   ....[20]....
        /*020c*/ 	.word	0x0500001c


	//   ....[21]....
        /*0210*/ 	.word	0x0500000b


	//   ....[22]....
        /*0214*/ 	.word	0x05000018


	//   ....[23]....
        /*0218*/ 	.word	0x05000018


	//   ....[24]....
        /*021c*/ 	.word	0x05000018


	//   ....[25]....
        /*0220*/ 	.word	0x05000018


	//   ....[26]....
        /*0224*/ 	.word	0x05000018


	//   ....[27]....
        /*0228*/ 	.word	0x05000018


	//   ....[28]....
        /*022c*/ 	.word	0x05000018


	//   ....[29]....
        /*0230*/ 	.word	0x05000018


	//----- nvinfo : EIATTR_COOP_GROUP_INSTR_OFFSETS
	.align		4
.L_1193:
        /*0234*/ 	.byte	0x04, 0x28
        /*0236*/ 	.short	(.L_1195 - .L_1194)


	//   ....[0]....
.L_1194:
        /*0238*/ 	.word	0x00005d40


	//   ....[1]....
        /*023c*/ 	.word	0x00005d70


	//   ....[2]....
        /*0240*/ 	.word	0x00005e10


	//   ....[3]....
        /*0244*/ 	.word	0x00005e30


	//   ....[4]....
        /*0248*/ 	.word	0x00006380


	//   ....[5]....
        /*024c*/ 	.word	0x00006390


	//   ....[6]....
        /*0250*/ 	.word	0x000063c0


	//   ....[7]....
        /*0254*/ 	.word	0x000063d0


	//   ....[8]....
        /*0258*/ 	.word	0x00006410


	//   ....[9]....
        /*025c*/ 	.word	0x00006420


	//   ....[10]....
        /*0260*/ 	.word	0x00006450


	//   ....[11]....
        /*0264*/ 	.word	0x00006460


	//   ....[12]....
        /*0268*/ 	.word	0x00006490


	//   ....[13]....
        /*026c*/ 	.word	0x000064f0


	//   ....[14]....
        /*0270*/ 	.word	0x000080a0


	//   ....[15]....
        /*0274*/ 	.word	0x000080d0


	//   ....[16]....
        /*0278*/ 	.word	0x00008120


	//   ....[17]....
        /*027c*/ 	.word	0x00008140


	//   ....[18]....
        /*0280*/ 	.word	0x00008170


	//   ....[19]....
        /*0284*/ 	.word	0x00008180


	//   ....[20]....
        /*0288*/ 	.word	0x000081b0


	//   ....[21]....
        /*028c*/ 	.word	0x000081c0


	//   ....[22]....
        /*0290*/ 	.word	0x00008390


	//   ....[23]....
        /*0294*/ 	.word	0x00008420


	//   ....[24]....
        /*0298*/ 	.word	0x00008490


	//   ....[25]....
        /*029c*/ 	.word	0x000084f0


	//   ....[26]....
        /*02a0*/ 	.word	0x00008560


	//   ....[27]....
        /*02a4*/ 	.word	0x000085c0


	//   ....[28]....
        /*02a8*/ 	.word	0x00008630


	//   ....[29]....
        /*02ac*/ 	.word	0x00008690


	//----- nvinfo : EIATTR_VRC_CTA_INIT_COUNT
	.align		4
.L_1195:
        /*02b0*/ 	.byte	0x02, 0x4a
	.zero		1
	.zero		1


	//----- nvinfo : EIATTR_EXIT_INSTR_OFFSETS
	.align		4
        /*02b4*/ 	.byte	0x04, 0x1c
        /*02b6*/ 	.short	(.L_1197 - .L_1196)


	//   ....[0]....
.L_1196:
        /*02b8*/ 	.word	0x00007520


	//   ....[1]....
        /*02bc*/ 	.word	0x00008320


	//----- nvinfo : EIATTR_MAX_THREADS
	.align		4
.L_1197:
        /*02c0*/ 	.byte	0x04, 0x05
        /*02c2*/ 	.short	(.L_1199 - .L_1198)
.L_1198:
        /*02c4*/ 	.word	0x00000140
        /*02c8*/ 	.word	0x00000001
        /*02cc*/ 	.word	0x00000001


	//----- nvinfo : EIATTR_CRS_STACK_SIZE
	.align		4
.L_1199:
        /*02d0*/ 	.byte	0x04, 0x1e
        /*02d2*/ 	.short	(.L_1201 - .L_1200)
.L_1200:
        /*02d4*/ 	.word	0x00000000


	//----- nvinfo : EIATTR_CBANK_PARAM_SIZE
	.align		4
.L_1201:
        /*02d8*/ 	.byte	0x03, 0x19
        /*02da*/ 	.short	0x0060


	//----- nvinfo : EIATTR_PARAM_CBANK
	.align		4
        /*02dc*/ 	.byte	0x04, 0x0a
        /*02de*/ 	.short	(.L_1203 - .L_1202)
	.align		4
.L_1202:
        /*02e0*/ 	.word	index@(.nv.constant0._ZN13group_norm_v218gn_bwd_cuda_kernelI6__halfLi320ELi1ELi16ELi40ELi4096ELb1ELb1ELi64ELi320ELi320ELi4ELb1ELi2ELb0ELb0ELNS_15WgradSyncMethodE3ENS_16CompileConditionILi1000EEEEEvPT_S6_S6_PKS5_S8_S8_S8_PKfflPfPj)
        /*02e4*/ 	.short	0x0380
        /*02e6*/ 	.short	0x0060


	//----- nvinfo : EIATTR_SW_WAR
	.align		4
.L_1203:
        /*02e8*/ 	.byte	0x04, 0x36
        /*02ea*/ 	.short	(.L_1205 - .L_1204)
.L_1204:
        /*02ec*/ 	.word	0x00000008
.L_1205:


//--------------------- .nv.info._ZN13group_norm_v218gn_bwd_cuda_kernelI6__halfLi320ELi2ELi16ELi40ELi4096ELb1ELb1ELi32ELi320ELi320ELi4ELb1ELi2ELb0ELb0ELNS_15WgradSyncMethodE3ENS_16CompileConditionILi1000EEEEEvPT_S6_S6_PKS5_S8_S8_S8_PKfflPfPj --------------------------
	.section	.nv.info._ZN13group_norm_v218gn_bwd_cuda_kernelI6__halfLi320ELi2ELi16ELi40ELi4096ELb1ELb1ELi32ELi320ELi320ELi4ELb1ELi2ELb0ELb0ELNS_15WgradSyncMethodE3ENS_16CompileConditionILi1000EEEEEvPT_S6_S6_PKS5_S8_S8_S8_PKfflPfPj,"",@"SHT_CUDA_INFO"
	.sectionflags	@""
	.align	4


	//----- nvinfo : EIATTR_CUDA_API_VERSION
	.align		4
        /*0000*/ 	.byte	0x04, 0x37
        /*0002*/ 	.short	(.L_1207 - .L_1206)
.L_1206:
        /*0004*/ 	.word	0x00000082


	//----- nvinfo : EIATTR_KPARAM_INFO
	.align		4
.L_1207:
        /*0008*/ 	.byte	0x04, 0x17
        /*000a*/ 	.short	(.L_1209 - .L_1208)
.L_1208:
        /*000c*/ 	.word	0x00000000
        /*0010*/ 	.short	0x000b
        /*0012*/ 	.short	0x0058
        /*0014*/ 	.byte	0x00, 0xf5, 0x21, 0x00


	//----- nvinfo : EIATTR_KPARAM_INFO
	.align		4
.L_1209:
        /*0018*/ 	.byte	0x04, 0x17
        /*001a*/ 	.short	(.L_1211 - .L_1210)
.L_1210:
        /*001c*/ 	.word	0x00000000
        /*0020*/ 	.short	0x000a
        /*0022*/ 	.short	0x0050
        /*0024*/ 	.byte	0x00, 0xf5, 0x21, 0x00


	//----- nvinfo : EIATTR_KPARAM_INFO
	.align		4
.L_1211:
        /*0028*/ 	.byte	0x04, 0x17
        /*002a*/ 	.short	(.L_1213 - .L_1212)
.L_1212:
        /*002c*/ 	.word	0x00000000
        /*0030*/ 	.short	0x0009
        /*0032*/ 	.short	0x0048
        /*0034*/ 	.byte	0x00, 0xf0, 0x21, 0x00


	//----- nvinfo : EIATTR_KPARAM_INFO
	.align		4
.L_1213:
        /*0038*/ 	.byte	0x04, 0x17
        /*003a*/ 	.short	(.L_1215 - .L_1214)
.L_1214:
        /*003c*/ 	.word	0x00000000
        /*0040*/ 	.short	0x0008
        /*0042*/ 	.short	0x0040
        /*0044*/ 	.byte	0x00, 0xf0, 0x11, 0x00


	//----- nvinfo : EIATTR_KPARAM_INFO
	.align		4
.L_1215:
        /*0048*/ 	.byte	0x04, 0x17
        /*004a*/ 	.short	(.L_1217 - .L_1216)
.L_1216:
        /*004c*/ 	.word	0x00000000
        /*0050*/ 	.short	0x0007
        /*0052*/ 	.short	0x0038
        /*0054*/ 	.byte	0x00, 0xf5, 0x21, 0x00


	//----- nvinfo : EIATTR_KPARAM_INFO
	.align		4
.L_1217:
        /*0058*/ 	.byte	0x04, 0x17
        /*005a*/ 	.short	(.L_1219 - .L_1218)
.L_1218:
        /*005c*/ 	.word	0x00000000
        /*0060*/ 	.short	0x0006
        /*0062*/ 	.short	0x0030
        /*0064*/ 	.byte	0x00, 0xf5, 0x21, 0x00


	//----- nvinfo : EIATTR_KPARAM_INFO
	.align		4
.L_1219:
        /*0068*/ 	.byte	0x04, 0x17
        /*006a*/ 	.short	(.L_1221 - .L_1220)
.L_1220:
        /*006c*/ 	.word	0x00000000
        /*0070*/ 	.short	0x0005
        /*0072*/ 	.short	0x0028
        /*0074*/ 	.byte	0x00, 0xf5, 0x21, 0x00


	//----- nvinfo : EIATTR_KPARAM_INFO
	.align		4
.L_1221:
        /*0078*/ 	.byte	0x04, 0x17
        /*007a*/ 	.short	(.L_1223 - .L_1222)
.L_1222:
        /*007c*/ 	.word	0x00000000
        /*0080*/ 	.short	0x0004
        /*0082*/ 	.short	0x0020
        /*0084*/ 	.byte	0x00, 0xf5, 0x21, 0x00


	//----- nvinfo : EIATTR_KPARAM_INFO
	.align		4
.L_1223:
        /*0088*/ 	.byte	0x04, 0x17
        /*008a*/ 	.short	(.L_1225 - .L_1224)
.L_1224:
        /*008c*/ 	.word	0x00000000
        /*0090*/ 	.short	0x0003
        /*0092*/ 	.short	0x0018
        /*0094*/ 	.byte	0x00, 0xf5, 0x21, 0x00


	//----- nvinfo : EIATTR_KPARAM_INFO
	.align		4
.L_1225:
        /*0098*/ 	.byte	0x04, 0x17
        /*009a*/ 	.short	(.L_1227 - .L_1226)
.L_1226:
        /*009c*/ 	.word	0x00000000
        /*00a0*/ 	.short	0x0002
        /*00a2*/ 	.short	0x0010
        /*00a4*/ 	.byte	0x00, 0xf5, 0x21, 0x00


	//----- nvinfo : EIATTR_KPARAM_INFO
	.align		4
.L_1227:
        /*00a8*/ 	.byte	0x04, 0x17
        /*00aa*/ 	.short	(.L_1229 - .L_1228)
.L_1228:
        /*00ac*/ 	.word	0x00000000
        /*00b0*/ 	.short	0x0001
        /*00b2*/ 	.short	0x0008
        /*00b4*/ 	.byte	0x00, 0xf5, 0x21, 0x00


	//----- nvinfo : EIATTR_KPARAM_INFO
	.align		4
.L_1229:
        /*00b8*/ 	.byte	0x04, 0x17
        /*00ba*/ 	.short	(.L_1231 - .L_1230)
.L_1230:
        /*00bc*/ 	.word	0x00000000
        /*00c0*/ 	.short	0x0000
        /*00c2*/ 	.short	0x0000
        /*00c4*/ 	.byte	0x00, 0xf5, 0x21, 0x00


	//----- nvinfo : EIATTR_SPARSE_MMA_MASK
	.align		4
.L_1231:
        /*00c8*/ 	.byte	0x03, 0x50
        /*00ca*/ 	.short	0x0000


	//----- nvinfo : EIATTR_MAXREG_COUNT
	.align		4
        /*00cc*/ 	.byte	0x03, 0x1b
        /*00ce*/ 	.short	0x0060


	//----- nvinfo : EIATTR_NUM_BARRIERS
	.align		4
        /*00d0*/ 	.byte	0x02, 0x4c
        /*00d2*/ 	.byte	0x01
	.zero		1


	//----- nvinfo : EIATTR_MERCURY_ISA_VERSION
	.align		4
        /*00d4*/ 	.byte	0x03, 0x5f
        /*00d6*/ 	.short	0x0101


	//----- nvinfo : EIATTR_COOP_GROUP_MASK_REGIDS
	.align		4
        /*00d8*/ 	.byte	0x04, 0x29
        /*00da*/ 	.short	(.L_1233 - .L_1232)


	//   ....[0]....
.L_1232:
        /*00dc*/ 	.word	0xffffffff


	//   ....[1]....
        /*00e0*/ 	.word	0xffffffff


	//   ....[2]....
        /*00e4*/ 	.word	0xffffffff


	//   ....[3]....
        /*00e8*/ 	.word	0xffffffff


	//   ....[4]....
        /*00ec*/ 	.word	0xffffffff


	//   ....[5]....
        /*00f0*/ 	.word	0xffffffff


	//   ....[6]....
        /*00f4*/ 	.word	0xffffffff


	//   ....[7]....
        /*00f8*/ 	.word	0xffffffff


	//   ....[8]....
        /*00fc*/ 	.word	0xffffffff


	//   ....[9]....
        /*0100*/ 	.word	0xffffffff


	//   ....[10]....
        /*0104*/ 	.word	0xffffffff


	//   ....[11]....
        /*0108*/ 	.word	0xffffffff


	//   ....[12]....
        /*010c*/ 	.word	0xffffffff


	//   ....[13]....
        /*0110*/ 	.word	0xffffffff


	//   ....[14]....
        /*0114*/ 	.word	0x05000017


	//   ....[15]....
        /*0118*/ 	.word	0x05000014


	//   ....[16]....
        /*011c*/ 	.word	0x05000016


	//   ....[17]....
        /*0120*/ 	.word	0x05000019


	//   ....[18]....
        /*0124*/ 	.word	0x0500001b


	//   ....[19]....
        /*0128*/ 	.word	0x05000018


	//   ....[20]....
        /*012c*/ 	.word	0x0500001a


	//   ....[21]....
        /*0130*/ 	.word	0x0500000f


	//   ....[22]....
        /*0134*/ 	.word	0x05000016


	//   ....[23]....
        /*0138*/ 	.word	0x05000016


	//   ....[24]....
        /*013c*/ 	.word	0x05000016


	//   ....[25]....
        /*0140*/ 	.word	0x05000016


	//   ....[26]....
        /*0144*/ 	.word	0x05000016


	//   ....[27]....
        /*0148*/ 	.word	0x05000016


	//   ....[28]....
        /*014c*/ 	.word	0x05000016


	//   ....[29]....
        /*0150*/ 	.word	0x05000016


	//----- nvinfo : EIATTR_COOP_GROUP_INSTR_OFFSETS
	.align		4
.L_1233:
        /*0154*/ 	.byte	0x04, 0x28
        /*0156*/ 	.short	(.L_1235 - .L_1234)


	//   ....[0]....
.L_1234:
        /*0158*/ 	.word	0x00003620


	//   ....[1]....
        /*015c*/ 	.word	0x00003650


	//   ....[2]....
        /*0160*/ 	.word	0x00003680


	//   ....[3]....
        /*0164*/ 	.word	0x00003690


	//   ....[4]....
        /*0168*/ 	.word	0x00003ce0


	//   ....[5]....
        /*016c*/ 	.word	0x00003d20


	//   ....[6]....
        /*0170*/ 	.word	0x00003d90


	//   ....[7]....
        /*0174*/ 	.word	0x00003db0


	//   ....[8]....
        /*0178*/ 	.word	0x00003de0


	//   ....[9]....
        /*017c*/ 	.word	0x00003df0


	//   ....[10]....
        /*0180*/ 	.word	0x00003e20


	//   ....[11]....
        /*0184*/ 	.word	0x00003e30


	//   ....[12]....
        /*0188*/ 	.word	0x00003e60


	//   ....[13]....
        /*018c*/ 	.word	0x00003e70


	//   ....[14]....
        /*0190*/ 	.word	0x000051d0


	//   ....[15]....
        /*0194*/ 	.word	0x00005200


	//   ....[16]....
        /*0198*/ 	.word	0x00005250


	//   ....[17]....
        /*019c*/ 	.word	0x00005270


	//   ....[18]....
        /*01a0*/ 	.word	0x000052a0


	//   ....[19]....
        /*01a4*/ 	.word	0x000052b0


	//   ....[20]....
        /*01a8*/ 	.word	0x000052e0


	//   ....[21]....
        /*01ac*/ 	.word	0x000052f0


	//   ....[22]....
        /*01b0*/ 	.word	0x000054c0


	//   ....[23]....
        /*01b4*/ 	.word	0x00005550


	//   ....[24]....
        /*01b8*/ 	.word	0x000055c0


	//   ....[25]....
        /*01bc*/ 	.word	0x00005620


	//   ....[26]....
        /*01c0*/ 	.word	0x00005690


	//   ....[27]....
        /*01c4*/ 	.word	0x000056f0


	//   ....[28]....
        /*01c8*/ 	.word	0x00005760


	//   ....[29]....
        /*01cc*/ 	.word	0x000057c0


	//----- nvinfo : EIATTR_VRC_CTA_INIT_COUNT
	.align		4
.L_1235:
        /*01d0*/ 	.byte	0x02, 0x4a
	.zero		1
	.zero		1


	//----- nvinfo : EIATTR_EXIT_INSTR_OFFSETS
	.align		4
        /*01d4*/ 	.byte	0x04, 0x1c
        /*01d6*/ 	.short	(.L_1237 - .L_1236)


	//   ....[0]....
.L_1236:
        /*01d8*/ 	.word	0x00004760


	//   ....[1]....
        /*01dc*/ 	.word	0x00005450


	//----- nvinfo : EIATTR_MAX_THREADS
	.align		4
.L_1237:
        /*01e0*/ 	.byte	0x04, 0x05
        /*01e2*/ 	.short	(.L_1239 - .L_1238)
.L_1238:
        /*01e4*/ 	.word	0x00000140
        /*01e8*/ 	.word	0x00000001
        /*01ec*/ 	.word	0x00000001


	//----- nvinfo : EIATTR_CRS_STACK_SIZE
	.align		4
.L_1239:
        /*01f0*/ 	.byte	0x04, 0x1e
        /*01f2*/ 	.short	(.L_1241 - .L_1240)
.L_1240:
        /*01f4*/ 	.word	0x00000000


	//----- nvinfo : EIATTR_CBANK_PARAM_SIZE
	.align		4
.L_1241:
        /*01f8*/ 	.byte	0x03, 0x19
        /*01fa*/ 	.short	0x0060


	//----- nvinfo : EIATTR_PARAM_CBANK
	.align		4
        /*01fc*/ 	.byte	0x04, 0x0a
        /*01fe*/ 	.short	(.L_1243 - .L_1242)
	.align		4
.L_1242:
        /*0200*/ 	.word	index@(.nv.constant0._ZN13group_norm_v218gn_bwd_cuda_kernelI6__halfLi320ELi2ELi16ELi40ELi4096ELb1ELb1ELi32ELi320ELi320ELi4ELb1ELi2ELb0ELb0ELNS_15WgradSyncMethodE3ENS_16CompileConditionILi1000EEEEEvPT_S6_S6_PKS5_S8_S8_S8_PKfflPfPj)
        /*0204*/ 	.short	0x0380
        /*0206*/ 	.short	0x0060


	//----- nvinfo : EIATTR_SW_WAR
	.align		4
.L_1243:
        /*0208*/ 	.byte	0x04, 0x36
        /*020a*/ 	.short	(.L_1245 - .L_1244)
.L_1244:
        /*020c*/ 	.word	0x00000008
.L_1245:


//--------------------- .nv.info._ZN13group_norm_v218gn_bwd_cuda_kernelI6__halfLi320ELi3ELi16ELi40ELi4096ELb1ELb1ELi32ELi320ELi320ELi4ELb1ELi2ELb0ELb0ELNS_15WgradSyncMethodE3ENS_16CompileConditionILi1000EEEEEvPT_S6_S6_PKS5_S8_S8_S8_PKfflPfPj --------------------------
	.section	.nv.info._ZN13group_norm_v218gn_bwd_cuda_kernelI6__halfLi320ELi3ELi16ELi40ELi4096ELb1ELb1ELi32ELi320ELi320ELi4ELb1ELi2ELb0ELb0ELNS_15WgradSyncMethodE3ENS_16CompileConditionILi1000EEEEEvPT_S6_S6_PKS5_S8_S8_S8_PKfflPfPj,"",@"SHT_CUDA_INFO"
	.sectionflags	@""
	.align	4


	//----- nvinfo : EIATTR_CUDA_API_VERSION
	.align		4
        /*0000*/ 	.byte	0x04, 0x37
        /*0002*/ 	.short	(.L_1247 - .L_1246)
.L_1246:
        /*0004*/ 	.word	0x00000082


	//----- nvinfo : EIATTR_KPARAM_INFO
	.align		4
.L_1247:
        /*0008*/ 	.byte	0x04, 0x17
        /*000a*/ 	.short	(.L_1249 - .L_1248)
.L_1248:
        /*000c*/ 	.word	0x00000000
        /*0010*/ 	.short	0x000b
        /*0012*/ 	.short	0x0058
        /*0014*/ 	.byte	0x00, 0xf5, 0x21, 0x00


	//----- nvinfo : EIATTR_KPARAM_INFO
	.align		4
.L_1249:
        /*0018*/ 	.byte	0x04, 0x17
        /*001a*/ 	.short	(.L_1251 - .L_1250)
.L_1250:
        /*001c*/ 	.word	0x00000000
        /*0020*/ 	.short	0x000a
        /*0022*/ 	.short	0x0050
        /*0024*/ 	.byte	0x00, 0xf5, 0x21, 0x00


	//----- nvinfo : EIATTR_KPARAM_INFO
	.align		4
.L_1251:
        /*0028*/ 	.byte	0x04, 0x17
        /*002a*/ 	.short	(.L_1253 - .L_1252)
.L_1252:
        /*002c*/ 	.word	0x00000000
        /*0030*/ 	.short	0x0009
        /*0032*/ 	.short	0x0048
        /*0034*/ 	.byte	0x00, 0xf0, 0x21, 0x00


	//----- nvinfo : EIATTR_KPARAM_INFO
	.align		4
.L_1253:
        /*0038*/ 	.byte	0x04, 0x17
        /*003a*/ 	.short	(.L_1255 - .L_1254)
.L_1254:
        /*003c*/ 	.word	0x00000000
        /*0040*/ 	.short	0x0008
        /*0042*/ 	.short	0x0040
        /*0044*/ 	.byte	0x00, 0xf0, 0x11, 0x00


	//----- nvinfo : EIATTR_KPARAM_INFO
	.align		4
.L_1255:
        /*0048*/ 	.byte	0x04, 0x17
        /*004a*/ 	.short	(.L_1257 - .L_1256)
.L_1256:
        /*004c*/ 	.word	0x00000000
        /*0050*/ 	.short	0x0007
        /*0052*/ 	.short	0x0038
        /*0054*/ 	.byte	0x00, 0xf5, 0x21, 0x00


	//----- nvinfo : EIATTR_KPARAM_INFO
	.align		4
.L_1257:
        /*0058*/ 	.byte	0x04, 0x17
        /*005a*/ 	.short	(.L_1259 - .L_1258)
.L_1258:
        /*005c*/ 	.word	0x00000000
        /*0060*/ 	.short	0x0006
        /*0062*/ 	.short	0x0030
        /*0064*/ 	.byte	0x00, 0xf5, 0x21, 0x00


	//----- nvinfo : EIATTR_KPARAM_INFO
	.align		4
.L_1259:
        /*0068*/ 	.byte	0x04, 0x17
        /*006a*/ 	.short	(.L_1261 - .L_1260)
.L_1260:
        /*006c*/ 	.word	0x00000000
        /*0070*/ 	.short	0x0005
        /*0072*/ 	.short	0x0028
        /*0074*/ 	.byte	0x00, 0xf5, 0x21, 0x00


	//----- nvinfo : EIATTR_KPARAM_INFO
	.align		4
.L_1261:
        /*0078*/ 	.byte	0x04, 0x17
        /*007a*/ 	.short	(.L_1263 - .L_1262)
.L_1262:
        /*007c*/ 	.word	0x00000000
        /*0080*/ 	.short	0x0004
        /*0082*/ 	.short	0x0020
        /*0084*/ 	.byte	0x00, 0xf5, 0x21, 0x00


	//----- nvinfo : EIATTR_KPARAM_INFO
	.align		4
.L_1263:
        /*0088*/ 	.byte	0x04, 0x17
        /*008a*/ 	.short	(.L_1265 - .L_1264)
.L_1264:
        /*008c*/ 	.word	0x00000000
        /*0090*/ 	.short	0x0003
        /*0092*/ 	.short	0x0018
        /*0094*/ 	.byte	0x00, 0xf5, 0x21, 0x00


	//----- nvinfo : EIATTR_KPARAM_INFO
	.align		4
.L_1265:
        /*0098*/ 	.byte	0x04, 0x17
        /*009a*/ 	.short	(.L_1267 - .L_1266)
.L_1266:
        /*009c*/ 	.word	0x00000000
        /*00a0*/ 	.short	0x0002
        /*00a2*/ 	.short	0x0010
        /*00a4*/ 	.byte	0x00, 0xf5, 0x21, 0x00


	//----- nvinfo : EIATTR_KPARAM_INFO
	.align		4
.L_1267:
        /*00a8*/ 	.byte	0x04, 0x17
        /*00aa*/ 	.short	(.L_1269 - .L_1268)
.L_1268:
        /*00ac*/ 	.word	0x00000000
        /*00b0*/ 	.short	0x0001
        /*00b2*/ 	.short	0x0008
        /*00b4*/ 	.byte	0x00, 0xf5, 0x21, 0x00


	//----- nvinfo : EIATTR_KPARAM_INFO
	.align		4
.L_1269:
        /*00b8*/ 	.byte	0x04, 0x17
        /*00ba*/ 	.short	(.L_1271 - .L_1270)
.L_1270:
        /*00bc*/ 	.word	0x00000000
        /*00c0*/ 	.short	0x0000
        /*00c2*/ 	.short	0x0000
        /*00c4*/ 	.byte	0x00, 0xf5, 0x21, 0x00


	//----- nvinfo : EIATTR_SPARSE_MMA_MASK
	.align		4
.L_1271:
        /*00c8*/ 	.byte	0x03, 0x50
        /*00ca*/ 	.short	0x0000


	//----- nvinfo : EIATTR_MAXREG_COUNT
	.align		4
        /*00cc*/ 	.byte	0x03, 0x1b
        /*00ce*/ 	.short	0x0040


	//----- nvinfo : EIATTR_NUM_BARRIERS
	.align		4
        /*00d0*/ 	.byte	0x02, 0x4c
        /*00d2*/ 	.byte	0x01
	.zero		1


	//----- nvinfo : EIATTR_ANNOTATIONS
	.align		4
        /*00d4*/ 	.byte	0x04, 0x55
        /*00d6*/ 	.short	(.L_1273 - .L_1272)


	//   ....[0]....
.L_1272:
        /* <DEDUP_REMOVED lines=85> */


	//----- nvinfo : EIATTR_MERCURY_ISA_VERSION
	.align		4
.L_1273:
        /*0618*/ 	.byte	0x03, 0x5f
        /*061a*/ 	.short	0x0101


	//----- nvinfo : EIATTR_COOP_GROUP_MASK_REGIDS
	.align		4
        /*061c*/ 	.byte	0x04, 0x29
        /*061e*/ 	.short	(.L_1275 - .L_1274)


	//   ....[0]....
.L_1274:
        /*0620*/ 	.word	0xffffffff


	//   ....[1]....
        /*0624*/ 	.word	0xffffffff


	//   ....[2]....
        /*0628*/ 	.word	0xffffffff


	//   ....[3]....
        /*062c*/ 	.word	0xffffffff


	//   ....[4]....
        /*0630*/ 	.word	0xffffffff


	//   ....[5]....
        /*0634*/ 	.word	0xffffffff


	//   ....[6]....
        /*0638*/ 	.word	0xffffffff


	//   ....[7]....
        /*063c*/ 	.word	0xffffffff


	//   ....[8]....
        /*0640*/ 	.word	0xffffffff


	//   ....[9]....
        /*0644*/ 	.word	0xffffffff


	//   ....[10]....
        /*0648*/ 	.word	0xffffffff


	//   ....[11]....
        /*064c*/ 	.word	0xffffffff


	//   ....[12]....
        /*0650*/ 	.word	0xffffffff


	//   ....[13]....
        /*0654*/ 	.word	0xffffffff


	//   ....[14]....
        /*0658*/ 	.word	0x05000017


	//   ....[15]....
        /*065c*/ 	.word	0x05000014


	//   ....[16]....
        /*0660*/ 	.word	0x05000016


	//   ....[17]....
        /*0664*/ 	.word	0x05000019


	//   ....[18]....
        /*0668*/ 	.word	0x0500001b


	//   ....[19]....
        /*066c*/ 	.word	0x05000018


	//   ....[20]....
        /*0670*/ 	.word	0x0500001a


	//   ....[21]....
        /*0674*/ 	.word	0x0500000f


	//   ....[22]....
        /*0678*/ 	.word	0x05000016


	//   ....[23]....
        /*067c*/ 	.word	0x05000016


	//   ....[24]....
        /*0680*/ 	.word	0x05000016


	//   ....[25]....
        /*0684*/ 	.word	0x05000016


	//   ....[26]....
        /*0688*/ 	.word	0x05000016


	//   ....[27]....
        /*068c*/ 	.word	0x05000016


	//   ....[28]....
        /*0690*/ 	.word	0x05000016


	//   ....[29]....
        /*0694*/ 	.word	0x05000016


	//----- nvinfo : EIATTR_COOP_GROUP_INSTR_OFFSETS
	.align		4
.L_1275:
        /*0698*/ 	.byte	0x04, 0x28
        /*069a*/ 	.short	(.L_1277 - .L_1276)


	//   ....[0]....
.L_1276:
        /*069c*/ 	.word	0x00003e20


	//   ....[1]....
        /*06a0*/ 	.word	0x00003e50


	//   ....[2]....
        /*06a4*/ 	.word	0x00003e80


	//   ....[3]....
        /*06a8*/ 	.word	0x00003e90


	//   ....[4]....
        /*06ac*/ 	.word	0x000044e0


	//   ....[5]....
        /*06b0*/ 	.word	0x00004580


	//   ....[6]....
        /*06b4*/ 	.word	0x000045e0


	//   ....[7]....
        /*06b8*/ 	.word	0x000046a0


	//   ....[8]....
        /*06bc*/ 	.word	0x00004700


	//   ....[9]....
        /*06c0*/ 	.word	0x00004720


	//   ....[10]....
        /*06c4*/ 	.word	0x00004740


	//   ....[11]....
        /*06c8*/ 	.word	0x00004760


	//   ....[12]....
        /*06cc*/ 	.word	0x00004780


	//   ....[13]....
        /*06d0*/ 	.word	0x000047a0


	//   ....[14]....
        /*06d4*/ 	.word	0x00005c80


	//   ....[15]....
        /*06d8*/ 	.word	0x00005cb0


	//   ....[16]....
        /*06dc*/ 	.word	0x00005d00


	//   ....[17]....
        /*06e0*/ 	.word	0x00005d20


	//   ....[18]....
        /*06e4*/ 	.word	0x00005d50


	//   ....[19]....
        /*06e8*/ 	.word	0x00005d60


	//   ....[20]....
        /*06ec*/ 	.word	0x00005d90


	//   ....[21]....
        /*06f0*/ 	.word	0x00005da0


	//   ....[22]....
        /*06f4*/ 	.word	0x00005f70


	//   ....[23]....
        /*06f8*/ 	.word	0x00006000


	//   ....[24]....
        /*06fc*/ 	.word	0x00006070


	//   ....[25]....
        /*0700*/ 	.word	0x000060d0


	//   ....[26]....
        /*0704*/ 	.word	0x00006140


	//   ....[27]....
        /*0708*/ 	.word	0x000061a0


	//   ....[28]....
        /*070c*/ 	.word	0x00006210


	//   ....[29]....
        /*0710*/ 	.word	0x00006270


	//----- nvinfo : EIATTR_VRC_CTA_INIT_COUNT
	.align		4
.L_1277:
        /*0714*/ 	.byte	0x02, 0x4a
	.zero		1
	.zero		1


	//----- nvinfo : EIATTR_EXIT_INSTR_OFFSETS
	.align		4
        /*0718*/ 	.byte	0x04, 0x1c
        /*071a*/ 	.short	(.L_1279 - .L_1278)


	//   ....[0]....
.L_1278:
        /*071c*/ 	.word	0x00005210


	//   ....[1]....
        /*0720*/ 	.word	0x00005f00


	//----- nvinfo : EIATTR_MAX_THREADS
	.align		4
.L_1279:
        /*0724*/ 	.byte	0x04, 0x05
        /*0726*/ 	.short	(.L_1281 - .L_1280)
.L_1280:
        /*0728*/ 	.word	0x00000140
        /*072c*/ 	.word	0x00000001
        /*0730*/ 	.word	0x00000001


	//----- nvinfo : EIATTR_CRS_STACK_SIZE
	.align		4
.L_1281:
        /*0734*/ 	.byte	0x04, 0x1e
        /*0736*/ 	.short	(.L_1283 - .L_1282)
.L_1282:
        /*0738*/ 	.word	0x00000000


	//----- nvinfo : EIATTR_CBANK_PARAM_SIZE
	.align		4
.L_1283:
        /*073c*/ 	.byte	0x03, 0x19
        /*073e*/ 	.short	0x0060


	//----- nvinfo : EIATTR_PARAM_CBANK
	.align		4
        /*0740*/ 	.byte	0x04, 0x0a
        /*0742*/ 	.short	(.L_1285 - .L_1284)
	.align		4
.L_1284:
        /*0744*/ 	.word	index@(.nv.constant0._ZN13group_norm_v218gn_bwd_cuda_kernelI6__halfLi320ELi3ELi16ELi40ELi4096ELb1ELb1ELi32ELi320ELi320ELi4ELb1ELi2ELb0ELb0ELNS_15WgradSyncMethodE3ENS_16CompileConditionILi1000EEEEEvPT_S6_S6_PKS5_S8_S8_S8_PKfflPfPj)
        /*0748*/ 	.short	0x0380
        /*074a*/ 	.short	0x0060


	//----- nvinfo : EIATTR_SW_WAR
	.align		4
.L_1285:
        /*074c*/ 	.byte	0x04, 0x36
        /*074e*/ 	.short	(.L_1287 - .L_1286)
.L_1286:
        /*0750*/ 	.word	0x00000008
.L_1287:


//--------------------- .nv.info._ZN13group_norm_v218gn_bwd_cuda_kernelI6__halfLi320ELi3ELi16ELi40ELi4096ELb1ELb1ELi32ELi320ELi320ELi4ELb1ELi3ELb0ELb0ELNS_15WgradSyncMethodE2ENS_16CompileConditionILi1000EEEEEvPT_S6_S6_PKS5_S8_S8_S8_PKfflPfPj --------------------------
	.section	.nv.info._ZN13group_norm_v218gn_bwd_cuda_kernelI6__halfLi320ELi3ELi16ELi40ELi4096ELb1ELb1ELi32ELi320ELi320ELi4ELb1ELi3ELb0ELb0ELNS_15WgradSyncMethodE2ENS_16CompileConditionILi1000EEEEEvPT_S6_S6_PKS5_S8_S8_S8_PKfflPfPj,"",@"SHT_CUDA_INFO"
	.sectionflags	@""
	.align	4


	//----- nvinfo : EIATTR_CUDA_API_VERSION
	.align		4
        /*0000*/ 	.byte	0x04, 0x37
        /*0002*/ 	.short	(.L_1289 - .L_1288)
.L_1288:
        /*0004*/ 	.word	0x00000082


	//----- nvinfo : EIATTR_KPARAM_INFO
	.align		4
.L_1289:
        /*0008*/ 	.byte	0x04, 0x17
        /*000a*/ 	.short	(.L_1291 - .L_1290)
.L_1290:
        /*000c*/ 	.word	0x00000000
        /*0010*/ 	.short	0x000b
        /*0012*/ 	.short	0x0058
        /*0014*/ 	.byte	0x00, 0xf5, 0x21, 0x00


	//----- nvinfo : EIATTR_KPARAM_INFO
	.align		4
.L_1291:
        /*0018*/ 	.byte	0x04, 0x17
        /*001a*/ 	.short	(.L_1293 - .L_1292)
.L_1292:
        /*001c*/ 	.word	0x00000000
        /*0020*/ 	.short	0x000a
        /*0022*/ 	.short	0x0050
        /*0024*/ 	.byte	0x00, 0xf5, 0x21, 0x00


	//----- nvinfo : EIATTR_KPARAM_INFO
	.align		4
.L_1293:
        /*0028*/ 	.byte	0x04, 0x17
        /*002a*/ 	.short	(.L_1295 - .L_1294)
.L_1294:
        /*002c*/ 	.word	0x00000000
        /*0030*/ 	.short	0x0009
        /*0032*/ 	.short	0x0048
        /*0034*/ 	.byte	0x00, 0xf0, 0x21, 0x00


	//----- nvinfo : EIATTR_KPARAM_INFO
	.align		4
.L_1295:
        /*0038*/ 	.byte	0x04, 0x17
        /*003a*/ 	.short	(.L_1297 - .L_1296)
.L_1296:
        /*003c*/ 	.word	0x00000000
        /*0040*/ 	.short	0x0008
        /*0042*/ 	.short	0x0040
        /*0044*/ 	.byte	0x00, 0xf0, 0x11, 0x00


	//----- nvinfo : EIATTR_KPARAM_INFO
	.align		4
.L_1297:
        /*0048*/ 	.byte	0x04, 0x17
        /*004a*/ 	.short	(.L_1299 - .L_1298)
.L_1298:
        /*004c*/ 	.word	0x00000000
        /*0050*/ 	.short	0x0007
        /*0052*/ 	.short	0x0038
        /*0054*/ 	.byte	0x00, 0xf5, 0x21, 0x00


	//----- nvinfo : EIATTR_KPARAM_INFO
	.align		4
.L_1299:
        /*0058*/ 	.byte	0x04, 0x17
        /*005a*/ 	.short	(.L_1301 - .L_1300)
.L_1300:
        /*005c*/ 	.word	0x00000000
        /*0060*/ 	.short	0x0006
        /*0062*/ 	.short	0x0030
        /*0064*/ 	.byte	0x00, 0xf5, 0x21, 0x00


	//----- nvinfo : EIATTR_KPARAM_INFO
	.align		4
.L_1301:
        /*0068*/ 	.byte	0x04, 0x17
        /*006a*/ 	.short	(.L_1303 - .L_1302)
.L_1302:
        /*006c*/ 	.word	0x00000000
        /*0070*/ 	.short	0x0005
        /*0072*/ 	.short	0x0028
        /*0074*/ 	.byte	0x00, 0xf5, 0x21, 0x00


	//----- nvinfo : EIATTR_KPARAM_INFO
	.align		4
.L_1303:
        /*0078*/ 	.byte	0x04, 0x17
        /*007a*/ 	.short	(.L_1305 - .L_1304)
.L_1304:
        /*007c*/ 	.word	0x00000000
        /*0080*/ 	.short	0x0004
        /*0082*/ 	.short	0x0020
        /*0084*/ 	.byte	0x00, 0xf5, 0x21, 0x00


	//----- nvinfo : EIATTR_KPARAM_INFO
	.align		4
.L_1305:
        /*0088*/ 	.byte	0x04, 0x17
        /*008a*/ 	.short	(.L_1307 - .L_1306)
.L_1306:
        /*008c*/ 	.word	0x00000000
        /*0090*/ 	.short	0x0003
        /*0092*/ 	.short	0x0018
        /*0094*/ 	.byte	0x00, 0xf5, 0x21, 0x00


	//----- nvinfo : EIATTR_KPARAM_INFO
	.align		4
.L_1307:
        /*0098*/ 	.byte	0x04, 0x17
        /*009a*/ 	.short	(.L_1309 - .L_1308)
.L_1308:
        /*009c*/ 	.word	0x00000000
        /*00a0*/ 	.short	0x0002
        /*00a2*/ 	.short	0x0010
        /*00a4*/ 	.byte	0x00, 0xf5, 0x21, 0x00


	//----- nvinfo : EIATTR_KPARAM_INFO
	.align		4
.L_1309:
        /*00a8*/ 	.byte	0x04, 0x17
        /*00aa*/ 	.short	(.L_1311 - .L_1310)
.L_1310:
        /*00ac*/ 	.word	0x00000000
        /*00b0*/ 	.short	0x0001
        /*00b2*/ 	.short	0x0008
        /*00b4*/ 	.byte	0x00, 0xf5, 0x21, 0x00


	//----- nvinfo : EIATTR_KPARAM_INFO
	.align		4
.L_1311:
        /*00b8*/ 	.byte	0x04, 0x17
        /*00ba*/ 	.short	(.L_1313 - .L_1312)
.L_1312:
        /*00bc*/ 	.word	0x00000000
        /*00c0*/ 	.short	0x0000
        /*00c2*/ 	.short	0x0000
        /*00c4*/ 	.byte	0x00, 0xf5, 0x21, 0x00


	//----- nvinfo : EIATTR_SPARSE_MMA_MASK
	.align		4
.L_1313:
        /*00c8*/ 	.byte	0x03, 0x50
        /*00ca*/ 	.short	0x0000


	//----- nvinfo : EIATTR_MAXREG_COUNT
	.align		4
        /*00cc*/ 	.byte	0x03, 0x1b
        /*00ce*/ 	.short	0x0040


	//----- nvinfo : EIATTR_NUM_BARRIERS
	.align		4
        /*00d0*/ 	.byte	0x02, 0x4c
        /*00d2*/ 	.byte	0x01
	.zero		1


	//----- nvinfo : EIATTR_ANNOTATIONS
	.align		4
        /*00d4*/ 	.byte	0x04, 0x55
        /*00d6*/ 	.short	(.L_1315 - .L_1314)


	//   ....[0]....
.L_1314:
        /* <DEDUP_REMOVED lines=73> */


	//----- nvinfo : EIATTR_MERCURY_ISA_VERSION
	.align		4
.L_1315:
        /*0550*/ 	.byte	0x03, 0x5f
        /*0552*/ 	.short	0x0101


	//----- nvinfo : EIATTR_COOP_GROUP_MASK_REGIDS
	.align		4
        /*0554*/ 	.byte	0x04, 0x29
        /*0556*/ 	.short	(.L_1317 - .L_1316)


	//   ....[0]....
.L_1316:
        /*0558*/ 	.word	0xffffffff


	//   ....[1]....
        /*055c*/ 	.word	0xffffffff


	//   ....[2]....
        /*0560*/ 	.word	0xffffffff


	//   ....[3]....
        /*0564*/ 	.word	0xffffffff


	//   ....[4]....
        /*0568*/ 	.word	0xffffffff


	//   ....[5]....
        /*056c*/ 	.word	0xffffffff


	//   ....[6]....
        /*0570*/ 	.word	0xffffffff


	//   ....[7]....
        /*0574*/ 	.word	0xffffffff


	//   ....[8]....
        /*0578*/ 	.word	0xffffffff


	//   ....[9]....
        /*057c*/ 	.word	0xffffffff


	//   ....[10]....
        /*0580*/ 	.word	0xffffffff


	//   ....[11]....
        /*0584*/ 	.word	0xffffffff


	//   ....[12]....
        /*0588*/ 	.word	0xffffffff


	//   ....[13]....
        /*058c*/ 	.word	0xffffffff


	//   ....[14]....
        /*0590*/ 	.word	0x05000019


	//   ....[15]....
        /*0594*/ 	.word	0x05000018


	//   ....[16]....
        /*0598*/ 	.word	0x0500001a


	//   ....[17]....
        /*059c*/ 	.word	0x0500001b


	//   ....[18]....
        /*05a0*/ 	.word	0x0500001d


	//   ....[19]....
        /*05a4*/ 	.word	0x0500001c


	//   ....[20]....
        /*05a8*/ 	.word	0x0500001e


	//   ....[21]....
        /*05ac*/ 	.word	0x05000013


	//   ....[22]....
        /*05b0*/ 	.word	0x0500001a


	//   ....[23]....
        /*05b4*/ 	.word	0x0500001a


	//   ....[24]....
        /*05b8*/ 	.word	0x0500001a


	//   ....[25]....
        /*05bc*/ 	.word	0x0500001a


	//   ....[26]....
        /*05c0*/ 	.word	0x0500001a


	//   ....[27]....
        /*05c4*/ 	.word	0x0500001a


	//   ....[28]....
        /*05c8*/ 	.word	0x0500001a


	//   ....[29]....
        /*05cc*/ 	.word	0x0500001a


	//----- nvinfo : EIATTR_COOP_GROUP_INSTR_OFFSETS
	.align		4
.L_1317:
        /*05d0*/ 	.byte	0x04, 0x28
        /*05d2*/ 	.short	(.L_1319 - .L_1318)


	//   ....[0]....
.L_1318:
        /*05d4*/ 	.word	0x00003d50


	//   ....[1]....
        /*05d8*/ 	.word	0x00003d60


	//   ....[2]....
        /*05dc*/ 	.word	0x00003da0


	//   ....[3]....
        /*05e0*/ 	.word	0x00003dd0


	//   ....[4]....
        /*05e4*/ 	.word	0x000044c0


	//   ....[5]....
        /*05e8*/ 	.word	0x00004540


	//   ....[6]....
        /*05ec*/ 	.word	0x00004590


	//   ....[7]....
        /*05f0*/ 	.word	0x000045b0


	//   ....[8]....
        /*05f4*/ 	.word	0x000045d0


	//   ....[9]....
        /*05f8*/ 	.word	0x000045f0


	//   ....[10]....
        /*05fc*/ 	.word	0x00004610


	//   ....[11]....
        /*0600*/ 	.word	0x00004630


	//   ....[12]....
        /*0604*/ 	.word	0x00004650


	//   ....[13]....
        /*0608*/ 	.word	0x00004670


	//   ....[14]....
        /*060c*/ 	.word	0x00005ae0


	//   ....[15]....
        /*0610*/ 	.word	0x00005b10


	//   ....[16]....
        /*0614*/ 	.word	0x00005b60


	//   ....[17]....
        /*0618*/ 	.word	0x00005b80


	//   ....[18]....
        /*061c*/ 	.word	0x00005bb0


	//   ....[19]....
        /*0620*/ 	.word	0x00005bc0


	//   ....[20]....
        /*0624*/ 	.word	0x00005bf0


	//   ....[21]....
        /*0628*/ 	.word	0x00005c00


	//   ....[22]....
        /*062c*/ 	.word	0x00005dd0


	//   ....[23]....
        /*0630*/ 	.word	0x00005e60


	//   ....[24]....
        /*0634*/ 	.word	0x00005ed0


	//   ....[25]....
        /*0638*/ 	.word	0x00005f30


	//   ....[26]....
        /*063c*/ 	.word	0x00005fa0


	//   ....[27]....
        /*0640*/ 	.word	0x00006000


	//   ....[28]....
        /*0644*/ 	.word	0x00006070


	//   ....[29]....
        /*0648*/ 	.word	0x000060d0


	//----- nvinfo : EIATTR_VRC_CTA_INIT_COUNT
	.align		4
.L_1319:
        /*064c*/ 	.byte	0x02, 0x4a
	.zero		1
	.zero		1


	//----- nvinfo : EIATTR_EXIT_INSTR_OFFSETS
	.align		4
        /*0650*/ 	.byte	0x04, 0x1c
        /*0652*/ 	.short	(.L_1321 - .L_1320)


	//   ....[0]....
.L_1320:
        /*0654*/ 	.word	0x00005080


	//   ....[1]....
        /*0658*/ 	.word	0x00005d60


	//----- nvinfo : EIATTR_MAX_THREADS
	.align		4
.L_1321:
        /*065c*/ 	.byte	0x04, 0x05
        /*065e*/ 	.short	(.L_1323 - .L_1322)
.L_1322:
        /*0660*/ 	.word	0x00000140
        /*0664*/ 	.word	0x00000001
        /*0668*/ 	.word	0x00000001


	//----- nvinfo : EIATTR_CRS_STACK_SIZE
	.align		4
.L_1323:
        /*066c*/ 	.byte	0x04, 0x1e
        /*066e*/ 	.short	(.L_1325 - .L_1324)
.L_1324:
        /*0670*/ 	.word	0x00000000


	//----- nvinfo : EIATTR_CBANK_PARAM_SIZE
	.align		4
.L_1325:
        /*0674*/ 	.byte	0x03, 0x19
        /*0676*/ 	.short	0x0060


	//----- nvinfo : EIATTR_PARAM_CBANK
	.align		4
        /*0678*/ 	.byte	0x04, 0x0a
        /*067a*/ 	.short	(.L_1327 - .L_1326)
	.align		4
.L_1326:
        /*067c*/ 	.word	index@(.nv.constant0._ZN13group_norm_v218gn_bwd_cuda_kernelI6__halfLi320ELi3ELi16ELi40ELi4096ELb1ELb1ELi32ELi320ELi320ELi4ELb1ELi3ELb0ELb0ELNS_15WgradSyncMethodE2ENS_16CompileConditionILi1000EEEEEvPT_S6_S6_PKS5_S8_S8_S8_PKfflPfPj)
        /*0680*/ 	.short	0x0380
        /*0682*/ 	.short	0x0060


	//----- nvinfo : EIATTR_SW_WAR
	.align		4
.L_1327:
        /*0684*/ 	.byte	0x04, 0x36
        /*0686*/ 	.short	(.L_1329 - .L_1328)
.L_1328:
        /*0688*/ 	.word	0x00000008
.L_1329:


//--------------------- .nv.info._ZN13group_norm_v214gn_cuda_kernelI6__halfLi320ELi3ELi32ELi20ELi4096ELb0ELi32ELi320ELi320ELi4ELb1ELi2ELb0ELb0ENS_16CompileConditionILi1000EEEEEvPT_PKS4_S7_S7_flPfS8_Pj --------------------------
	.section	.nv.info._ZN13group_norm_v214gn_cuda_kernelI6__halfLi320ELi3ELi32ELi20ELi4096ELb0ELi32ELi320ELi320ELi4ELb1ELi2ELb0ELb0ENS_16CompileConditionILi1000EEEEEvPT_PKS4_S7_S7_flPfS8_Pj,"",@"SHT_CUDA_INFO"
	.sectionflags	@""
	.align	4


	//----- nvinfo : EIATTR_CUDA_API_VERSION
	.align		4
        /*0000*/ 	.byte	0x04, 0x37
        /*0002*/ 	.short	(.L_1331 - .L_1330)
.L_1330:
        /*0004*/ 	.word	0x00000082


	//----- nvinfo : EIATTR_KPARAM_INFO
	.align		4
.L_1331:
        /*0008*/ 	.byte	0x04, 0x17
        /*000a*/ 	.short	(.L_1333 - .L_1332)
.L_1332:
        /*000c*/ 	.word	0x00000000
        /*0010*/ 	.short	0x0008
        /*0012*/ 	.short	0x0040
        /*0014*/ 	.byte	0x00, 0xf5, 0x21, 0x00


	//----- nvinfo : EIATTR_KPARAM_INFO
	.align		4
.L_1333:
        /*0018*/ 	.byte	0x04, 0x17
        /*001a*/ 	.short	(.L_1335 - .L_1334)
.L_1334:
        /*001c*/ 	.word	0x00000000
        /*0020*/ 	.short	0x0007
        /*0022*/ 	.short	0x0038
        /*0024*/ 	.byte	0x00, 0xf5, 0x21, 0x00


	//----- nvinfo : EIATTR_KPARAM_INFO
	.align		4
.L_1335:
        /*0028*/ 	.byte	0x04, 0x17
        /*002a*/ 	.short	(.L_1337 - .L_1336)
.L_1336:
        /*002c*/ 	.word	0x00000000
        /*0030*/ 	.short	0x0006
        /*0032*/ 	.short	0x0030
        /*0034*/ 	.byte	0x00, 0xf5, 0x21, 0x00


	//----- nvinfo : EIATTR_KPARAM_INFO
	.align		4
.L_1337:
        /*0038*/ 	.byte	0x04, 0x17
        /*003a*/ 	.short	(.L_1339 - .L_1338)
.L_1338:
        /*003c*/ 	.word	0x00000000
        /*0040*/ 	.short	0x0005
        /*0042*/ 	.short	0x0028
        /*0044*/ 	.byte	0x00, 0xf0, 0x21, 0x00


	//----- nvinfo : EIATTR_KPARAM_INFO
	.align		4
.L_1339:
        /*0048*/ 	.byte	0x04, 0x17
        /*004a*/ 	.short	(.L_1341 - .L_1340)
.L_1340:
        /*004c*/ 	.word	0x00000000
        /*0050*/ 	.short	0x0004
        /*0052*/ 	.short	0x0020
        /*0054*/ 	.byte	0x00, 0xf0, 0x11, 0x00


	//----- nvinfo : EIATTR_KPARAM_INFO
	.align		4
.L_1341:
        /*0058*/ 	.byte	0x04, 0x17
        /*005a*/ 	.short	(.L_1343 - .L_1342)
.L_1342:
        /*005c*/ 	.word	0x00000000
        /*0060*/ 	.short	0x0003
        /*0062*/ 	.short	0x0018
        /*0064*/ 	.byte	0x00, 0xf5, 0x21, 0x00


	//----- nvinfo : EIATTR_KPARAM_INFO
	.align		4
.L_1343:
        /*0068*/ 	.byte	0x04, 0x17
        /*006a*/ 	.short	(.L_1345 - .L_1344)
.L_1344:
        /*006c*/ 	.word	0x00000000
        /*0070*/ 	.short	0x0002
        /*0072*/ 	.short	0x0010
        /*0074*/ 	.byte	0x00, 0xf5, 0x21, 0x00


	//----- nvinfo : EIATTR_KPARAM_INFO
	.align		4
.L_1345:
        /*0078*/ 	.byte	0x04, 0x17
        /*007a*/ 	.short	(.L_1347 - .L_1346)
.L_1346:
        /*007c*/ 	.word	0x00000000
        /*0080*/ 	.short	0x0001
        /*0082*/ 	.short	0x0008
        /*0084*/ 	.byte	0x00, 0xf5, 0x21, 0x00


	//----- nvinfo : EIATTR_KPARAM_INFO
	.align		4
.L_1347:
        /*0088*/ 	.byte	0x04, 0x17
        /*008a*/ 	.short	(.L_1349 - .L_1348)
.L_1348:
        /*008c*/ 	.word	0x00000000
        /*0090*/ 	.short	0x0000
        /*0092*/ 	.short	0x0000
        /*0094*/ 	.byte	0x00, 0xf5, 0x21, 0x00


	//----- nvinfo : EIATTR_SPARSE_MMA_MASK
	.align		4
.L_1349:
        /*0098*/ 	.byte	0x03, 0x50
        /*009a*/ 	.short	0x0000


	//----- nvinfo : EIATTR_MAXREG_COUNT
	.align		4
        /*009c*/ 	.byte	0x03, 0x1b
        /*009e*/ 	.short	0x0040


	//----- nvinfo : EIATTR_NUM_BARRIERS
	.align		4
        /*00a0*/ 	.byte	0x02, 0x4c
        /*00a2*/ 	.byte	0x01
	.zero		1


	//----- nvinfo : EIATTR_MERCURY_ISA_VERSION
	.align		4
        /*00a4*/ 	.byte	0x03, 0x5f
        /*00a6*/ 	.short	0x0101


	//----- nvinfo : EIATTR_COOP_GROUP_MASK_REGIDS
	.align		4
        /*00a8*/ 	.byte	0x04, 0x29
        /*00aa*/ 	.short	(.L_1351 - .L_1350)


	//   ....[0]....
.L_1350:
        /*00ac*/ 	.word	0xffffffff


	//   ....[1]....
        /*00b0*/ 	.word	0xffffffff


	//   ....[2]....
        /*00b4*/ 	.word	0xffffffff


	//   ....[3]....
        /*00b8*/ 	.word	0xffffffff


	//   ....[4]....
        /*00bc*/ 	.word	0xffffffff


	//   ....[5]....
        /*00c0*/ 	.word	0xffffffff


	//   ....[6]....
        /*00c4*/ 	.word	0xffffffff


	//   ....[7]....
        /*00c8*/ 	.word	0xffffffff


	//   ....[8]....
        /*00cc*/ 	.word	0xffffffff


	//   ....[9]....
        /*00d0*/ 	.word	0xffffffff


	//   ....[10]....
        /*00d4*/ 	.word	0xffffffff


	//   ....[11]....
        /*00d8*/ 	.word	0xffffffff


	//----- nvinfo : EIATTR_COOP_GROUP_INSTR_OFFSETS
	.align		4
.L_1351:
        /*00dc*/ 	.byte	0x04, 0x28
        /*00de*/ 	.short	(.L_1353 - .L_1352)


	//   ....[0]....
.L_1352:
        /*00e0*/ 	.word	0x00000dc0


	//   ....[1]....
        /*00e4*/ 	.word	0x00000df0


	//   ....[2]....
        /*00e8*/ 	.word	0x00000e30


	//   ....[3]....
        /*00ec*/ 	.word	0x00000e40


	//   ....[4]....
        /*00f0*/ 	.word	0x000013f0


	//   ....[5]....
        /*00f4*/ 	.word	0x00001420


	//   ....[6]....
        /*00f8*/ 	.word	0x00001450


	//   ....[7]....
        /*00fc*/ 	.word	0x00001460


	//   ....[8]....
        /*0100*/ 	.word	0x00001490


	//   ....[9]....
        /*0104*/ 	.word	0x000014a0


	//   ....[10]....
        /*0108*/ 	.word	0x000014d0


	//   ....[11]....
        /*010c*/ 	.word	0x000014e0


	//----- nvinfo : EIATTR_VRC_CTA_INIT_COUNT
	.align		4
.L_1353:
        /*0110*/ 	.byte	0x02, 0x4a
	.zero		1
	.zero		1


	//----- nvinfo : EIATTR_EXIT_INSTR_OFFSETS
	.align		4
        /*0114*/ 	.byte	0x04, 0x1c
        /*0116*/ 	.short	(.L_1355 - .L_1354)


	//   ....[0]....
.L_1354:
        /*0118*/ 	.word	0x00000060


	//   ....[1]....
        /*011c*/ 	.word	0x00002000


	//----- nvinfo : EIATTR_MAX_THREADS
	.align		4
.L_1355:
        /*0120*/ 	.byte	0x04, 0x05
        /*0122*/ 	.short	(.L_1357 - .L_1356)
.L_1356:
        /*0124*/ 	.word	0x00000140
        /*0128*/ 	.word	0x00000001
        /*012c*/ 	.word	0x00000001


	//----- nvinfo : EIATTR_CRS_STACK_SIZE
	.align		4
.L_1357:
        /*0130*/ 	.byte	0x04, 0x1e
        /*0132*/ 	.short	(.L_1359 - .L_1358)
.L_1358:
        /*0134*/ 	.word	0x00000000


	//----- nvinfo : EIATTR_CBANK_PARAM_SIZE
	.align		4
.L_1359:
        /*0138*/ 	.byte	0x03, 0x19
        /*013a*/ 	.short	0x0048


	//----- nvinfo : EIATTR_PARAM_CBANK
	.align		4
        /*013c*/ 	.byte	0x04, 0x0a
        /*013e*/ 	.short	(.L_1361 - .L_1360)
	.align		4
.L_1360:
        /*0140*/ 	.word	index@(.nv.constant0._ZN13group_norm_v214gn_cuda_kernelI6__halfLi320ELi3ELi32ELi20ELi4096ELb0ELi32ELi320ELi320ELi4ELb1ELi2ELb0ELb0ENS_16CompileConditionILi1000EEEEEvPT_PKS4_S7_S7_flPfS8_Pj)
        /*0144*/ 	.short	0x0380
        /*0146*/ 	.short	0x0048


	//----- nvinfo : EIATTR_SW_WAR
	.align		4
.L_1361:
        /*0148*/ 	.byte	0x04, 0x36
        /*014a*/ 	.short	(.L_1363 - .L_1362)
.L_1362:
        /*014c*/ 	.word	0x00000008
.L_1363:


//--------------------- .nv.info._ZN13group_norm_v214gn_cuda_kernelI6__halfLi320ELi1ELi32ELi20ELi4096ELb0ELi64ELi320ELi320ELi4ELb1ELi2ELb0ELb0ENS_16CompileConditionILi1000EEEEEvPT_PKS4_S7_S7_flPfS8_Pj --------------------------
	.section	.nv.info._ZN13group_norm_v214gn_cuda_kernelI6__halfLi320ELi1ELi32ELi20ELi4096ELb0ELi64ELi320ELi320ELi4ELb1ELi2ELb0ELb0ENS_16CompileConditionILi1000EEEEEvPT_PKS4_S7_S7_flPfS8_Pj,"",@"SHT_CUDA_INFO"
	.sectionflags	@""
	.align	4


	//----- nvinfo : EIATTR_CUDA_API_VERSION
	.align		4
        /*0000*/ 	.byte	0x04, 0x37
        /*0002*/ 	.short	(.L_1365 - .L_1364)
.L_1364:
        /*0004*/ 	.word	0x00000082


	//----- nvinfo : EIATTR_KPARAM_INFO
	.align		4
.L_1365:
        /*0008*/ 	.byte	0x04, 0x17
        /*000a*/ 	.short	(.L_1367 - .L_1366)
.L_1366:
        /*000c*/ 	.word	0x00000000
        /*0010*/ 	.short	0x0008
        /*0012*/ 	.short	0x0040
        /*0014*/ 	.byte	0x00, 0xf5, 0x21, 0x00


	//----- nvinfo : EIATTR_KPARAM_INFO
	.align		4
.L_1367:
        /*0018*/ 	.byte	0x04, 0x17
        /*001a*/ 	.short	(.L_1369 - .L_1368)
.L_1368:
        /*001c*/ 	.word	0x00000000
        /*0020*/ 	.short	0x0007
        /*0022*/ 	.short	0x0038
        /*0024*/ 	.byte	0x00, 0xf5, 0x21, 0x00


	//----- nvinfo : EIATTR_KPARAM_INFO
	.align		4
.L_1369:
        /*0028*/ 	.byte	0x04, 0x17
        /*002a*/ 	.short	(.L_1371 - .L_1370)
.L_1370:
        /*002c*/ 	.word	0x00000000
        /*0030*/ 	.short	0x0006
        /*0032*/ 	.short	0x0030
        /*0034*/ 	.byte	0x00, 0xf5, 0x21, 0x00


	//----- nvinfo : EIATTR_KPARAM_INFO
	.align		4
.L_1371:
        /*0038*/ 	.byte	0x04, 0x17
        /*003a*/ 	.short	(.L_1373 - .L_1372)
.L_1372:
        /*003c*/ 	.word	0x00000000
        /*0040*/ 	.short	0x0005
        /*0042*/ 	.short	0x0028
        /*0044*/ 	.byte	0x00, 0xf0, 0x21, 0x00


	//----- nvinfo : EIATTR_KPARAM_INFO
	.align		4
.L_1373:
        /*0048*/ 	.byte	0x04, 0x17
        /*004a*/ 	.short	(.L_1375 - .L_1374)
.L_1374:
        /*004c*/ 	.word	0x00000000
        /*0050*/ 	.short	0x0004
        /*0052*/ 	.short	0x0020
        /*0054*/ 	.byte	0x00, 0xf0, 0x11, 0x00


	//----- nvinfo : EIATTR_KPARAM_INFO
	.align		4
.L_1375:
        /*0058*/ 	.byte	0x04, 0x17
        /*005a*/ 	.short	(.L_1377 - .L_1376)
.L_1376:
        /*005c*/ 	.word	0x00000000
        /*0060*/ 	.short	0x0003
        /*0062*/ 	.short	0x0018
        /*0064*/ 	.byte	0x00, 0xf5, 0x21, 0x00


	//----- nvinfo : EIATTR_KPARAM_INFO
	.align		4
.L_1377:
        /*0068*/ 	.byte	0x04, 0x17
        /*006a*/ 	.short	(.L_1379 - .L_1378)
.L_1378:
        /*006c*/ 	.word	0x00000000
        /*0070*/ 	.short	0x0002
        /*0072*/ 	.short	0x0010
        /*0074*/ 	.byte	0x00, 0xf5, 0x21, 0x00


	//----- nvinfo : EIATTR_KPARAM_INFO
	.align		4
.L_1379:
        /*0078*/ 	.byte	0x04, 0x17
        /*007a*/ 	.short	(.L_1381 - .L_1380)
.L_1380:
        /*007c*/ 	.word	0x00000000
        /*0080*/ 	.short	0x0001
        /*0082*/ 	.short	0x0008
        /*0084*/ 	.byte	0x00, 0xf5, 0x21, 0x00


	//----- nvinfo : EIATTR_KPARAM_INFO
	.align		4
.L_1381:
        /*0088*/ 	.byte	0x04, 0x17
        /*008a*/ 	.short	(.L_1383 - .L_1382)
.L_1382:
        /*008c*/ 	.word	0x00000000
        /*0090*/ 	.short	0x0000
        /*0092*/ 	.short	0x0000
        /*0094*/ 	.byte	0x00, 0xf5, 0x21, 0x00


	//----- nvinfo : EIATTR_SPARSE_MMA_MASK
	.align		4
.L_1383:
        /*0098*/ 	.byte	0x03, 0x50
        /*009a*/ 	.short	0x0000


	//----- nvinfo : EIATTR_MAXREG_COUNT
	.align		4
        /*009c*/ 	.byte	0x03, 0x1b
        /*009e*/ 	.short	0x00a8


	//----- nvinfo : EIATTR_NUM_BARRIERS
	.align		4
        /*00a0*/ 	.byte	0x02, 0x4c
        /*00a2*/ 	.byte	0x01
	.zero		1


	//----- nvinfo : EIATTR_MERCURY_ISA_VERSION
	.align		4
        /*00a4*/ 	.byte	0x03, 0x5f
        /*00a6*/ 	.short	0x0101


	//----- nvinfo : EIATTR_COOP_GROUP_MASK_REGIDS
	.align		4
        /*00a8*/ 	.byte	0x04, 0x29
        /*00aa*/ 	.short	(.L_1385 - .L_1384)


	//   ....[0]....
.L_1384:
        /*00ac*/ 	.word	0xffffffff


	//   ....[1]....
        /*00b0*/ 	.word	0xffffffff


	//   ....[2]....
        /*00b4*/ 	.word	0xffffffff


	//   ....[3]....
        /*00b8*/ 	.word	0xffffffff


	//   ....[4]....
        /*00bc*/ 	.word	0xffffffff


	//   ....[5]....
        /*00c0*/ 	.word	0xffffffff


	//   ....[6]....
        /*00c4*/ 	.word	0xffffffff


	//   ....[7]....
        /*00c8*/ 	.word	0xffffffff


	//   ....[8]....
        /*00cc*/ 	.word	0xffffffff


	//   ....[9]....
        /*00d0*/ 	.word	0xffffffff


	//   ....[10]....
        /*00d4*/ 	.word	0xffffffff


	//   ....[11]....
        /*00d8*/ 	.word	0xffffffff


	//----- nvinfo : EIATTR_COOP_GROUP_INSTR_OFFSETS
	.align		4
.L_1385:
        /*00dc*/ 	.byte	0x04, 0x28
        /*00de*/ 	.short	(.L_1387 - .L_1386)


	//   ....[0]....
.L_1386:
        /*00e0*/ 	.word	0x000014b0


	//   ....[1]....
        /*00e4*/ 	.word	0x000014e0


	//   ....[2]....
        /*00e8*/ 	.word	0x00001540


	//   ....[3]....
        /*00ec*/ 	.word	0x00001550


	//   ....[4]....
        /*00f0*/ 	.word	0x00001880


	//   ....[5]....
        /*00f4*/ 	.word	0x000018c0


	//   ....[6]....
        /*00f8*/ 	.word	0x00001940


	//   ....[7]....
        /*00fc*/ 	.word	0x00001950


	//   ....[8]....
        /*0100*/ 	.word	0x00001980


	//   ....[9]....
        /*0104*/ 	.word	0x00001990


	//   ....[10]....
        /*0108*/ 	.word	0x000019c0


	//   ....[11]....
        /*010c*/ 	.word	0x000019d0


	//----- nvinfo : EIATTR_VRC_CTA_INIT_COUNT
	.align		4
.L_1387:
        /*0110*/ 	.byte	0x02, 0x4a
	.zero		1
	.zero		1


	//----- nvinfo : EIATTR_EXIT_INSTR_OFFSETS
	.align		4
        /*0114*/ 	.byte	0x04, 0x1c
        /*0116*/ 	.short	(.L_1389 - .L_1388)


	//   ....[0]....
.L_1388:
        /*0118*/ 	.word	0x00000060


	//   ....[1]....
        /*011c*/ 	.word	0x00002ac0


	//----- nvinfo : EIATTR_MAX_THREADS
	.align		4
.L_1389:
        /*0120*/ 	.byte	0x04, 0x05
        /*0122*/ 	.short	(.L_1391 - .L_1390)
.L_1390:
        /*0124*/ 	.word	0x00000140
        /*0128*/ 	.word	0x00000001
        /*012c*/ 	.word	0x00000001


	//----- nvinfo : EIATTR_CRS_STACK_SIZE
	.align		4
.L_1391:
        /*0130*/ 	.byte	0x04, 0x1e
        /*0132*/ 	.short	(.L_1393 - .L_1392)
.L_1392:
        /*0134*/ 	.word	0x00000000


	//----- nvinfo : EIATTR_CBANK_PARAM_SIZE
	.align		4
.L_1393:
        /*0138*/ 	.byte	0x03, 0x19
        /*013a*/ 	.short	0x0048


	//----- nvinfo : EIATTR_PARAM_CBANK
	.align		4
        /*013c*/ 	.byte	0x04, 0x0a
        /*013e*/ 	.short	(.L_1395 - .L_1394)
	.align		4
.L_1394:
        /*0140*/ 	.word	index@(.nv.constant0._ZN13group_norm_v214gn_cuda_kernelI6__halfLi320ELi1ELi32ELi20ELi4096ELb0ELi64ELi320ELi320ELi4ELb1ELi2ELb0ELb0ENS_16CompileConditionILi1000EEEEEvPT_PKS4_S7_S7_flPfS8_Pj)
        /*0144*/ 	.short	0x0380
        /*0146*/ 	.short	0x0048


	//----- nvinfo : EIATTR_SW_WAR
	.align		4
.L_1395:
        /*0148*/ 	.byte	0x04, 0x36
        /*014a*/ 	.short	(.L_1397 - .L_1396)
.L_1396:
        /*014c*/ 	.word	0x00000008
.L_1397:


//--------------------- .nv.info._ZN13group_norm_v214gn_cuda_kernelI6__halfLi320ELi1ELi32ELi20ELi4096ELb0ELi128ELi320ELi320ELi4ELb1ELi4ELb0ELb0ENS_16CompileConditionILi1000EEEEEvPT_PKS4_S7_S7_flPfS8_Pj --------------------------
	.section	.nv.info._ZN13group_norm_v214gn_cuda_kernelI6__halfLi320ELi1ELi32ELi20ELi4096ELb0ELi128ELi320ELi320ELi4ELb1ELi4ELb0ELb0ENS_16CompileConditionILi1000EEEEEvPT_PKS4_S7_S7_flPfS8_Pj,"",@"SHT_CUDA_INFO"
	.sectionflags	@""
	.align	4


	//----- nvinfo : EIATTR_CUDA_API_VERSION
	.align		4
        /*0000*/ 	.byte	0x04, 0x37
        /*0002*/ 	.short	(.L_1399 - .L_1398)
.L_1398:
        /*0004*/ 	.word	0x00000082


	//----- nvinfo : EIATTR_KPARAM_INFO
	.align		4
.L_1399:
        /*0008*/ 	.byte	0x04, 0x17
        /*000a*/ 	.short	(.L_1401 - .L_1400)
.L_1400:
        /*000c*/ 	.word	0x00000000
        /*0010*/ 	.short	0x0008
        /*0012*/ 	.short	0x0040
        /*0014*/ 	.byte	0x00, 0xf5, 0x21, 0x00


	//----- nvinfo : EIATTR_KPARAM_INFO
	.align		4
.L_1401:
        /*0018*/ 	.byte	0x04, 0x17
        /*001a*/ 	.short	(.L_1403 - .L_1402)
.L_1402:
        /*001c*/ 	.word	0x00000000
        /*0020*/ 	.short	0x0007
        /*0022*/ 	.short	0x0038
        /*0024*/ 	.byte	0x00, 0xf5, 0x21, 0x00


	//----- nvinfo : EIATTR_KPARAM_INFO
	.align		4
.L_1403:
        /*0028*/ 	.byte	0x04, 0x17
        /*002a*/ 	.short	(.L_1405 - .L_1404)
.L_1404:
        /*002c*/ 	.word	0x00000000
        /*0030*/ 	.short	0x0006
        /*0032*/ 	.short	0x0030
        /*0034*/ 	.byte	0x00, 0xf5, 0x21, 0x00


	//----- nvinfo : EIATTR_KPARAM_INFO
	.align		4
.L_1405:
        /*0038*/ 	.byte	0x04, 0x17
        /*003a*/ 	.short	(.L_1407 - .L_1406)
.L_1406:
        /*003c*/ 	.word	0x00000000
        /*0040*/ 	.short	0x0005
        /*0042*/ 	.short	0x0028
        /*0044*/ 	.byte	0x00, 0xf0, 0x21, 0x00


	//----- nvinfo : EIATTR_KPARAM_INFO
	.align		4
.L_1407:
        /*0048*/ 	.byte	0x04, 0x17
        /*004a*/ 	.short	(.L_1409 - .L_1408)
.L_1408:
        /*004c*/ 	.word	0x00000000
        /*0050*/ 	.short	0x0004
        /*0052*/ 	.short	0x0020
        /*0054*/ 	.byte	0x00, 0xf0, 0x11, 0x00


	//----- nvinfo : EIATTR_KPARAM_INFO
	.align		4
.L_1409:
        /*0058*/ 	.byte	0x04, 0x17
        /*005a*/ 	.short	(.L_1411 - .L_1410)
.L_1410:
        /*005c*/ 	.word	0x00000000
        /*0060*/ 	.short	0x0003
        /*0062*/ 	.short	0x0018
        /*0064*/ 	.byte	0x00, 0xf5, 0x21, 0x00


	//----- nvinfo : EIATTR_KPARAM_INFO
	.align		4
.L_1411:
        /*0068*/ 	.byte	0x04, 0x17
        /*006a*/ 	.short	(.L_1413 - .L_1412)
.L_1412:
        /*006c*/ 	.word	0x00000000
        /*0070*/ 	.short	0x0002
        /*0072*/ 	.short	0x0010
        /*0074*/ 	.byte	0x00, 0xf5, 0x21, 0x00


	//----- nvinfo : EIATTR_KPARAM_INFO
	.align		4
.L_1413:
        /*0078*/ 	.byte	0x04, 0x17
        /*007a*/ 	.short	(.L_1415 - .L_1414)
.L_1414:
        /*007c*/ 	.word	0x00000000
        /*0080*/ 	.short	0x0001
        /*0082*/ 	.short	0x0008
        /*0084*/ 	.byte	0x00, 0xf5, 0x21, 0x00


	//----- nvinfo : EIATTR_KPARAM_INFO
	.align		4
.L_1415:
        /*0088*/ 	.byte	0x04, 0x17
        /*008a*/ 	.short	(.L_1417 - .L_1416)
.L_1416:
        /*008c*/ 	.word	0x00000000
        /*0090*/ 	.short	0x0000
        /*0092*/ 	.short	0x0000
        /*0094*/ 	.byte	0x00, 0xf5, 0x21, 0x00


	//----- nvinfo : EIATTR_SPARSE_MMA_MASK
	.align		4
.L_1417:
        /*0098*/ 	.byte	0x03, 0x50
        /*009a*/ 	.short	0x0000


	//----- nvinfo : EIATTR_MAXREG_COUNT
	.align		4
        /*009c*/ 	.byte	0x03, 0x1b
        /*009e*/ 	.short	0x00a8


	//----- nvinfo : EIATTR_NUM_BARRIERS
	.align		4
        /*00a0*/ 	.byte	0x02, 0x4c
        /*00a2*/ 	.byte	0x01
	.zero		1


	//----- nvinfo : EIATTR_MERCURY_ISA_VERSION
	.align		4
        /*00a4*/ 	.byte	0x03, 0x5f
        /*00a6*/ 	.short	0x0101


	//----- nvinfo : EIATTR_INT_WARP_WIDE_INSTR_OFFSETS
	.align		4
        /*00a8*/ 	.byte	0x04, 0x31
        /*00aa*/ 	.short	(.L_1419 - .L_1418)


	//   ....[0]....
.L_1418:
        /*00ac*/ 	.word	0x00002260


	//----- nvinfo : EIATTR_COOP_GROUP_MASK_REGIDS
	.align		4
.L_1419:
        /*00b0*/ 	.byte	0x04, 0x29
        /*00b2*/ 	.short	(.L_1421 - .L_1420)


	//   ....[0]....
.L_1420:
        /*00b4*/ 	.word	0xffffffff


	//   ....[1]....
        /*00b8*/ 	.word	0xffffffff


	//   ....[2]....
        /*00bc*/ 	.word	0xffffffff


	//   ....[3]....
        /*00c0*/ 	.word	0xffffffff


	//   ....[4]....
        /*00c4*/ 	.word	0xffffffff


	//   ....[5]....
        /*00c8*/ 	.word	0xffffffff


	//   ....[6]....
        /*00cc*/ 	.word	0xffffffff


	//   ....[7]....
        /*00d0*/ 	.word	0xffffffff


	//   ....[8]....
        /*00d4*/ 	.word	0xffffffff


	//   ....[9]....
        /*00d8*/ 	.word	0xffffffff


	//   ....[10]....
        /*00dc*/ 	.word	0xffffffff


	//   ....[11]....
        /*00e0*/ 	.word	0xffffffff


	//----- nvinfo : EIATTR_COOP_GROUP_INSTR_OFFSETS
	.align		4
.L_1421:
        /*00e4*/ 	.byte	0x04, 0x28
        /*00e6*/ 	.short	(.L_1423 - .L_1422)


	//   ....[0]....
.L_1422:
        /*00e8*/ 	.word	0x00002210


	//   ....[1]....
        /*00ec*/ 	.word	0x00002240


	//   ....[2]....
        /*00f0*/ 	.word	0x000022b0


	//   ....[3]....
        /*00f4*/ 	.word	0x000022d0


	//   ....[4]....
        /*00f8*/ 	.word	0x000025a0


	//   ....[5]....
        /*00fc*/ 	.word	0x000025e0


	//   ....[6]....
        /*0100*/ 	.word	0x00002640


	//   ....[7]....
        /*0104*/ 	.word	0x00002650


	//   ....[8]....
        /*0108*/ 	.word	0x00002680


	//   ....[9]....
        /*010c*/ 	.word	0x00002690


	//   ....[10]....
        /*0110*/ 	.word	0x000026c0


	//   ....[11]....
        /*0114*/ 	.word	0x000026d0


	//----- nvinfo : EIATTR_VRC_CTA_INIT_COUNT
	.align		4
.L_1423:
        /*0118*/ 	.byte	0x02, 0x4a
	.zero		1
	.zero		1


	//----- nvinfo : EIATTR_EXIT_INSTR_OFFSETS
	.align		4
        /*011c*/ 	.byte	0x04, 0x1c
        /*011e*/ 	.short	(.L_1425 - .L_1424)


	//   ....[0]....
.L_1424:
        /*0120*/ 	.word	0x00000070


	//   ....[1]....
        /*0124*/ 	.word	0x00004730


	//----- nvinfo : EIATTR_MAX_THREADS
	.align		4
.L_1425:
        /*0128*/ 	.byte	0x04, 0x05
        /*012a*/ 	.short	(.L_1427 - .L_1426)
.L_1426:
        /*012c*/ 	.word	0x00000140
        /*0130*/ 	.word	0x00000001
        /*0134*/ 	.word	0x00000001


	//----- nvinfo : EIATTR_CRS_STACK_SIZE
	.align		4
.L_1427:
        /*0138*/ 	.byte	0x04, 0x1e
        /*013a*/ 	.short	(.L_1429 - .L_1428)
.L_1428:
        /*013c*/ 	.word	0x00000000


	//----- nvinfo : EIATTR_CBANK_PARAM_SIZE
	.align		4
.L_1429:
        /*0140*/ 	.byte	0x03, 0x19
        /*0142*/ 	.short	0x0048


	//----- nvinfo : EIATTR_PARAM_CBANK
	.align		4
        /*0144*/ 	.byte	0x04, 0x0a
        /*0146*/ 	.short	(.L_1431 - .L_1430)
	.align		4
.L_1430:
        /*0148*/ 	.word	index@(.nv.constant0._ZN13group_norm_v214gn_cuda_kernelI6__halfLi320ELi1ELi32ELi20ELi4096ELb0ELi128ELi320ELi320ELi4ELb1ELi4ELb0ELb0ENS_16CompileConditionILi1000EEEEEvPT_PKS4_S7_S7_flPfS8_Pj)
        /*014c*/ 	.short	0x0380
        /*014e*/ 	.short	0x0048


	//----- nvinfo : EIATTR_SW_WAR
	.align		4
.L_1431:
        /*0150*/ 	.byte	0x04, 0x36
        /*0152*/ 	.short	(.L_1433 - .L_1432)
.L_1432:
        /*0154*/ 	.word	0x00000008
.L_1433:


//--------------------- .nv.info._ZN13group_norm_v214gn_cuda_kernelI6__halfLi320ELi2ELi32ELi20ELi4096ELb0ELi64ELi320ELi320ELi4ELb1ELi4ELb0ELb0ENS_16CompileConditionILi1000EEEEEvPT_PKS4_S7_S7_flPfS8_Pj --------------------------
	.section	.nv.info._ZN13group_norm_v214gn_cuda_kernelI6__halfLi320ELi2ELi32ELi20ELi4096ELb0ELi64ELi320ELi320ELi4ELb1ELi4ELb0ELb0ENS_16CompileConditionILi1000EEEEEvPT_PKS4_S7_S7_flPfS8_Pj,"",@"SHT_CUDA_INFO"
	.sectionflags	@""
	.align	4


	//----- nvinfo : EIATTR_CUDA_API_VERSION
	.align		4
        /*0000*/ 	.byte	0x04, 0x37
        /*0002*/ 	.short	(.L_1435 - .L_1434)
.L_1434:
        /*0004*/ 	.word	0x00000082


	//----- nvinfo : EIATTR_KPARAM_INFO
	.align		4
.L_1435:
        /*0008*/ 	.byte	0x04, 0x17
        /*000a*/ 	.short	(.L_1437 - .L_1436)
.L_1436:
        /*000c*/ 	.word	0x00000000
        /*0010*/ 	.short	0x0008
        /*0012*/ 	.short	0x0040
        /*0014*/ 	.byte	0x00, 0xf5, 0x21, 0x00


	//----- nvinfo : EIATTR_KPARAM_INFO
	.align		4
.L_1437:
        /*0018*/ 	.byte	0x04, 0x17
        /*001a*/ 	.short	(.L_1439 - .L_1438)
.L_1438:
        /*001c*/ 	.word	0x00000000
        /*0020*/ 	.short	0x0007
        /*0022*/ 	.short	0x0038
        /*0024*/ 	.byte	0x00, 0xf5, 0x21, 0x00


	//----- nvinfo : EIATTR_KPARAM_INFO
	.align		4
.L_1439:
        /*0028*/ 	.byte	0x04, 0x17
        /*002a*/ 	.short	(.L_1441 - .L_1440)
.L_1440:
        /*002c*/ 	.word	0x00000000
        /*0030*/ 	.short	0x0006
        /*0032*/ 	.short	0x0030
        /*0034*/ 	.byte	0x00, 0xf5, 0x21, 0x00


	//----- nvinfo : EIATTR_KPARAM_INFO
	.align		4
.L_1441:
        /*0038*/ 	.byte	0x04, 0x17
        /*003a*/ 	.short	(.L_1443 - .L_1442)
.L_1442:
        /*003c*/ 	.word	0x00000000
        /*0040*/ 	.short	0x0005
        /*0042*/ 	.short	0x0028
        /*0044*/ 	.byte	0x00, 0xf0, 0x21, 0x00


	//----- nvinfo : EIATTR_KPARAM_INFO
	.align		4
.L_1443:
        /*0048*/ 	.byte	0x04, 0x17
        /*004a*/ 	.short	(.L_1445 - .L_1444)
.L_1444:
        /*004c*/ 	.word	0x00000000
        /*0050*/ 	.short	0x0004
        /*0052*/ 	.short	0x0020
        /*0054*/ 	.byte	0x00, 0xf0, 0x11, 0x00


	//----- nvinfo : EIATTR_KPARAM_INFO
	.align		4
.L_1445:
        /*0058*/ 	.byte	0x04, 0x17
        /*005a*/ 	.short	(.L_1447 - .L_1446)
.L_1446:
        /*005c*/ 	.word	0x00000000
        /*0060*/ 	.short	0x0003
        /*0062*/ 	.short	0x0018
        /*0064*/ 	.byte	0x00, 0xf5, 0x21, 0x00


	//----- nvinfo : EIATTR_KPARAM_INFO
	.align		4
.L_1447:
        /*0068*/ 	.byte	0x04, 0x17
        /*006a*/ 	.short	(.L_1449 - .L_1448)
.L_1448:
        /*006c*/ 	.word	0x00000000
        /*0070*/ 	.short	0x0002
        /*0072*/ 	.short	0x0010
        /*0074*/ 	.byte	0x00, 0xf5, 0x21, 0x00


	//----- nvinfo : EIATTR_KPARAM_INFO
	.align		4
.L_1449:
        /*0078*/ 	.byte	0x04, 0x17
        /*007a*/ 	.short	(.L_1451 - .L_1450)
.L_1450:
        /*007c*/ 	.word	0x00000000
        /*0080*/ 	.short	0x0001
        /*0082*/ 	.short	0x0008
        /*0084*/ 	.byte	0x00, 0xf5, 0x21, 0x00


	//----- nvinfo : EIATTR_KPARAM_INFO
	.align		4
.L_1451:
        /*0088*/ 	.byte	0x04, 0x17
        /*008a*/ 	.short	(.L_1453 - .L_1452)
.L_1452:
        /*008c*/ 	.word	0x00000000
        /*0090*/ 	.short	0x0000
        /*0092*/ 	.short	0x0000
        /*0094*/ 	.byte	0x00, 0xf5, 0x21, 0x00


	//----- nvinfo : EIATTR_SPARSE_MMA_MASK
	.align		4
.L_1453:
        /*0098*/ 	.byte	0x03, 0x50
        /*009a*/ 	.short	0x0000


	//----- nvinfo : EIATTR_MAXREG_COUNT
	.align		4
        /*009c*/ 	.byte	0x03, 0x1b
        /*009e*/ 	.short	0x0060


	//----- nvinfo : EIATTR_NUM_BARRIERS
	.align		4
        /*00a0*/ 	.byte	0x02, 0x4c
        /*00a2*/ 	.byte	0x01
	.zero		1


	//----- nvinfo : EIATTR_MERCURY_ISA_VERSION
	.align		4
        /*00a4*/ 	.byte	0x03, 0x5f
        /*00a6*/ 	.short	0x0101


	//----- nvinfo : EIATTR_COOP_GROUP_MASK_REGIDS
	.align		4
        /*00a8*/ 	.byte	0x04, 0x29
        /*00aa*/ 	.short	(.L_1455 - .L_1454)


	//   ....[0]....
.L_1454:
        /*00ac*/ 	.word	0xffffffff


	//   ....[1]....
        /*00b0*/ 	.word	0xffffffff


	//   ....[2]....
        /*00b4*/ 	.word	0xffffffff


	//   ....[3]....
        /*00b8*/ 	.word	0xffffffff


	//   ....[4]....
        /*00bc*/ 	.word	0xffffffff


	//   ....[5]....
        /*00c0*/ 	.word	0xffffffff


	//   ....[6]....
        /*00c4*/ 	.word	0xffffffff


	//   ....[7]....
        /*00c8*/ 	.word	0xffffffff


	//   ....[8]....
        /*00cc*/ 	.word	0xffffffff


	//   ....[9]....
        /*00d0*/ 	.word	0xffffffff


	//   ....[10]....
        /*00d4*/ 	.word	0xffffffff


	//   ....[11]....
        /*00d8*/ 	.word	0xffffffff


	//----- nvinfo : EIATTR_COOP_GROUP_INSTR_OFFSETS
	.align		4
.L_1455:
        /*00dc*/ 	.byte	0x04, 0x28
        /*00de*/ 	.short	(.L_1457 - .L_1456)


	//   ....[0]....
.L_1456:
        /*00e0*/ 	.word	0x000014d0


	//   ....[1]....
        /*00e4*/ 	.word	0x00001510


	//   ....[2]....
        /*00e8*/ 	.word	0x00001550


	//   ....[3]....
        /*00ec*/ 	.word	0x00001560


	//   ....[4]....
        /*00f0*/ 	.word	0x000019b0


	//   ....[5]....
        /*00f4*/ 	.word	0x000019e0


	//   ....[6]....
        /*00f8*/ 	.word	0x00001a10


	//   ....[7]....
        /*00fc*/ 	.word	0x00001a20


	//   ....[8]....
        /*0100*/ 	.word	0x00001a50


	//   ....[9]....
        /*0104*/ 	.word	0x00001a60


	//   ....[10]....
        /*0108*/ 	.word	0x00001a90


	//   ....[11]....
        /*010c*/ 	.word	0x00001aa0


	//----- nvinfo : EIATTR_VRC_CTA_INIT_COUNT
	.align		4
.L_1457:
        /*0110*/ 	.byte	0x02, 0x4a
	.zero		1
	.zero		1


	//----- nvinfo : EIATTR_EXIT_INSTR_OFFSETS
	.align		4
        /*0114*/ 	.byte	0x04, 0x1c
        /*0116*/ 	.short	(.L_1459 - .L_1458)


	//   ....[0]....
.L_1458:
        /*0118*/ 	.word	0x00000070


	//   ....[1]....
        /*011c*/ 	.word	0x00002d50


	//----- nvinfo : EIATTR_MAX_THREADS
	.align		4
.L_1459:
        /*0120*/ 	.byte	0x04, 0x05
        /*0122*/ 	.short	(.L_1461 - .L_1460)
.L_1460:
        /*0124*/ 	.word	0x00000140
        /*0128*/ 	.word	0x00000001
        /*012c*/ 	.word	0x00000001


	//----- nvinfo : EIATTR_CRS_STACK_SIZE
	.align		4
.L_1461:
        /*0130*/ 	.byte	0x04, 0x1e
        /*0132*/ 	.short	(.L_1463 - .L_1462)
.L_1462:
        /*0134*/ 	.word	0x00000000


	//----- nvinfo : EIATTR_CBANK_PARAM_SIZE
	.align		4
.L_1463:
        /*0138*/ 	.byte	0x03, 0x19
        /*013a*/ 	.short	0x0048


	//----- nvinfo : EIATTR_PARAM_CBANK
	.align		4
        /*013c*/ 	.byte	0x04, 0x0a
        /*013e*/ 	.short	(.L_1465 - .L_1464)
	.align		4
.L_1464:
        /*0140*/ 	.word	index@(.nv.constant0._ZN13group_norm_v214gn_cuda_kernelI6__halfLi320ELi2ELi32ELi20ELi4096ELb0ELi64ELi320ELi320ELi4ELb1ELi4ELb0ELb0ENS_16CompileConditionILi1000EEEEEvPT_PKS4_S7_S7_flPfS8_Pj)
        /*0144*/ 	.short	0x0380
        /*0146*/ 	.short	0x0048


	//----- nvinfo : EIATTR_SW_WAR
	.align		4
.L_1465:
        /*0148*/ 	.byte	0x04, 0x36
        /*014a*/ 	.short	(.L_1467 - .L_1466)
.L_1466:
        /*014c*/ 	.word	0x00000008
.L_1467:


//--------------------- .nv.info._ZN13group_norm_v214gn_cuda_kernelI6__halfLi320ELi3ELi32ELi20ELi4096ELb0ELi64ELi320ELi320ELi4ELb1ELi5ELb0ELb0ENS_16CompileConditionILi1000EEEEEvPT_PKS4_S7_S7_flPfS8_Pj --------------------------
	.section	.nv.info._ZN13group_norm_v214gn_cuda_kernelI6__halfLi320ELi3ELi32ELi20ELi4096ELb0ELi64ELi320ELi320ELi4ELb1ELi5ELb0ELb0ENS_16CompileConditionILi1000EEEEEvPT_PKS4_S7_S7_flPfS8_Pj,"",@"SHT_CUDA_INFO"
	.sectionflags	@""
	.align	4


	//----- nvinfo : EIATTR_CUDA_API_VERSION
	.align		4
        /*0000*/ 	.byte	0x04, 0x37
        /*0002*/ 	.short	(.L_1469 - .L_1468)
.L_1468:
        /*0004*/ 	.word	0x00000082


	//----- nvinfo : EIATTR_KPARAM_INFO
	.align		4
.L_1469:
        /*0008*/ 	.byte	0x04, 0x17
        /*000a*/ 	.short	(.L_1471 - .L_1470)
.L_1470:
        /*000c*/ 	.word	0x00000000
        /*0010*/ 	.short	0x0008
        /*0012*/ 	.short	0x0040
        /*0014*/ 	.byte	0x00, 0xf5, 0x21, 0x00


	//----- nvinfo : EIATTR_KPARAM_INFO
	.align		4
.L_1471:
        /*0018*/ 	.byte	0x04, 0x17
        /*001a*/ 	.short	(.L_1473 - .L_1472)
.L_1472:
        /*001c*/ 	.word	0x00000000
        /*0020*/ 	.short	0x0007
        /*0022*/ 	.short	0x0038
        /*0024*/ 	.byte	0x00, 0xf5, 0x21, 0x00


	//----- nvinfo : EIATTR_KPARAM_INFO
	.align		4
.L_1473:
        /*0028*/ 	.byte	0x04, 0x17
        /*002a*/ 	.short	(.L_1475 - .L_1474)
.L_1474:
        /*002c*/ 	.word	0x00000000
        /*0030*/ 	.short	0x0006
        /*0032*/ 	.short	0x0030
        /*0034*/ 	.byte	0x00, 0xf5, 0x21, 0x00


	//----- nvinfo : EIATTR_KPARAM_INFO
	.align		4
.L_1475:
        /*0038*/ 	.byte	0x04, 0x17
        /*003a*/ 	.short	(.L_1477 - .L_1476)
.L_1476:
        /*003c*/ 	.word	0x00000000
        /*0040*/ 	.short	0x0005
        /*0042*/ 	.short	0x0028
        /*0044*/ 	.byte	0x00, 0xf0, 0x21, 0x00


	//----- nvinfo : EIATTR_KPARAM_INFO
	.align		4
.L_1477:
        /*0048*/ 	.byte	0x04, 0x17
        /*004a*/ 	.short	(.L_1479 - .L_1478)
.L_1478:
        /*004c*/ 	.word	0x00000000
        /*0050*/ 	.short	0x0004
        /*0052*/ 	.short	0x0020
        /*0054*/ 	.byte	0x00, 0xf0, 0x11, 0x00


	//----- nvinfo : EIATTR_KPARAM_INFO
	.align		4
.L_1479:
        /*0058*/ 	.byte	0x04, 0x17
        /*005a*/ 	.short	(.L_1481 - .L_1480)
.L_1480:
        /*005c*/ 	.word	0x00000000
        /*0060*/ 	.short	0x0003
        /*0062*/ 	.short	0x0018
        /*0064*/ 	.byte	0x00, 0xf5, 0x21, 0x00


	//----- nvinfo : EIATTR_KPARAM_INFO
	.align		4
.L_1481:
        /*0068*/ 	.byte	0x04, 0x17
        /*006a*/ 	.short	(.L_1483 - .L_1482)
.L_1482:
        /*006c*/ 	.word	0x00000000
        /*0070*/ 	.short	0x0002
        /*0072*/ 	.short	0x0010
        /*0074*/ 	.byte	0x00, 0xf5, 0x21, 0x00


	//----- nvinfo : EIATTR_KPARAM_INFO
	.align		4
.L_1483:
        /*0078*/ 	.byte	0x04, 0x17
        /*007a*/ 	.short	(.L_1485 - .L_1484)
.L_1484:
        /*007c*/ 	.word	0x00000000
        /*0080*/ 	.short	0x0001
        /*0082*/ 	.short	0x0008
        /*0084*/ 	.byte	0x00, 0xf5, 0x21, 0x00


	//----- nvinfo : EIATTR_KPARAM_INFO
	.align		4
.L_1485:
        /*0088*/ 	.byte	0x04, 0x17
        /*008a*/ 	.short	(.L_1487 - .L_1486)
.L_1486:
        /*008c*/ 	.word	0x00000000
        /*0090*/ 	.short	0x0000
        /*0092*/ 	.short	0x0000
        /*0094*/ 	.byte	0x00, 0xf5, 0x21, 0x00


	//----- nvinfo : EIATTR_SPARSE_MMA_MASK
	.align		4
.L_1487:
        /*0098*/ 	.byte	0x03, 0x50
        /*009a*/ 	.short	0x0000


	//----- nvinfo : EIATTR_MAXREG_COUNT
	.align		4
        /*009c*/ 	.byte	0x03, 0x1b
        /*009e*/ 	.short	0x0040


	//----- nvinfo : EIATTR_NUM_BARRIERS
	.align		4
        /*00a0*/ 	.byte	0x02, 0x4c
        /*00a2*/ 	.byte	0x01
	.zero		1


	//----- nvinfo : EIATTR_ANNOTATIONS
	.align		4
        /*00a4*/ 	.byte	0x04, 0x55
        /*00a6*/ 	.short	(.L_1489 - .L_1488)


	//   ....[0]....
.L_1488:
        /* <DEDUP_REMOVED lines=35> */


	//----- nvinfo : EIATTR_MERCURY_ISA_VERSION
	.align		4
.L_1489:
        /*02c8*/ 	.byte	0x03, 0x5f
        /*02ca*/ 	.short	0x0101


	//----- nvinfo : EIATTR_COOP_GROUP_MASK_REGIDS
	.align		4
        /*02cc*/ 	.byte	0x04, 0x29
        /*02ce*/ 	.short	(.L_1491 - .L_1490)


	//   ....[0]....
.L_1490:
        /*02d0*/ 	.word	0xffffffff


	//   ....[1]....
        /*02d4*/ 	.word	0xffffffff


	//   ....[2]....
        /*02d8*/ 	.word	0xffffffff


	//   ....[3]....
        /*02dc*/ 	.word	0xffffffff


	//   ....[4]....
        /*02e0*/ 	.word	0xffffffff


	//   ....[5]....
        /*02e4*/ 	.word	0xffffffff


	//   ....[6]....
        /*02e8*/ 	.word	0xffffffff


	//   ....[7]....
        /*02ec*/ 	.word	0xffffffff


	//   ....[8]....
        /*02f0*/ 	.word	0xffffffff


	//   ....[9]....
        /*02f4*/ 	.word	0xffffffff


	//   ....[10]....
        /*02f8*/ 	.word	0xffffffff


	//   ....[11]....
        /*02fc*/ 	.word	0xffffffff


	//----- nvinfo : EIATTR_COOP_GROUP_INSTR_OFFSETS
	.align		4
.L_1491:
        /*0300*/ 	.byte	0x04, 0x28
        /*0302*/ 	.short	(.L_1493 - .L_1492)


	//   ....[0]....
.L_1492:
        /*0304*/ 	.word	0x000015d0


	//   ....[1]....
        /*0308*/ 	.word	0x000015f0


	//   ....[2]....
        /*030c*/ 	.word	0x00001630


	//   ....[3]....
        /*0310*/ 	.word	0x00001640


	//   ....[4]....
        /*0314*/ 	.word	0x00001b00


	//   ....[5]....
        /*0318*/ 	.word	0x00001b20


	//   ....[6]....
        /*031c*/ 	.word	0x00001b60


	//   ....[7]....
        /*0320*/ 	.word	0x00001b70


	//   ....[8]....
        /*0324*/ 	.word	0x00001bb0


	//   ....[9]....
        /*0328*/ 	.word	0x00001bc0


	//   ....[10]....
        /*032c*/ 	.word	0x00001bf0


	//   ....[11]....
        /*0330*/ 	.word	0x00001c00


	//----- nvinfo : EIATTR_VRC_CTA_INIT_COUNT
	.align		4
.L_1493:
        /*0334*/ 	.byte	0x02, 0x4a
	.zero		1
	.zero		1


	//----- nvinfo : EIATTR_EXIT_INSTR_OFFSETS
	.align		4
        /*0338*/ 	.byte	0x04, 0x1c
        /*033a*/ 	.short	(.L_1495 - .L_1494)


	//   ....[0]....
.L_1494:
        /*033c*/ 	.word	0x00000080


	//   ....[1]....
        /*0340*/ 	.word	0x000031a0


	//----- nvinfo : EIATTR_MAX_THREADS
	.align		4
.L_1495:
        /*0344*/ 	.byte	0x04, 0x05
        /*0346*/ 	.short	(.L_1497 - .L_1496)
.L_1496:
        /*0348*/ 	.word	0x00000140
        /*034c*/ 	.word	0x00000001
        /*0350*/ 	.word	0x00000001


	//----- nvinfo : EIATTR_CRS_STACK_SIZE
	.align		4
.L_1497:
        /*0354*/ 	.byte	0x04, 0x1e
        /*0356*/ 	.short	(.L_1499 - .L_1498)
.L_1498:
        /*0358*/ 	.word	0x00000000


	//----- nvinfo : EIATTR_CBANK_PARAM_SIZE
	.align		4
.L_1499:
        /*035c*/ 	.byte	0x03, 0x19
        /*035e*/ 	.short	0x0048


	//----- nvinfo : EIATTR_PARAM_CBANK
	.align		4
        /*0360*/ 	.byte	0x04, 0x0a
        /*0362*/ 	.short	(.L_1501 - .L_1500)
	.align		4
.L_1500:
        /*0364*/ 	.word	index@(.nv.constant0._ZN13group_norm_v214gn_cuda_kernelI6__halfLi320ELi3ELi32ELi20ELi4096ELb0ELi64ELi320ELi320ELi4ELb1ELi5ELb0ELb0ENS_16CompileConditionILi1000EEEEEvPT_PKS4_S7_S7_flPfS8_Pj)
        /*0368*/ 	.short	0x0380
        /*036a*/ 	.short	0x0048


	//----- nvinfo : EIATTR_SW_WAR
	.align		4
.L_1501:
        /*036c*/ 	.byte	0x04, 0x36
        /*036e*/ 	.short	(.L_1503 - .L_1502)
.L_1502:
        /*0370*/ 	.word	0x00000008
.L_1503:


//--------------------- .nv.info._ZN13group_norm_v214gn_cuda_kernelI6__halfLi320ELi3ELi32ELi20ELi4096ELb0ELi64ELi320ELi320ELi4ELb1ELi6ELb0ELb0ENS_16CompileConditionILi1000EEEEEvPT_PKS4_S7_S7_flPfS8_Pj --------------------------
	.section	.nv.info._ZN13group_norm_v214gn_cuda_kernelI6__halfLi320ELi3ELi32ELi20ELi4096ELb0ELi64ELi320ELi320ELi4ELb1ELi6ELb0ELb0ENS_16CompileConditionILi1000EEEEEvPT_PKS4_S7_S7_flPfS8_Pj,"",@"SHT_CUDA_INFO"
	.sectionflags	@""
	.align	4


	//----- nvinfo : EIATTR_CUDA_API_VERSION
	.align		4
        /*0000*/ 	.byte	0x04, 0x37
        /*0002*/ 	.short	(.L_1505 - .L_1504)
.L_1504:
        /*0004*/ 	.word	0x00000082


	//----- nvinfo : EIATTR_KPARAM_INFO
	.align		4
.L_1505:
        /*0008*/ 	.byte	0x04, 0x17
        /*000a*/ 	.short	(.L_1507 - .L_1506)
.L_1506:
        /*000c*/ 	.word	0x00000000
        /*0010*/ 	.short	0x0008
        /*0012*/ 	.short	0x0040
        /*0014*/ 	.byte	0x00, 0xf5, 0x21, 0x00


	//----- nvinfo : EIATTR_KPARAM_INFO
	.align		4
.L_1507:
        /*0018*/ 	.byte	0x04, 0x17
        /*001a*/ 	.short	(.L_1509 - .L_1508)
.L_1508:
        /*001c*/ 	.word	0x00000000
        /*0020*/ 	.short	0x0007
        /*0022*/ 	.short	0x0038
        /*0024*/ 	.byte	0x00, 0xf5, 0x21, 0x00


	//----- nvinfo : EIATTR_KPARAM_INFO
	.align		4
.L_1509:
        /*0028*/ 	.byte	0x04, 0x17
        /*002a*/ 	.short	(.L_1511 - .L_1510)
.L_1510:
        /*002c*/ 	.word	0x00000000
        /*0030*/ 	.short	0x0006
        /*0032*/ 	.short	0x0030
        /*0034*/ 	.byte	0x00, 0xf5, 0x21, 0x00


	//----- nvinfo : EIATTR_KPARAM_INFO
	.align		4
.L_1511:
        /*0038*/ 	.byte	0x04, 0x17
        /*003a*/ 	.short	(.L_1513 - .L_1512)
.L_1512:
        /*003c*/ 	.word	0x00000000
        /*0040*/ 	.short	0x0005
        /*0042*/ 	.short	0x0028
        /*0044*/ 	.byte	0x00, 0xf0, 0x21, 0x00


	//----- nvinfo : EIATTR_KPARAM_INFO
	.align		4
.L_1513:
        /*0048*/ 	.byte	0x04, 0x17
        /*004a*/ 	.short	(.L_1515 - .L_1514)
.L_1514:
        /*004c*/ 	.word	0x00000000
        /*0050*/ 	.short	0x0004
        /*0052*/ 	.short	0x0020
        /*0054*/ 	.byte	0x00, 0xf0, 0x11, 0x00


	//----- nvinfo : EIATTR_KPARAM_INFO
	.align		4
.L_1515:
        /*0058*/ 	.byte	0x04, 0x17
        /*005a*/ 	.short	(.L_1517 - .L_1516)
.L_1516:
        /*005c*/ 	.word	0x00000000
        /*0060*/ 	.short	0x0003
        /*0062*/ 	.short	0x0018
        /*0064*/ 	.byte	0x00, 0xf5, 0x21, 0x00


	//----- nvinfo : EIATTR_KPARAM_INFO
	.align		4
.L_1517:
        /*0068*/ 	.byte	0x04, 0x17
        /*006a*/ 	.short	(.L_1519 - .L_1518)
.L_1518:
        /*006c*/ 	.word	0x00000000
        /*0070*/ 	.short	0x0002
        /*0072*/ 	.short	0x0010
        /*0074*/ 	.byte	0x00, 0xf5, 0x21, 0x00


	//----- nvinfo : EIATTR_KPARAM_INFO
	.align		4
.L_1519:
        /*0078*/ 	.byte	0x04, 0x17
        /*007a*/ 	.short	(.L_1521 - .L_1520)
.L_1520:
        /*007c*/ 	.word	0x00000000
        /*0080*/ 	.short	0x0001
        /*0082*/ 	.short	0x0008
        /*0084*/ 	.byte	0x00, 0xf5, 0x21, 0x00


	//----- nvinfo : EIATTR_KPARAM_INFO
	.align		4
.L_1521:
        /*0088*/ 	.byte	0x04, 0x17
        /*008a*/ 	.short	(.L_1523 - .L_1522)
.L_1522:
        /*008c*/ 	.word	0x00000000
        /*0090*/ 	.short	0x0000
        /*0092*/ 	.short	0x0000
        /*0094*/ 	.byte	0x00, 0xf5, 0x21, 0x00


	//----- nvinfo : EIATTR_SPARSE_MMA_MASK
	.align		4
.L_1523:
        /*0098*/ 	.byte	0x03, 0x50
        /*009a*/ 	.short	0x0000


	//----- nvinfo : EIATTR_MAXREG_COUNT
	.align		4
        /*009c*/ 	.byte	0x03, 0x1b
        /*009e*/ 	.short	0x0040


	//----- nvinfo : EIATTR_NUM_BARRIERS
	.align		4
        /*00a0*/ 	.byte	0x02, 0x4c
        /*00a2*/ 	.byte	0x01
	.zero		1


	//----- nvinfo : EIATTR_ANNOTATIONS
	.align		4
        /*00a4*/ 	.byte	0x04, 0x55
        /*00a6*/ 	.short	(.L_1525 - .L_1524)


	//   ....[0]....
.L_1524:
        /* <DEDUP_REMOVED lines=44> */


	//----- nvinfo : EIATTR_MERCURY_ISA_VERSION
	.align		4
.L_1525:
        /*0358*/ 	.byte	0x03, 0x5f
        /*035a*/ 	.short	0x0101


	//----- nvinfo : EIATTR_COOP_GROUP_MASK_REGIDS
	.align		4
        /*035c*/ 	.byte	0x04, 0x29
        /*035e*/ 	.short	(.L_1527 - .L_1526)


	//   ....[0]....
.L_1526:
        /*0360*/ 	.word	0xffffffff


	//   ....[1]....
        /*0364*/ 	.word	0xffffffff


	//   ....[2]....
        /*0368*/ 	.word	0xffffffff


	//   ....[3]....
        /*036c*/ 	.word	0xffffffff


	//   ....[4]....
        /*0370*/ 	.word	0xffffffff


	//   ....[5]....
        /*0374*/ 	.word	0xffffffff


	//   ....[6]....
        /*0378*/ 	.word	0xffffffff


	//   ....[7]....
        /*037c*/ 	.word	0xffffffff


	//   ....[8]....
        /*0380*/ 	.word	0xffffffff


	//   ....[9]....
        /*0384*/ 	.word	0xffffffff


	//   ....[10]....
        /*0388*/ 	.word	0xffffffff


	//   ....[11]....
        /*038c*/ 	.word	0xffffffff


	//----- nvinfo : EIATTR_COOP_GROUP_INSTR_OFFSETS
	.align		4
.L_1527:
        /*0390*/ 	.byte	0x04, 0x28
        /*0392*/ 	.short	(.L_1529 - .L_1528)


	//   ....[0]....
.L_1528:
        /*0394*/ 	.word	0x00001630


	//   ....[1]....
        /*0398*/ 	.word	0x00001650


	//   ....[2]....
        /*039c*/ 	.word	0x00001690


	//   ....[3]....
        /*03a0*/ 	.word	0x000016a0


	//   ....[4]....
        /*03a4*/ 	.word	0x00001b40


	//   ....[5]....
        /*03a8*/ 	.word	0x00001b60


	//   ....[6]....
        /*03ac*/ 	.word	0x00001ba0


	//   ....[7]....
        /*03b0*/ 	.word	0x00001bb0


	//   ....[8]....
        /*03b4*/ 	.word	0x00001bf0


	//   ....[9]....
        /*03b8*/ 	.word	0x00001c00


	//   ....[10]....
        /*03bc*/ 	.word	0x00001c30


	//   ....[11]....
        /*03c0*/ 	.word	0x00001c40


	//----- nvinfo : EIATTR_VRC_CTA_INIT_COUNT
	.align		4
.L_1529:
        /*03c4*/ 	.byte	0x02, 0x4a
	.zero		1
	.zero		1


	//----- nvinfo : EIATTR_EXIT_INSTR_OFFSETS
	.align		4
        /*03c8*/ 	.byte	0x04, 0x1c
        /*03ca*/ 	.short	(.L_1531 - .L_1530)


	//   ....[0]....
.L_1530:
        /*03cc*/ 	.word	0x00000070


	//   ....[1]....
        /*03d0*/ 	.word	0x000032a0


	//----- nvinfo : EIATTR_MAX_THREADS
	.align		4
.L_1531:
        /*03d4*/ 	.byte	0x04, 0x05
        /*03d6*/ 	.short	(.L_1533 - .L_1532)
.L_1532:
        /*03d8*/ 	.word	0x00000140
        /*03dc*/ 	.word	0x00000001
        /*03e0*/ 	.word	0x00000001


	//----- nvinfo : EIATTR_CRS_STACK_SIZE
	.align		4
.L_1533:
        /*03e4*/ 	.byte	0x04, 0x1e
        /*03e6*/ 	.short	(.L_1535 - .L_1534)
.L_1534:
        /*03e8*/ 	.word	0x00000000


	//----- nvinfo : EIATTR_CBANK_PARAM_SIZE
	.align		4
.L_1535:
        /*03ec*/ 	.byte	0x03, 0x19
        /*03ee*/ 	.short	0x0048


	//----- nvinfo : EIATTR_PARAM_CBANK
	.align		4
        /*03f0*/ 	.byte	0x04, 0x0a
        /*03f2*/ 	.short	(.L_1537 - .L_1536)
	.align		4
.L_1536:
        /*03f4*/ 	.word	index@(.nv.constant0._ZN13group_norm_v214gn_cuda_kernelI6__halfLi320ELi3ELi32ELi20ELi4096ELb0ELi64ELi320ELi320ELi4ELb1ELi6ELb0ELb0ENS_16CompileConditionILi1000EEEEEvPT_PKS4_S7_S7_flPfS8_Pj)
        /*03f8*/ 	.short	0x0380
        /*03fa*/ 	.short	0x0048


	//----- nvinfo : EIATTR_SW_WAR
	.align		4
.L_1537:
        /*03fc*/ 	.byte	0x04, 0x36
        /*03fe*/ 	.short	(.L_1539 - .L_1538)
.L_1538:
        /*0400*/ 	.word	0x00000008
.L_1539:


//--------------------- .nv.info._ZN13group_norm_v214gn_cuda_kernelI6__halfLi320ELi3ELi16ELi40ELi4096ELb1ELi32ELi320ELi320ELi4ELb1ELi2ELb0ELb0ENS_16CompileConditionILi1000EEEEEvPT_PKS4_S7_S7_flPfS8_Pj --------------------------
	.section	.nv.info._ZN13group_norm_v214gn_cuda_kernelI6__halfLi320ELi3ELi16ELi40ELi4096ELb1ELi32ELi320ELi320ELi4ELb1ELi2ELb0ELb0ENS_16CompileConditionILi1000EEEEEvPT_PKS4_S7_S7_flPfS8_Pj,"",@"SHT_CUDA_INFO"
	.sectionflags	@""
	.align	4


	//----- nvinfo : EIATTR_CUDA_API_VERSION
	.align		4
        /*0000*/ 	.byte	0x04, 0x37
        /*0002*/ 	.short	(.L_1541 - .L_1540)
.L_1540:
        /*0004*/ 	.word	0x00000082


	//----- nvinfo : EIATTR_KPARAM_INFO
	.align		4
.L_1541:
        /*0008*/ 	.byte	0x04, 0x17
        /*000a*/ 	.short	(.L_1543 - .L_1542)
.L_1542:
        /*000c*/ 	.word	0x00000000
        /*0010*/ 	.short	0x0008
        /*0012*/ 	.short	0x0040
        /*0014*/ 	.byte	0x00, 0xf5, 0x21, 0x00


	//----- nvinfo : EIATTR_KPARAM_INFO
	.align		4
.L_1543:
        /*0018*/ 	.byte	0x04, 0x17
        /*001a*/ 	.short	(.L_1545 - .L_1544)
.L_1544:
        /*001c*/ 	.word	0x00000000
        /*0020*/ 	.short	0x0007
        /*0022*/ 	.short	0x0038
        /*0024*/ 	.byte	0x00, 0xf5, 0x21, 0x00


	//----- nvinfo : EIATTR_KPARAM_INFO
	.align		4
.L_1545:
        /*0028*/ 	.byte	0x04, 0x17
        /*002a*/ 	.short	(.L_1547 - .L_1546)
.L_1546:
        /*002c*/ 	.word	0x00000000
        /*0030*/ 	.short	0x0006
        /*0032*/ 	.short	0x0030
        /*0034*/ 	.byte	0x00, 0xf5, 0x21, 0x00


	//----- nvinfo : EIATTR_KPARAM_INFO
	.align		4
.L_1547:
        /*0038*/ 	.byte	0x04, 0x17
        /*003a*/ 	.short	(.L_1549 - .L_1548)
.L_1548:
        /*003c*/ 	.word	0x00000000
        /*0040*/ 	.short	0x0005
        /*0042*/ 	.short	0x0028
        /*0044*/ 	.byte	0x00, 0xf0, 0x21, 0x00


	//----- nvinfo : EIATTR_KPARAM_INFO
	.align		4
.L_1549:
        /*0048*/ 	.byte	0x04, 0x17
        /*004a*/ 	.short	(.L_1551 - .L_1550)
.L_1550:
        /*004c*/ 	.word	0x00000000
        /*0050*/ 	.short	0x0004
        /*0052*/ 	.short	0x0020
        /*0054*/ 	.byte	0x00, 0xf0, 0x11, 0x00


	//----- nvinfo : EIATTR_KPARAM_INFO
	.align		4
.L_1551:
        /*0058*/ 	.byte	0x04, 0x17
        /*005a*/ 	.short	(.L_1553 - .L_1552)
.L_1552:
        /*005c*/ 	.word	0x00000000
        /*0060*/ 	.short	0x0003
        /*0062*/ 	.short	0x0018
        /*0064*/ 	.byte	0x00, 0xf5, 0x21, 0x00


	//----- nvinfo : EIATTR_KPARAM_INFO
	.align		4
.L_1553:
        /*0068*/ 	.byte	0x04, 0x17
        /*006a*/ 	.short	(.L_1555 - .L_1554)
.L_1554:
        /*006c*/ 	.word	0x00000000
        /*0070*/ 	.short	0x0002
        /*0072*/ 	.short	0x0010
        /*0074*/ 	.byte	0x00, 0xf5, 0x21, 0x00


	//----- nvinfo : EIATTR_KPARAM_INFO
	.align		4
.L_1555:
        /*0078*/ 	.byte	0x04, 0x17
        /*007a*/ 	.short	(.L_1557 - .L_1556)
.L_1556:
        /*007c*/ 	.word	0x00000000
        /*0080*/ 	.short	0x0001
        /*0082*/ 	.short	0x0008
        /*0084*/ 	.byte	0x00, 0xf5, 0x21, 0x00


	//----- nvinfo : EIATTR_KPARAM_INFO
	.align		4
.L_1557:
        /*0088*/ 	.byte	0x04, 0x17
        /*008a*/ 	.short	(.L_1559 - .L_1558)
.L_1558:
        /*008c*/ 	.word	0x00000000
        /*0090*/ 	.short	0x0000
        /*0092*/ 	.short	0x0000
        /*0094*/ 	.byte	0x00, 0xf5, 0x21, 0x00


	//----- nvinfo : EIATTR_SPARSE_MMA_MASK
	.align		4
.L_1559:
        /*0098*/ 	.byte	0x03, 0x50
        /*009a*/ 	.short	0x0000


	//----- nvinfo : EIATTR_MAXREG_COUNT
	.align		4
        /*009c*/ 	.byte	0x03, 0x1b
        /*009e*/ 	.short	0x0040


	//----- nvinfo : EIATTR_NUM_BARRIERS
	.align		4
        /*00a0*/ 	.byte	0x02, 0x4c
        /*00a2*/ 	.byte	0x01
	.zero		1


	//----- nvinfo : EIATTR_MERCURY_ISA_VERSION
	.align		4
        /*00a4*/ 	.byte	0x03, 0x5f
        /*00a6*/ 	.short	0x0101


	//----- nvinfo : EIATTR_COOP_GROUP_MASK_REGIDS
	.align		4
        /*00a8*/ 	.byte	0x04, 0x29
        /*00aa*/ 	.short	(.L_1561 - .L_1560)


	//   ....[0]....
.L_1560:
        /*00ac*/ 	.word	0xffffffff


	//   ....[1]....
        /*00b0*/ 	.word	0xffffffff


	//   ....[2]....
        /*00b4*/ 	.word	0xffffffff


	//   ....[3]....
        /*00b8*/ 	.word	0xffffffff


	//   ....[4]....
        /*00bc*/ 	.word	0xffffffff


	//   ....[5]....
        /*00c0*/ 	.word	0xffffffff


	//   ....[6]....
        /*00c4*/ 	.word	0xffffffff


	//   ....[7]....
        /*00c8*/ 	.word	0xffffffff


	//   ....[8]....
        /*00cc*/ 	.word	0xffffffff


	//   ....[9]....
        /*00d0*/ 	.word	0xffffffff


	//   ....[10]....
        /*00d4*/ 	.word	0xffffffff


	//   ....[11]....
        /*00d8*/ 	.word	0xffffffff


	//   ....[12]....
        /*00dc*/ 	.word	0xffffffff


	//   ....[13]....
        /*00e0*/ 	.word	0xffffffff


	//----- nvinfo : EIATTR_COOP_GROUP_INSTR_OFFSETS
	.align		4
.L_1561:
        /*00e4*/ 	.byte	0x04, 0x28
        /*00e6*/ 	.short	(.L_1563 - .L_1562)


	//   ....[0]....
.L_1562:
        /*00e8*/ 	.word	0x00001090


	//   ....[1]....
        /*00ec*/ 	.word	0x000010d0


	//   ....[2]....
        /*00f0*/ 	.word	0x00001110


	//   ....[3]....
        /*00f4*/ 	.word	0x00001120


	//   ....[4]....
        /*00f8*/ 	.word	0x00001560


	//   ....[5]....
        /*00fc*/ 	.word	0x00001590


	//   ....[6]....
        /*0100*/ 	.word	0x000015c0


	//   ....[7]....
        /*0104*/ 	.word	0x000015d0


	//   ....[8]....
        /*0108*/ 	.word	0x00001600


	//   ....[9]....
        /*010c*/ 	.word	0x00001610


	//   ....[10]....
        /*0110*/ 	.word	0x00001640


	//   ....[11]....
        /*0114*/ 	.word	0x00001650


	//   ....[12]....
        /*0118*/ 	.word	0x00001680


	//   ....[13]....
        /*011c*/ 	.word	0x00001690


	//----- nvinfo : EIATTR_VRC_CTA_INIT_COUNT
	.align		4
.L_1563:
        /*0120*/ 	.byte	0x02, 0x4a
	.zero		1
	.zero		1


	//----- nvinfo : EIATTR_EXIT_INSTR_OFFSETS
	.align		4
        /*0124*/ 	.byte	0x04, 0x1c
        /*0126*/ 	.short	(.L_1565 - .L_1564)


	//   ....[0]....
.L_1564:
        /*0128*/ 	.word	0x00000070


	//   ....[1]....
        /*012c*/ 	.word	0x00002bd0


	//----- nvinfo : EIATTR_MAX_THREADS
	.align		4
.L_1565:
        /*0130*/ 	.byte	0x04, 0x05
        /*0132*/ 	.short	(.L_1567 - .L_1566)
.L_1566:
        /*0134*/ 	.word	0x00000140
        /*0138*/ 	.word	0x00000001
        /*013c*/ 	.word	0x00000001


	//----- nvinfo : EIATTR_CRS_STACK_SIZE
	.align		4
.L_1567:
        /*0140*/ 	.byte	0x04, 0x1e
        /*0142*/ 	.short	(.L_1569 - .L_1568)
.L_1568:
        /*0144*/ 	.word	0x00000000


	//----- nvinfo : EIATTR_CBANK_PARAM_SIZE
	.align		4
.L_1569:
        /*0148*/ 	.byte	0x03, 0x19
        /*014a*/ 	.short	0x0048


	//----- nvinfo : EIATTR_PARAM_CBANK
	.align		4
        /*014c*/ 	.byte	0x04, 0x0a
        /*014e*/ 	.short	(.L_1571 - .L_1570)
	.align		4
.L_1570:
        /*0150*/ 	.word	index@(.nv.constant0._ZN13group_norm_v214gn_cuda_kernelI6__halfLi320ELi3ELi16ELi40ELi4096ELb1ELi32ELi320ELi320ELi4ELb1ELi2ELb0ELb0ENS_16CompileConditionILi1000EEEEEvPT_PKS4_S7_S7_flPfS8_Pj)
        /*0154*/ 	.short	0x0380
        /*0156*/ 	.short	0x0048


	//----- nvinfo : EIATTR_SW_WAR
	.align		4
.L_1571:
        /*0158*/ 	.byte	0x04, 0x36
        /*015a*/ 	.short	(.L_1573 - .L_1572)
.L_1572:
        /*015c*/ 	.word	0x00000008
.L_1573:


//--------------------- .nv.info._ZN13group_norm_v214gn_cuda_kernelI6__halfLi320ELi1ELi16ELi40ELi4096ELb1ELi64ELi320ELi320ELi4ELb1ELi2ELb0ELb0ENS_16CompileConditionILi1000EEEEEvPT_PKS4_S7_S7_flPfS8_Pj --------------------------
	.section	.nv.info._ZN13group_norm_v214gn_cuda_kernelI6__halfLi320ELi1ELi16ELi40ELi4096ELb1ELi64ELi320ELi320ELi4ELb1ELi2ELb0ELb0ENS_16CompileConditionILi1000EEEEEvPT_PKS4_S7_S7_flPfS8_Pj,"",@"SHT_CUDA_INFO"
	.sectionflags	@""
	.align	4


	//----- nvinfo : EIATTR_CUDA_API_VERSION
	.align		4
        /*0000*/ 	.byte	0x04, 0x37
        /*0002*/ 	.short	(.L_1575 - .L_1574)
.L_1574:
        /*0004*/ 	.word	0x00000082


	//----- nvinfo : EIATTR_KPARAM_INFO
	.align		4
.L_1575:
        /*0008*/ 	.byte	0x04, 0x17
        /*000a*/ 	.short	(.L_1577 - .L_1576)
.L_1576:
        /*000c*/ 	.word	0x00000000
        /*0010*/ 	.short	0x0008
        /*0012*/ 	.short	0x0040
        /*0014*/ 	.byte	0x00, 0xf5, 0x21, 0x00


	//----- nvinfo : EIATTR_KPARAM_INFO
	.align		4
.L_1577:
        /*0018*/ 	.byte	0x04, 0x17
        /*001a*/ 	.short	(.L_1579 - .L_1578)
.L_1578:
        /*001c*/ 	.word	0x00000000
        /*0020*/ 	.short	0x0007
        /*0022*/ 	.short	0x0038
        /*0024*/ 	.byte	0x00, 0xf5, 0x21, 0x00


	//----- nvinfo : EIATTR_KPARAM_INFO
	.align		4
.L_1579:
        /*0028*/ 	.byte	0x04, 0x17
        /*002a*/ 	.short	(.L_1581 - .L_1580)
.L_1580:
        /*002c*/ 	.word	0x00000000
        /*0030*/ 	.short	0x0006
        /*0032*/ 	.short	0x0030
        /*0034*/ 	.byte	0x00, 0xf5, 0x21, 0x00


	//----- nvinfo : EIATTR_KPARAM_INFO
	.align		4
.L_1581:
        /*0038*/ 	.byte	0x04, 0x17
        /*003a*/ 	.short	(.L_1583 - .L_1582)
.L_1582:
        /*003c*/ 	.word	0x00000000
        /*0040*/ 	.short	0x0005
        /*0042*/ 	.short	0x0028
        /*0044*/ 	.byte	0x00, 0xf0, 0x21, 0x00


	//----- nvinfo : EIATTR_KPARAM_INFO
	.align		4
.L_1583:
        /*0048*/ 	.byte	0x04, 0x17
        /*004a*/ 	.short	(.L_1585 - .L_1584)
.L_1584:
        /*004c*/ 	.word	0x00000000
        /*0050*/ 	.short	0x0004
        /*0052*/ 	.short	0x0020
        /*0054*/ 	.byte	0x00, 0xf0, 0x11, 0x00


	//----- nvinfo : EIATTR_KPARAM_INFO
	.align		4
.L_1585:
        /*0058*/ 	.byte	0x04, 0x17
        /*005a*/ 	.short	(.L_1587 - .L_1586)
.L_1586:
        /*005c*/ 	.word	0x00000000
        /*0060*/ 	.short	0x0003
        /*0062*/ 	.short	0x0018
        /*0064*/ 	.byte	0x00, 0xf5, 0x21, 0x00


	//----- nvinfo : EIATTR_KPARAM_INFO
	.align		4
.L_1587:
        /*0068*/ 	.byte	0x04, 0x17
        /*006a*/ 	.short	(.L_1589 - .L_1588)
.L_1588:
        /*006c*/ 	.word	0x00000000
        /*0070*/ 	.short	0x0002
        /*0072*/ 	.short	0x0010
        /*0074*/ 	.byte	0x00, 0xf5, 0x21, 0x00


	//----- nvinfo : EIATTR_KPARAM_INFO
	.align		4
.L_1589:
        /*0078*/ 	.byte	0x04, 0x17
        /*007a*/ 	.short	(.L_1591 - .L_1590)
.L_1590:
        /*007c*/ 	.word	0x00000000
        /*0080*/ 	.short	0x0001
        /*0082*/ 	.short	0x0008
        /*0084*/ 	.byte	0x00, 0xf5, 0x21, 0x00


	//----- nvinfo : EIATTR_KPARAM_INFO
	.align		4
.L_1591:
        /*0088*/ 	.byte	0x04, 0x17
        /*008a*/ 	.short	(.L_1593 - .L_1592)
.L_1592:
        /*008c*/ 	.word	0x00000000
        /*0090*/ 	.short	0x0000
        /*0092*/ 	.short	0x0000
        /*0094*/ 	.byte	0x00, 0xf5, 0x21, 0x00


	//----- nvinfo : EIATTR_SPARSE_MMA_MASK
	.align		4
.L_1593:
        /*0098*/ 	.byte	0x03, 0x50
        /*009a*/ 	.short	0x0000


	//----- nvinfo : EIATTR_MAXREG_COUNT
	.align		4
        /*009c*/ 	.byte	0x03, 0x1b
        /*009e*/ 	.short	0x00a8


	//----- nvinfo : EIATTR_NUM_BARRIERS
	.align		4
        /*00a0*/ 	.byte	0x02, 0x4c
        /*00a2*/ 	.byte	0x01
	.zero		1


	//----- nvinfo : EIATTR_MERCURY_ISA_VERSION
	.align		4
        /*00a4*/ 	.byte	0x03, 0x5f
        /*00a6*/ 	.short	0x0101


	//----- nvinfo : EIATTR_COOP_GROUP_MASK_REGIDS
	.align		4
        /*00a8*/ 	.byte	0x04, 0x29
        /*00aa*/ 	.short	(.L_1595 - .L_1594)


	//   ....[0]....
.L_1594:
        /*00ac*/ 	.word	0xffffffff


	//   ....[1]....
        /*00b0*/ 	.word	0xffffffff


	//   ....[2]....
        /*00b4*/ 	.word	0xffffffff


	//   ....[3]....
        /*00b8*/ 	.word	0xffffffff


	//   ....[4]....
        /*00bc*/ 	.word	0xffffffff


	//   ....[5]....
        /*00c0*/ 	.word	0xffffffff


	//   ....[6]....
        /*00c4*/ 	.word	0xffffffff


	//   ....[7]....
        /*00c8*/ 	.word	0xffffffff


	//   ....[8]....
        /*00cc*/ 	.word	0xffffffff


	//   ....[9]....
        /*00d0*/ 	.word	0xffffffff


	//   ....[10]....
        /*00d4*/ 	.word	0xffffffff


	//   ....[11]....
        /*00d8*/ 	.word	0xffffffff


	//   ....[12]....
        /*00dc*/ 	.word	0xffffffff


	//   ....[13]....
        /*00e0*/ 	.word	0xffffffff


	//----- nvinfo : EIATTR_COOP_GROUP_INSTR_OFFSETS
	.align		4
.L_1595:
        /*00e4*/ 	.byte	0x04, 0x28
        /*00e6*/ 	.short	(.L_1597 - .L_1596)


	//   ....[0]....
.L_1596:
        /*00e8*/ 	.word	0x000016f0


	//   ....[1]....
        /*00ec*/ 	.word	0x00001720


	//   ....[2]....
        /*00f0*/ 	.word	0x00001770


	//   ....[3]....
        /*00f4*/ 	.word	0x00001790


	//   ....[4]....
        /*00f8*/ 	.word	0x00001a20


	//   ....[5]....
        /*00fc*/ 	.word	0x00001a60


	//   ....[6]....
        /*0100*/ 	.word	0x00001ae0


	//   ....[7]....
        /*0104*/ 	.word	0x00001af0


	//   ....[8]....
        /*0108*/ 	.word	0x00001b20


	//   ....[9]....
        /*010c*/ 	.word	0x00001b30


	//   ....[10]....
        /*0110*/ 	.word	0x00001b60


	//   ....[11]....
        /*0114*/ 	.word	0x00001b70


	//   ....[12]....
        /*0118*/ 	.word	0x00001ba0


	//   ....[13]....
        /*011c*/ 	.word	0x00001bc0


	//----- nvinfo : EIATTR_VRC_CTA_INIT_COUNT
	.align		4
.L_1597:
        /*0120*/ 	.byte	0x02, 0x4a
	.zero		1
	.zero		1


	//----- nvinfo : EIATTR_EXIT_INSTR_OFFSETS
	.align		4
        /*0124*/ 	.byte	0x04, 0x1c
        /*0126*/ 	.short	(.L_1599 - .L_1598)


	//   ....[0]....
.L_1598:
        /*0128*/ 	.word	0x00000060


	//   ....[1]....
        /*012c*/ 	.word	0x000040a0


	//----- nvinfo : EIATTR_MAX_THREADS
	.align		4
.L_1599:
        /*0130*/ 	.byte	0x04, 0x05
        /*0132*/ 	.short	(.L_1601 - .L_1600)
.L_1600:
        /*0134*/ 	.word	0x00000140
        /*0138*/ 	.word	0x00000001
        /*013c*/ 	.word	0x00000001


	//----- nvinfo : EIATTR_CRS_STACK_SIZE
	.align		4
.L_1601:
        /*0140*/ 	.byte	0x04, 0x1e
        /*0142*/ 	.short	(.L_1603 - .L_1602)
.L_1602:
        /*0144*/ 	.word	0x00000000


	//----- nvinfo : EIATTR_CBANK_PARAM_SIZE
	.align		4
.L_1603:
        /*0148*/ 	.byte	0x03, 0x19
        /*014a*/ 	.short	0x0048


	//----- nvinfo : EIATTR_PARAM_CBANK
	.align		4
        /*014c*/ 	.byte	0x04, 0x0a
        /*014e*/ 	.short	(.L_1605 - .L_1604)
	.align		4
.L_1604:
        /*0150*/ 	.word	index@(.nv.constant0._ZN13group_norm_v214gn_cuda_kernelI6__halfLi320ELi1ELi16ELi40ELi4096ELb1ELi64ELi320ELi320ELi4ELb1ELi2ELb0ELb0ENS_16CompileConditionILi1000EEEEEvPT_PKS4_S7_S7_flPfS8_Pj)
        /*0154*/ 	.short	0x0380
        /*0156*/ 	.short	0x0048


	//----- nvinfo : EIATTR_SW_WAR
	.align		4
.L_1605:
        /*0158*/ 	.byte	0x04, 0x36
        /*015a*/ 	.short	(.L_1607 - .L_1606)
.L_1606:
        /*015c*/ 	.word	0x00000008
.L_1607:


//--------------------- .nv.info._ZN13group_norm_v214gn_cuda_kernelI6__halfLi320ELi1ELi16ELi40ELi4096ELb1ELi128ELi320ELi320ELi4ELb1ELi4ELb0ELb0ENS_16CompileConditionILi1000EEEEEvPT_PKS4_S7_S7_flPfS8_Pj --------------------------
	.section	.nv.info._ZN13group_norm_v214gn_cuda_kernelI6__halfLi320ELi1ELi16ELi40ELi4096ELb1ELi128ELi320ELi320ELi4ELb1ELi4ELb0ELb0ENS_16CompileConditionILi1000EEEEEvPT_PKS4_S7_S7_flPfS8_Pj,"",@"SHT_CUDA_INFO"
	.sectionflags	@""
	.align	4


	//----- nvinfo : EIATTR_CUDA_API_VERSION
	.align		4
        /*0000*/ 	.byte	0x04, 0x37
        /*0002*/ 	.short	(.L_1609 - .L_1608)
.L_1608:
        /*0004*/ 	.word	0x00000082


	//----- nvinfo : EIATTR_KPARAM_INFO
	.align		4
.L_1609:
        /*0008*/ 	.byte	0x04, 0x17
        /*000a*/ 	.short	(.L_1611 - .L_1610)
.L_1610:
        /*000c*/ 	.word	0x00000000
        /*0010*/ 	.short	0x0008
        /*0012*/ 	.short	0x0040
        /*0014*/ 	.byte	0x00, 0xf5, 0x21, 0x00


	//----- nvinfo : EIATTR_KPARAM_INFO
	.align		4
.L_1611:
        /*0018*/ 	.byte	0x04, 0x17
        /*001a*/ 	.short	(.L_1613 - .L_1612)
.L_1612:
        /*001c*/ 	.word	0x00000000
        /*0020*/ 	.short	0x0007
        /*0022*/ 	.short	0x0038
        /*0024*/ 	.byte	0x00, 0xf5, 0x21, 0x00


	//----- nvinfo : EIATTR_KPARAM_INFO
	.align		4
.L_1613:
        /*0028*/ 	.byte	0x04, 0x17
        /*002a*/ 	.short	(.L_1615 - .L_1614)
.L_1614:
        /*002c*/ 	.word	0x00000000
        /*0030*/ 	.short	0x0006
        /*0032*/ 	.short	0x0030
        /*0034*/ 	.byte	0x00, 0xf5, 0x21, 0x00


	//----- nvinfo : EIATTR_KPARAM_INFO
	.align		4
.L_1615:
        /*0038*/ 	.byte	0x04, 0x17
        /*003a*/ 	.short	(.L_1617 - .L_1616)
.L_1616:
        /*003c*/ 	.word	0x00000000
        /*0040*/ 	.short	0x0005
        /*0042*/ 	.short	0x0028
        /*0044*/ 	.byte	0x00, 0xf0, 0x21, 0x00


	//----- nvinfo : EIATTR_KPARAM_INFO
	.align		4
.L_1617:
        /*0048*/ 	.byte	0x04, 0x17
        /*004a*/ 	.short	(.L_1619 - .L_1618)
.L_1618:
        /*004c*/ 	.word	0x00000000
        /*0050*/ 	.short	0x0004
        /*0052*/ 	.short	0x0020
        /*0054*/ 	.byte	0x00, 0xf0, 0x11, 0x00


	//----- nvinfo : EIATTR_KPARAM_INFO
	.align		4
.L_1619:
        /*0058*/ 	.byte	0x04, 0x17
        /*005a*/ 	.short	(.L_1621 - .L_1620)
.L_1620:
        /*005c*/ 	.word	0x00000000
        /*0060*/ 	.short	0x0003
        /*0062*/ 	.short	0x0018
        /*0064*/ 	.byte	0x00, 0xf5, 0x21, 0x00


	//----- nvinfo : EIATTR_KPARAM_INFO
	.align		4
.L_1621:
        /*0068*/ 	.byte	0x04, 0x17
        /*006a*/ 	.short	(.L_1623 - .L_1622)
.L_1622:
        /*006c*/ 	.word	0x00000000
        /*0070*/ 	.short	0x0002
        /*0072*/ 	.short	0x0010
        /*0074*/ 	.byte	0x00, 0xf5, 0x21, 0x00


	//----- nvinfo : EIATTR_KPARAM_INFO
	.align		4
.L_1623:
        /*0078*/ 	.byte	0x04, 0x17
        /*007a*/ 	.short	(.L_1625 - .L_1624)
.L_1624:
        /*007c*/ 	.word	0x00000000
        /*0080*/ 	.short	0x0001
        /*0082*/ 	.short	0x0008
        /*0084*/ 	.byte	0x00, 0xf5, 0x21, 0x00


	//----- nvinfo : EIATTR_KPARAM_INFO
	.align		4
.L_1625:
        /*0088*/ 	.byte	0x04, 0x17
        /*008a*/ 	.short	(.L_1627 - .L_1626)
.L_1626:
        /*008c*/ 	.word	0x00000000
        /*0090*/ 	.short	0x0000
        /*0092*/ 	.short	0x0000
        /*0094*/ 	.byte	0x00, 0xf5, 0x21, 0x00


	//----- nvinfo : EIATTR_SPARSE_MMA_MASK
	.align		4
.L_1627:
        /*0098*/ 	.byte	0x03, 0x50
        /*009a*/ 	.short	0x0000


	//----- nvinfo : EIATTR_MAXREG_COUNT
	.align		4
        /*009c*/ 	.byte	0x03, 0x1b
        /*009e*/ 	.short	0x00a8


	//----- nvinfo : EIATTR_NUM_BARRIERS
	.align		4
        /*00a0*/ 	.byte	0x02, 0x4c
        /*00a2*/ 	.byte	0x01
	.zero		1


	//----- nvinfo : EIATTR_MERCURY_ISA_VERSION
	.align		4
        /*00a4*/ 	.byte	0x03, 0x5f
        /*00a6*/ 	.short	0x0101


	//----- nvinfo : EIATTR_INT_WARP_WIDE_INSTR_OFFSETS
	.align		4
        /*00a8*/ 	.byte	0x04, 0x31
        /*00aa*/ 	.short	(.L_1629 - .L_1628)


	//   ....[0]....
.L_1628:
        /*00ac*/ 	.word	0x00002430


	//----- nvinfo : EIATTR_COOP_GROUP_MASK_REGIDS
	.align		4
.L_1629:
        /*00b0*/ 	.byte	0x04, 0x29
        /*00b2*/ 	.short	(.L_1631 - .L_1630)


	//   ....[0]....
.L_1630:
        /*00b4*/ 	.word	0xffffffff


	//   ....[1]....
        /*00b8*/ 	.word	0xffffffff


	//   ....[2]....
        /*00bc*/ 	.word	0xffffffff


	//   ....[3]....
        /*00c0*/ 	.word	0xffffffff


	//   ....[4]....
        /*00c4*/ 	.word	0xffffffff


	//   ....[5]....
        /*00c8*/ 	.word	0xffffffff


	//   ....[6]....
        /*00cc*/ 	.word	0xffffffff


	//   ....[7]....
        /*00d0*/ 	.word	0xffffffff


	//   ....[8]....
        /*00d4*/ 	.word	0xffffffff


	//   ....[9]....
        /*00d8*/ 	.word	0xffffffff


	//   ....[10]....
        /*00dc*/ 	.word	0xffffffff


	//   ....[11]....
        /*00e0*/ 	.word	0xffffffff


	//   ....[12]....
        /*00e4*/ 	.word	0xffffffff


	//   ....[13]....
        /*00e8*/ 	.word	0xffffffff


	//----- nvinfo : EIATTR_COOP_GROUP_INSTR_OFFSETS
	.align		4
.L_1631:
        /*00ec*/ 	.byte	0x04, 0x28
        /*00ee*/ 	.short	(.L_1633 - .L_1632)


	//   ....[0]....
.L_1632:
        /*00f0*/ 	.word	0x000023f0


	//   ....[1]....
        /*00f4*/ 	.word	0x00002410


	//   ....[2]....
        /*00f8*/ 	.word	0x00002480


	//   ....[3]....
        /*00fc*/ 	.word	0x000024a0


	//   ....[4]....
        /*0100*/ 	.word	0x00002720


	//   ....[5]....
        /*0104*/ 	.word	0x00002760


	//   ....[6]....
        /*0108*/ 	.word	0x000027c0


	//   ....[7]....
        /*010c*/ 	.word	0x000027d0


	//   ....[8]....
        /*0110*/ 	.word	0x00002800


	//   ....[9]....
        /*0114*/ 	.word	0x00002810


	//   ....[10]....
        /*0118*/ 	.word	0x00002840


	//   ....[11]....
        /*011c*/ 	.word	0x00002850


	//   ....[12]....
        /*0120*/ 	.word	0x00002890


	//   ....[13]....
        /*0124*/ 	.word	0x000028c0


	//----- nvinfo : EIATTR_VRC_CTA_INIT_COUNT
	.align		4
.L_1633:
        /*0128*/ 	.byte	0x02, 0x4a
	.zero		1
	.zero		1


	//----- nvinfo : EIATTR_EXIT_INSTR_OFFSETS
	.align		4
        /*012c*/ 	.byte	0x04, 0x1c
        /*012e*/ 	.short	(.L_1635 - .L_1634)


	//   ....[0]....
.L_1634:
        /*0130*/ 	.word	0x00000070


	//   ....[1]....
        /*0134*/ 	.word	0x00007130


	//----- nvinfo : EIATTR_MAX_THREADS
	.align		4
.L_1635:
        /*0138*/ 	.byte	0x04, 0x05
        /*013a*/ 	.short	(.L_1637 - .L_1636)
.L_1636:
        /*013c*/ 	.word	0x00000140
        /*0140*/ 	.word	0x00000001
        /*0144*/ 	.word	0x00000001


	//----- nvinfo : EIATTR_CRS_STACK_SIZE
	.align		4
.L_1637:
        /*0148*/ 	.byte	0x04, 0x1e
        /*014a*/ 	.short	(.L_1639 - .L_1638)
.L_1638:
        /*014c*/ 	.word	0x00000000


	//----- nvinfo : EIATTR_CBANK_PARAM_SIZE
	.align		4
.L_1639:
        /*0150*/ 	.byte	0x03, 0x19
        /*0152*/ 	.short	0x0048


	//----- nvinfo : EIATTR_PARAM_CBANK
	.align		4
        /*0154*/ 	.byte	0x04, 0x0a
        /*0156*/ 	.short	(.L_1641 - .L_1640)
	.align		4
.L_1640:
        /*0158*/ 	.word	index@(.nv.constant0._ZN13group_norm_v214gn_cuda_kernelI6__halfLi320ELi1ELi16ELi40ELi4096ELb1ELi128ELi320ELi320ELi4ELb1ELi4ELb0ELb0ENS_16CompileConditionILi1000EEEEEvPT_PKS4_S7_S7_flPfS8_Pj)
        /*015c*/ 	.short	0x0380
        /*015e*/ 	.short	0x0048


	//----- nvinfo : EIATTR_SW_WAR
	.align		4
.L_1641:
        /*0160*/ 	.byte	0x04, 0x36
        /*0162*/ 	.short	(.L_1643 - .L_1642)
.L_1642:
        /*0164*/ 	.word	0x00000008
.L_1643:


//--------------------- .nv.info._ZN13group_norm_v214gn_cuda_kernelI6__halfLi320ELi2ELi16ELi40ELi4096ELb1ELi64ELi320ELi320ELi4ELb1ELi4ELb0ELb0ENS_16CompileConditionILi1000EEEEEvPT_PKS4_S7_S7_flPfS8_Pj --------------------------
	.section	.nv.info._ZN13group_norm_v214gn_cuda_kernelI6__halfLi320ELi2ELi16ELi40ELi4096ELb1ELi64ELi320ELi320ELi4ELb1ELi4ELb0ELb0ENS_16CompileConditionILi1000EEEEEvPT_PKS4_S7_S7_flPfS8_Pj,"",@"SHT_CUDA_INFO"
	.sectionflags	@""
	.align	4


	//----- nvinfo : EIATTR_CUDA_API_VERSION
	.align		4
        /*0000*/ 	.byte	0x04, 0x37
        /*0002*/ 	.short	(.L_1645 - .L_1644)
.L_1644:
        /*0004*/ 	.word	0x00000082


	//----- nvinfo : EIATTR_KPARAM_INFO
	.align		4
.L_1645:
        /*0008*/ 	.byte	0x04, 0x17
        /*000a*/ 	.short	(.L_1647 - .L_1646)
.L_1646:
        /*000c*/ 	.word	0x00000000
        /*0010*/ 	.short	0x0008
        /*0012*/ 	.short	0x0040
        /*0014*/ 	.byte	0x00, 0xf5, 0x21, 0x00


	//----- nvinfo : EIATTR_KPARAM_INFO
	.align		4
.L_1647:
        /*0018*/ 	.byte	0x04, 0x17
        /*001a*/ 	.short	(.L_1649 - .L_1648)
.L_1648:
        /*001c*/ 	.word	0x00000000
        /*0020*/ 	.short	0x0007
        /*0022*/ 	.short	0x0038
        /*0024*/ 	.byte	0x00, 0xf5, 0x21, 0x00


	//----- nvinfo : EIATTR_KPARAM_INFO
	.align		4
.L_1649:
        /*0028*/ 	.byte	0x04, 0x17
        /*002a*/ 	.short	(.L_1651 - .L_1650)
.L_1650:
        /*002c*/ 	.word	0x00000000
        /*0030*/ 	.short	0x0006
        /*0032*/ 	.short	0x0030
        /*0034*/ 	.byte	0x00, 0xf5, 0x21, 0x00


	//----- nvinfo : EIATTR_KPARAM_INFO
	.align		4
.L_1651:
        /*0038*/ 	.byte	0x04, 0x17
        /*003a*/ 	.short	(.L_1653 - .L_1652)
.L_1652:
        /*003c*/ 	.word	0x00000000
        /*0040*/ 	.short	0x0005
        /*0042*/ 	.short	0x0028
        /*0044*/ 	.byte	0x00, 0xf0, 0x21, 0x00


	//----- nvinfo : EIATTR_KPARAM_INFO
	.align		4
.L_1653:
        /*0048*/ 	.byte	0x04, 0x17
        /*004a*/ 	.short	(.L_1655 - .L_1654)
.L_1654:
        /*004c*/ 	.word	0x00000000
        /*0050*/ 	.short	0x0004
        /*0052*/ 	.short	0x0020
        /*0054*/ 	.byte	0x00, 0xf0, 0x11, 0x00


	//----- nvinfo : EIATTR_KPARAM_INFO
	.align		4
.L_1655:
        /*0058*/ 	.byte	0x04, 0x17
        /*005a*/ 	.short	(.L_1657 - .L_1656)
.L_1656:
        /*005c*/ 	.word	0x00000000
        /*0060*/ 	.short	0x0003
        /*0062*/ 	.short	0x0018
        /*0064*/ 	.byte	0x00, 0xf5, 0x21, 0x00


	//----- nvinfo : EIATTR_KPARAM_INFO
	.align		4
.L_1657:
        /*0068*/ 	.byte	0x04, 0x17
        /*006a*/ 	.short	(.L_1659 - .L_1658)
.L_1658:
        /*006c*/ 	.word	0x00000000
        /*0070*/ 	.short	0x0002
        /*0072*/ 	.short	0x0010
        /*0074*/ 	.byte	0x00, 0xf5, 0x21, 0x00


	//----- nvinfo : EIATTR_KPARAM_INFO
	.align		4
.L_1659:
        /*0078*/ 	.byte	0x04, 0x17
        /*007a*/ 	.short	(.L_1661 - .L_1660)
.L_1660:
        /*007c*/ 	.word	0x00000000
        /*0080*/ 	.short	0x0001
        /*0082*/ 	.short	0x0008
        /*0084*/ 	.byte	0x00, 0xf5, 0x21, 0x00


	//----- nvinfo : EIATTR_KPARAM_INFO
	.align		4
.L_1661:
        /*0088*/ 	.byte	0x04, 0x17
        /*008a*/ 	.short	(.L_1663 - .L_1662)
.L_1662:
        /*008c*/ 	.word	0x00000000
        /*0090*/ 	.short	0x0000
        /*0092*/ 	.short	0x0000
        /*0094*/ 	.byte	0x00, 0xf5, 0x21, 0x00


	//----- nvinfo : EIATTR_SPARSE_MMA_MASK
	.align		4
.L_1663:
        /*0098*/ 	.byte	0x03, 0x50
        /*009a*/ 	.short	0x0000


	//----- nvinfo : EIATTR_MAXREG_COUNT
	.align		4
        /*009c*/ 	.byte	0x03, 0x1b
        /*009e*/ 	.short	0x0060


	//----- nvinfo : EIATTR_NUM_BARRIERS
	.align		4
        /*00a0*/ 	.byte	0x02, 0x4c
        /*00a2*/ 	.byte	0x01
	.zero		1


	//----- nvinfo : EIATTR_MERCURY_ISA_VERSION
	.align		4
        /*00a4*/ 	.byte	0x03, 0x5f
        /*00a6*/ 	.short	0x0101


	//----- nvinfo : EIATTR_COOP_GROUP_MASK_REGIDS
	.align		4
        /*00a8*/ 	.byte	0x04, 0x29
        /*00aa*/ 	.short	(.L_1665 - .L_1664)


	//   ....[0]....
.L_1664:
        /*00ac*/ 	.word	0xffffffff


	//   ....[1]....
        /*00b0*/ 	.word	0xffffffff


	//   ....[2]....
        /*00b4*/ 	.word	0xffffffff


	//   ....[3]....
        /*00b8*/ 	.word	0xffffffff


	//   ....[4]....
        /*00bc*/ 	.word	0xffffffff


	//   ....[5]....
        /*00c0*/ 	.word	0xffffffff


	//   ....[6]....
        /*00c4*/ 	.word	0xffffffff


	//   ....[7]....
        /*00c8*/ 	.word	0xffffffff


	//   ....[8]....
        /*00cc*/ 	.word	0xffffffff


	//   ....[9]....
        /*00d0*/ 	.word	0xffffffff


	//   ....[10]....
        /*00d4*/ 	.word	0xffffffff


	//   ....[11]....
        /*00d8*/ 	.word	0xffffffff


	//   ....[12]....
        /*00dc*/ 	.word	0xffffffff


	//   ....[13]....
        /*00e0*/ 	.word	0xffffffff


	//----- nvinfo : EIATTR_COOP_GROUP_INSTR_OFFSETS
	.align		4
.L_1665:
        /*00e4*/ 	.byte	0x04, 0x28
        /*00e6*/ 	.short	(.L_1667 - .L_1666)


	//   ....[0]....
.L_1666:
        /*00e8*/ 	.word	0x00001730


	//   ....[1]....
        /*00ec*/ 	.word	0x00001770


	//   ....[2]....
        /*00f0*/ 	.word	0x000017a0


	//   ....[3]....
        /*00f4*/ 	.word	0x000017b0


	//   ....[4]....
        /*00f8*/ 	.word	0x00001b60


	//   ....[5]....
        /*00fc*/ 	.word	0x00001b70


	//   ....[6]....
        /*0100*/ 	.word	0x00001ba0


	//   ....[7]....
        /*0104*/ 	.word	0x00001bb0


	//   ....[8]....
        /*0108*/ 	.word	0x00001be0


	//   ....[9]....
        /*010c*/ 	.word	0x00001bf0


	//   ....[10]....
        /*0110*/ 	.word	0x00001c30


	//   ....[11]....
        /*0114*/ 	.word	0x00001c40


	//   ....[12]....
        /*0118*/ 	.word	0x00001c70


	//   ....[13]....
        /*011c*/ 	.word	0x00001c80


	//----- nvinfo : EIATTR_VRC_CTA_INIT_COUNT
	.align		4
.L_1667:
        /*0120*/ 	.byte	0x02, 0x4a
	.zero		1
	.zero		1


	//----- nvinfo : EIATTR_EXIT_INSTR_OFFSETS
	.align		4
        /*0124*/ 	.byte	0x04, 0x1c
        /*0126*/ 	.short	(.L_1669 - .L_1668)


	//   ....[0]....
.L_1668:
        /*0128*/ 	.word	0x00000070


	//   ....[1]....
        /*012c*/ 	.word	0x00004300


	//----- nvinfo : EIATTR_MAX_THREADS
	.align		4
.L_1669:
        /*0130*/ 	.byte	0x04, 0x05
        /*0132*/ 	.short	(.L_1671 - .L_1670)
.L_1670:
        /*0134*/ 	.word	0x00000140
        /*0138*/ 	.word	0x00000001
        /*013c*/ 	.word	0x00000001


	//----- nvinfo : EIATTR_CRS_STACK_SIZE
	.align		4
.L_1671:
        /*0140*/ 	.byte	0x04, 0x1e
        /*0142*/ 	.short	(.L_1673 - .L_1672)
.L_1672:
        /*0144*/ 	.word	0x00000000


	//----- nvinfo : EIATTR_CBANK_PARAM_SIZE
	.align		4
.L_1673:
        /*0148*/ 	.byte	0x03, 0x19
        /*014a*/ 	.short	0x0048


	//----- nvinfo : EIATTR_PARAM_CBANK
	.align		4
        /*014c*/ 	.byte	0x04, 0x0a
        /*014e*/ 	.short	(.L_1675 - .L_1674)
	.align		4
.L_1674:
        /*0150*/ 	.word	index@(.nv.constant0._ZN13group_norm_v214gn_cuda_kernelI6__halfLi320ELi2ELi16ELi40ELi4096ELb1ELi64ELi320ELi320ELi4ELb1ELi4ELb0ELb0ENS_16CompileConditionILi1000EEEEEvPT_PKS4_S7_S7_flPfS8_Pj)
        /*0154*/ 	.short	0x0380
        /*0156*/ 	.short	0x0048


	//----- nvinfo : EIATTR_SW_WAR
	.align		4
.L_1675:
        /*0158*/ 	.byte	0x04, 0x36
        /*015a*/ 	.short	(.L_1677 - .L_1676)
.L_1676:
        /*015c*/ 	.word	0x00000008
.L_1677:


//--------------------- .nv.info._ZN13group_norm_v214gn_cuda_kernelI6__halfLi320ELi3ELi16ELi40ELi4096ELb1ELi64ELi320ELi320ELi4ELb1ELi5ELb0ELb0ENS_16CompileConditionILi1000EEEEEvPT_PKS4_S7_S7_flPfS8_Pj --------------------------
	.section	.nv.info._ZN13group_norm_v214gn_cuda_kernelI6__halfLi320ELi3ELi16ELi40ELi4096ELb1ELi64ELi320ELi320ELi4ELb1ELi5ELb0ELb0ENS_16CompileConditionILi1000EEEEEvPT_PKS4_S7_S7_flPfS8_Pj,"",@"SHT_CUDA_INFO"
	.sectionflags	@""
	.align	4


	//----- nvinfo : EIATTR_CUDA_API_VERSION
	.align		4
        /*0000*/ 	.byte	0x04, 0x37
        /*0002*/ 	.short	(.L_1679 - .L_1678)
.L_1678:
        /*0004*/ 	.word	0x00000082


	//----- nvinfo : EIATTR_KPARAM_INFO
	.align		4
.L_1679:
        /*0008*/ 	.byte	0x04, 0x17
        /*000a*/ 	.short	(.L_1681 - .L_1680)
.L_1680:
        /*000c*/ 	.word	0x00000000
        /*0010*/ 	.short	0x0008
        /*0012*/ 	.short	0x0040
        /*0014*/ 	.byte	0x00, 0xf5, 0x21, 0x00


	//----- nvinfo : EIATTR_KPARAM_INFO
	.align		4
.L_1681:
        /*0018*/ 	.byte	0x04, 0x17
        /*001a*/ 	.short	(.L_1683 - .L_1682)
.L_1682:
        /*001c*/ 	.word	0x00000000
        /*0020*/ 	.short	0x0007
        /*0022*/ 	.short	0x0038
        /*0024*/ 	.byte	0x00, 0xf5, 0x21, 0x00


	//----- nvinfo : EIATTR_KPARAM_INFO
	.align		4
.L_1683:
        /*0028*/ 	.byte	0x04, 0x17
        /*002a*/ 	.short	(.L_1685 - .L_1684)
.L_1684:
        /*002c*/ 	.word	0x00000000
        /*0030*/ 	.short	0x0006
        /*0032*/ 	.short	0x0030
        /*0034*/ 	.byte	0x00, 0xf5, 0x21, 0x00


	//----- nvinfo : EIATTR_KPARAM_INFO
	.align		4
.L_1685:
        /*0038*/ 	.byte	0x04, 0x17
        /*003a*/ 	.short	(.L_1687 - .L_1686)
.L_1686:
        /*003c*/ 	.word	0x00000000
        /*0040*/ 	.short	0x0005
        /*0042*/ 	.short	0x0028
        /*0044*/ 	.byte	0x00, 0xf0, 0x21, 0x00


	//----- nvinfo : EIATTR_KPARAM_INFO
	.align		4
.L_1687:
        /*0048*/ 	.byte	0x04, 0x17
        /*004a*/ 	.short	(.L_1689 - .L_1688)
.L_1688:
        /*004c*/ 	.word	0x00000000
        /*0050*/ 	.short	0x0004
        /*0052*/ 	.short	0x0020
        /*0054*/ 	.byte	0x00, 0xf0, 0x11, 0x00


	//----- nvinfo : EIATTR_KPARAM_INFO
	.align		4
.L_1689:
        /*0058*/ 	.byte	0x04, 0x17
        /*005a*/ 	.short	(.L_1691 - .L_1690)
.L_1690:
        /*005c*/ 	.word	0x00000000
        /*0060*/ 	.short	0x0003
        /*0062*/ 	.short	0x0018
        /*0064*/ 	.byte	0x00, 0xf5, 0x21, 0x00


	//----- nvinfo : EIATTR_KPARAM_INFO
	.align		4
.L_1691:
        /*0068*/ 	.byte	0x04, 0x17
        /*006a*/ 	.short	(.L_1693 - .L_1692)
.L_1692:
        /*006c*/ 	.word	0x00000000
        /*0070*/ 	.short	0x0002
        /*0072*/ 	.short	0x0010
        /*0074*/ 	.byte	0x00, 0xf5, 0x21, 0x00


	//----- nvinfo : EIATTR_KPARAM_INFO
	.align		4
.L_1693:
        /*0078*/ 	.byte	0x04, 0x17
        /*007a*/ 	.short	(.L_1695 - .L_1694)
.L_1694:
        /*007c*/ 	.word	0x00000000
        /*0080*/ 	.short	0x0001
        /*0082*/ 	.short	0x0008
        /*0084*/ 	.byte	0x00, 0xf5, 0x21, 0x00


	//----- nvinfo : EIATTR_KPARAM_INFO
	.align		4
.L_1695:
        /*0088*/ 	.byte	0x04, 0x17
        /*008a*/ 	.short	(.L_1697 - .L_1696)
.L_1696:
        /*008c*/ 	.word	0x00000000
        /*0090*/ 	.short	0x0000
        /*0092*/ 	.short	0x0000
        /*0094*/ 	.byte	0x00, 0xf5, 0x21, 0x00


	//----- nvinfo : EIATTR_SPARSE_MMA_MASK
	.align		4
.L_1697:
        /*0098*/ 	.byte	0x03, 0x50
        /*009a*/ 	.short	0x0000


	//----- nvinfo : EIATTR_MAXREG_COUNT
	.align		4
        /*009c*/ 	.byte	0x03, 0x1b
        /*009e*/ 	.short	0x0040


	//----- nvinfo : EIATTR_NUM_BARRIERS
	.align		4
        /*00a0*/ 	.byte	0x02, 0x4c
        /*00a2*/ 	.byte	0x01
	.zero		1


	//----- nvinfo : EIATTR_ANNOTATIONS
	.align		4
        /*00a4*/ 	.byte	0x04, 0x55
        /*00a6*/ 	.short	(.L_1699 - .L_1698)


	//   ....[0]....
.L_1698:
        /* <DEDUP_REMOVED lines=43> */


	//----- nvinfo : EIATTR_MERCURY_ISA_VERSION
	.align		4
.L_1699:
        /*0348*/ 	.byte	0x03, 0x5f
        /*034a*/ 	.short	0x0101


	//----- nvinfo : EIATTR_COOP_GROUP_MASK_REGIDS
	.align		4
        /*034c*/ 	.byte	0x04, 0x29
        /*034e*/ 	.short	(.L_1701 - .L_1700)


	//   ....[0]....
.L_1700:
        /*0350*/ 	.word	0xffffffff


	//   ....[1]....
        /*0354*/ 	.word	0xffffffff


	//   ....[2]....
        /*0358*/ 	.word	0xffffffff


	//   ....[3]....
        /*035c*/ 	.word	0xffffffff


	//   ....[4]....
        /*0360*/ 	.word	0xffffffff


	//   ....[5]....
        /*0364*/ 	.word	0xffffffff


	//   ....[6]....
        /*0368*/ 	.word	0xffffffff


	//   ....[7]....
        /*036c*/ 	.word	0xffffffff


	//   ....[8]....
        /*0370*/ 	.word	0xffffffff


	//   ....[9]....
        /*0374*/ 	.word	0xffffffff


	//   ....[10]....
        /*0378*/ 	.word	0xffffffff


	//   ....[11]....
        /*037c*/ 	.word	0xffffffff


	//   ....[12]....
        /*0380*/ 	.word	0xffffffff


	//   ....[13]....
        /*0384*/ 	.word	0xffffffff


	//----- nvinfo : EIATTR_COOP_GROUP_INSTR_OFFSETS
	.align		4
.L_1701:
        /*0388*/ 	.byte	0x04, 0x28
        /*038a*/ 	.short	(.L_1703 - .L_1702)


	//   ....[0]....
.L_1702:
        /*038c*/ 	.word	0x00001760


	//   ....[1]....
        /*0390*/ 	.word	0x00001780


	//   ....[2]....
        /*0394*/ 	.word	0x000017c0


	//   ....[3]....
        /*0398*/ 	.word	0x000017d0


	//   ....[4]....
        /*039c*/ 	.word	0x00001c50


	//   ....[5]....
        /*03a0*/ 	.word	0x00001c70


	//   ....[6]....
        /*03a4*/ 	.word	0x00001c90


	//   ....[7]....
        /*03a8*/ 	.word	0x00001cb0


	//   ....[8]....
        /*03ac*/ 	.word	0x00001cd0


	//   ....[9]....
        /*03b0*/ 	.word	0x00001cf0


	//   ....[10]....
        /*03b4*/ 	.word	0x00001d10


	//   ....[11]....
        /*03b8*/ 	.word	0x00001d30


	//   ....[12]....
        /*03bc*/ 	.word	0x00001d50


	//   ....[13]....
        /*03c0*/ 	.word	0x00001d70


	//----- nvinfo : EIATTR_VRC_CTA_INIT_COUNT
	.align		4
.L_1703:
        /*03c4*/ 	.byte	0x02, 0x4a
	.zero		1
	.zero		1


	//----- nvinfo : EIATTR_EXIT_INSTR_OFFSETS
	.align		4
        /*03c8*/ 	.byte	0x04, 0x1c
        /*03ca*/ 	.short	(.L_1705 - .L_1704)


	//   ....[0]....
.L_1704:
        /*03cc*/ 	.word	0x00000080


	//   ....[1]....
        /*03d0*/ 	.word	0x00004860


	//----- nvinfo : EIATTR_MAX_THREADS
	.align		4
.L_1705:
        /*03d4*/ 	.byte	0x04, 0x05
        /*03d6*/ 	.short	(.L_1707 - .L_1706)
.L_1706:
        /*03d8*/ 	.word	0x00000140
        /*03dc*/ 	.word	0x00000001
        /*03e0*/ 	.word	0x00000001


	//----- nvinfo : EIATTR_CRS_STACK_SIZE
	.align		4
.L_1707:
        /*03e4*/ 	.byte	0x04, 0x1e
        /*03e6*/ 	.short	(.L_1709 - .L_1708)
.L_1708:
        /*03e8*/ 	.word	0x00000000


	//----- nvinfo : EIATTR_CBANK_PARAM_SIZE
	.align		4
.L_1709:
        /*03ec*/ 	.byte	0x03, 0x19
        /*03ee*/ 	.short	0x0048


	//----- nvinfo : EIATTR_PARAM_CBANK
	.align		4
        /*03f0*/ 	.byte	0x04, 0x0a
        /*03f2*/ 	.short	(.L_1711 - .L_1710)
	.align		4
.L_1710:
        /*03f4*/ 	.word	index@(.nv.constant0._ZN13group_norm_v214gn_cuda_kernelI6__halfLi320ELi3ELi16ELi40ELi4096ELb1ELi64ELi320ELi320ELi4ELb1ELi5ELb0ELb0ENS_16CompileConditionILi1000EEEEEvPT_PKS4_S7_S7_flPfS8_Pj)
        /*03f8*/ 	.short	0x0380
        /*03fa*/ 	.short	0x0048


	//----- nvinfo : EIATTR_SW_WAR
	.align		4
.L_1711:
        /*03fc*/ 	.byte	0x04, 0x36
        /*03fe*/ 	.short	(.L_1713 - .L_1712)
.L_1712:
        /*0400*/ 	.word	0x00000008
.L_1713:


//--------------------- .nv.info._ZN13group_norm_v214gn_cuda_kernelI6__halfLi320ELi3ELi16ELi40ELi4096ELb1ELi64ELi320ELi320ELi4ELb1ELi6ELb0ELb0ENS_16CompileConditionILi1000EEEEEvPT_PKS4_S7_S7_flPfS8_Pj --------------------------
	.section	.nv.info._ZN13group_norm_v214gn_cuda_kernelI6__halfLi320ELi3ELi16ELi40ELi4096ELb1ELi64ELi320ELi320ELi4ELb1ELi6ELb0ELb0ENS_16CompileConditionILi1000EEEEEvPT_PKS4_S7_S7_flPfS8_Pj,"",@"SHT_CUDA_INFO"
	.sectionflags	@""
	.align	4


	//----- nvinfo : EIATTR_CUDA_API_VERSION
	.align		4
        /*0000*/ 	.byte	0x04, 0x37
        /*0002*/ 	.short	(.L_1715 - .L_1714)
.L_1714:
        /*0004*/ 	.word	0x00000082


	//----- nvinfo : EIATTR_KPARAM_INFO
	.align		4
.L_1715:
        /*0008*/ 	.byte	0x04, 0x17
        /*000a*/ 	.short	(.L_1717 - .L_1716)
.L_1716:
        /*000c*/ 	.word	0x00000000
        /*0010*/ 	.short	0x0008
        /*0012*/ 	.short	0x0040
        /*0014*/ 	.byte	0x00, 0xf5, 0x21, 0x00


	//----- nvinfo : EIATTR_KPARAM_INFO
	.align		4
.L_1717:
        /*0018*/ 	.byte	0x04, 0x17
        /*001a*/ 	.short	(.L_1719 - .L_1718)
.L_1718:
        /*001c*/ 	.word	0x00000000
        /*0020*/ 	.short	0x0007
        /*0022*/ 	.short	0x0038
        /*0024*/ 	.byte	0x00, 0xf5, 0x21, 0x00


	//----- nvinfo : EIATTR_KPARAM_INFO
	.align		4
.L_1719:
        /*0028*/ 	.byte	0x04, 0x17
        /*002a*/ 	.short	(.L_1721 - .L_1720)
.L_1720:
        /*002c*/ 	.word	0x00000000
        /*0030*/ 	.short	0x0006
        /*0032*/ 	.short	0x0030
        /*0034*/ 	.byte	0x00, 0xf5, 0x21, 0x00


	//----- nvinfo : EIATTR_KPARAM_INFO
	.align		4
.L_1721:
        /*0038*/ 	.byte	0x04, 0x17
        /*003a*/ 	.short	(.L_1723 - .L_1722)
.L_1722:
        /*003c*/ 	.word	0x00000000
        /*0040*/ 	.short	0x0005
        /*0042*/ 	.short	0x0028
        /*0044*/ 	.byte	0x00, 0xf0, 0x21, 0x00


	//----- nvinfo : EIATTR_KPARAM_INFO
	.align		4
.L_1723:
        /*0048*/ 	.byte	0x04, 0x17
        /*004a*/ 	.short	(.L_1725 - .L_1724)
.L_1724:
        /*004c*/ 	.word	0x00000000
        /*0050*/ 	.short	0x0004
        /*0052*/ 	.short	0x0020
        /*0054*/ 	.byte	0x00, 0xf0, 0x11, 0x00


	//----- nvinfo : EIATTR_KPARAM_INFO
	.align		4
.L_1725:
        /*0058*/ 	.byte	0x04, 0x17
        /*005a*/ 	.short	(.L_1727 - .L_1726)
.L_1726:
        /*005c*/ 	.word	0x00000000
        /*0060*/ 	.short	0x0003
        /*0062*/ 	.short	0x0018
        /*0064*/ 	.byte	0x00, 0xf5, 0x21, 0x00


	//----- nvinfo : EIATTR_KPARAM_INFO
	.align		4
.L_1727:
        /*0068*/ 	.byte	0x04, 0x17
        /*006a*/ 	.short	(.L_1729 - .L_1728)
.L_1728:
        /*006c*/ 	.word	0x00000000
        /*0070*/ 	.short	0x0002
        /*0072*/ 	.short	0x0010
        /*0074*/ 	.byte	0x00, 0xf5, 0x21, 0x00


	//----- nvinfo : EIATTR_KPARAM_INFO
	.align		4
.L_1729:
        /*0078*/ 	.byte	0x04, 0x17
        /*007a*/ 	.short	(.L_1731 - .L_1730)
.L_1730:
        /*007c*/ 	.word	0x00000000
        /*0080*/ 	.short	0x0001
        /*0082*/ 	.short	0x0008
        /*0084*/ 	.byte	0x00, 0xf5, 0x21, 0x00


	//----- nvinfo : EIATTR_KPARAM_INFO
	.align		4
.L_1731:
        /*0088*/ 	.byte	0x04, 0x17
        /*008a*/ 	.short	(.L_1733 - .L_1732)
.L_1732:
        /*008c*/ 	.word	0x00000000
        /*0090*/ 	.short	0x0000
        /*0092*/ 	.short	0x0000
        /*0094*/ 	.byte	0x00, 0xf5, 0x21, 0x00


	//----- nvinfo : EIATTR_SPARSE_MMA_MASK
	.align		4
.L_1733:
        /*0098*/ 	.byte	0x03, 0x50
        /*009a*/ 	.short	0x0000


	//----- nvinfo : EIATTR_MAXREG_COUNT
	.align		4
        /*009c*/ 	.byte	0x03, 0x1b
        /*009e*/ 	.short	0x0040


	//----- nvinfo : EIATTR_NUM_BARRIERS
	.align		4
        /*00a0*/ 	.byte	0x02, 0x4c
        /*00a2*/ 	.byte	0x01
	.zero		1


	//----- nvinfo : EIATTR_ANNOTATIONS
	.align		4
        /*00a4*/ 	.byte	0x04, 0x55
        /*00a6*/ 	.short	(.L_1735 - .L_1734)


	//   ....[0]....
.L_1734:
        /* <DEDUP_REMOVED lines=49> */


	//----- nvinfo : EIATTR_MERCURY_ISA_VERSION
	.align		4
.L_1735:
        /*03a8*/ 	.byte	0x03, 0x5f
        /*03aa*/ 	.short	0x0101


	//----- nvinfo : EIATTR_COOP_GROUP_MASK_REGIDS
	.align		4
        /*03ac*/ 	.byte	0x04, 0x29
        /*03ae*/ 	.short	(.L_1737 - .L_1736)


	//   ....[0]....
.L_1736:
        /*03b0*/ 	.word	0xffffffff


	//   ....[1]....
        /*03b4*/ 	.word	0xffffffff


	//   ....[2]....
        /*03b8*/ 	.word	0xffffffff


	//   ....[3]....
        /*03bc*/ 	.word	0xffffffff


	//   ....[4]....
        /*03c0*/ 	.word	0xffffffff


	//   ....[5]....
        /*03c4*/ 	.word	0xffffffff


	//   ....[6]....
        /*03c8*/ 	.word	0xffffffff


	//   ....[7]....
        /*03cc*/ 	.word	0xffffffff


	//   ....[8]....
        /*03d0*/ 	.word	0xffffffff


	//   ....[9]....
        /*03d4*/ 	.word	0xffffffff


	//   ....[10]....
        /*03d8*/ 	.word	0xffffffff


	//   ....[11]....
        /*03dc*/ 	.word	0xffffffff


	//   ....[12]....
        /*03e0*/ 	.word	0xffffffff


	//   ....[13]....
        /*03e4*/ 	.word	0xffffffff


	//----- nvinfo : EIATTR_COOP_GROUP_INSTR_OFFSETS
	.align		4
.L_1737:
        /*03e8*/ 	.byte	0x04, 0x28
        /*03ea*/ 	.short	(.L_1739 - .L_1738)


	//   ....[0]....
.L_1738:
        /*03ec*/ 	.word	0x000017d0


	//   ....[1]....
        /*03f0*/ 	.word	0x000017f0


	//   ....[2]....
        /*03f4*/ 	.word	0x00001830


	//   ....[3]....
        /*03f8*/ 	.word	0x00001840


	//   ....[4]....
        /*03fc*/ 	.word	0x00001cb0


	//   ....[5]....
        /*0400*/ 	.word	0x00001cd0


	//   ....[6]....
        /*0404*/ 	.word	0x00001cf0


	//   ....[7]....
        /*0408*/ 	.word	0x00001d10


	//   ....[8]....
        /*040c*/ 	.word	0x00001d30


	//   ....[9]....
        /*0410*/ 	.word	0x00001d50


	//   ....[10]....
        /*0414*/ 	.word	0x00001d70


	//   ....[11]....
        /*0418*/ 	.word	0x00001d90


	//   ....[12]....
        /*041c*/ 	.word	0x00001db0


	//   ....[13]....
        /*0420*/ 	.word	0x00001dd0


	//----- nvinfo : EIATTR_VRC_CTA_INIT_COUNT
	.align		4
.L_1739:
        /*0424*/ 	.byte	0x02, 0x4a
	.zero		1
	.zero		1


	//----- nvinfo : EIATTR_EXIT_INSTR_OFFSETS
	.align		4
        /*0428*/ 	.byte	0x04, 0x1c
        /*042a*/ 	.short	(.L_1741 - .L_1740)


	//   ....[0]....
.L_1740:
        /*042c*/ 	.word	0x00000070


	//   ....[1]....
        /*0430*/ 	.word	0x000048c0


	//----- nvinfo : EIATTR_MAX_THREADS
	.align		4
.L_1741:
        /*0434*/ 	.byte	0x04, 0x05
        /*0436*/ 	.short	(.L_1743 - .L_1742)
.L_1742:
        /*0438*/ 	.word	0x00000140
        /*043c*/ 	.word	0x00000001
        /*0440*/ 	.word	0x00000001


	//----- nvinfo : EIATTR_CRS_STACK_SIZE
	.align		4
.L_1743:
        /*0444*/ 	.byte	0x04, 0x1e
        /*0446*/ 	.short	(.L_1745 - .L_1744)
.L_1744:
        /*0448*/ 	.word	0x00000000


	//----- nvinfo : EIATTR_CBANK_PARAM_SIZE
	.align		4
.L_1745:
        /*044c*/ 	.byte	0x03, 0x19
        /*044e*/ 	.short	0x0048


	//----- nvinfo : EIATTR_PARAM_CBANK
	.align		4
        /*0450*/ 	.byte	0x04, 0x0a
        /*0452*/ 	.short	(.L_1747 - .L_1746)
	.align		4
.L_1746:
        /*0454*/ 	.word	index@(.nv.constant0._ZN13group_norm_v214gn_cuda_kernelI6__halfLi320ELi3ELi16ELi40ELi4096ELb1ELi64ELi320ELi320ELi4ELb1ELi6ELb0ELb0ENS_16CompileConditionILi1000EEEEEvPT_PKS4_S7_S7_flPfS8_Pj)
        /*0458*/ 	.short	0x0380
        /*045a*/ 	.short	0x0048


	//----- nvinfo : EIATTR_SW_WAR
	.align		4
.L_1747:
        /*045c*/ 	.byte	0x04, 0x36
        /*045e*/ 	.short	(.L_1749 - .L_1748)
.L_1748:
        /*0460*/ 	.word	0x00000008
.L_1749:


//--------------------- .nv.callgraph             --------------------------
	.section	.nv.callgraph,"",@"SHT_CUDA_CALLGRAPH"
	.align	4
	.sectionentsize	8
	.align		4
        /*0000*/ 	.word	0x00000000
	.align		4
        /*0004*/ 	.word	0xffffffff
	.align		4
        /*0008*/ 	.word	0x00000000
	.align		4
        /*000c*/ 	.word	0xfffffffe
	.align		4
        /*0010*/ 	.word	0x00000000
	.align		4
        /*0014*/ 	.word	0xfffffffd
	.align		4
        /*0018*/ 	.word	0x00000000
	.align		4
        /*001c*/ 	.word	0xfffffffc


//--------------------- .text._ZN13group_norm_v218gn_bwd_cuda_kernelI13__nv_bfloat16Li320ELi1ELi32ELi20ELi4096ELb0ELb1ELi64ELi320ELi320ELi4ELb1ELi2ELb0ELb0ELNS_15WgradSyncMethodE3ENS_16CompileConditionILi1000EEEEEvPT_S6_S6_PKS5_S8_S8_S8_PKfflPfPj --------------------------
	.section	.text._ZN13group_norm_v218gn_bwd_cuda_kernelI13__nv_bfloat16Li320ELi1ELi32ELi20ELi4096ELb0ELb1ELi64ELi320ELi320ELi4ELb1ELi2ELb0ELb0ELNS_15WgradSyncMethodE3ENS_16CompileConditionILi1000EEEEEvPT_S6_S6_PKS5_S8_S8_S8_PKfflPfPj,"ax",@progbits
	.align	128
        .global         _ZN13group_norm_v218gn_bwd_cuda_kernelI13__nv_bfloat16Li320ELi1ELi32ELi20ELi4096ELb0ELb1ELi64ELi320ELi320ELi4ELb1ELi2ELb0ELb0ELNS_15WgradSyncMethodE3ENS_16CompileConditionILi1000EEEEEvPT_S6_S6_PKS5_S8_S8_S8_PKfflPfPj
        .type           _ZN13group_norm_v218gn_bwd_cuda_kernelI13__nv_bfloat16Li320ELi1ELi32ELi20ELi4096ELb0ELb1ELi64ELi320ELi320ELi4ELb1ELi2ELb0ELb0ELNS_15WgradSyncMethodE3ENS_16CompileConditionILi1000EEEEEvPT_S6_S6_PKS5_S8_S8_S8_PKfflPfPj,@function
        .size           _ZN13group_norm_v218gn_bwd_cuda_kernelI13__nv_bfloat16Li320ELi1ELi32ELi20ELi4096ELb0ELb1ELi64ELi320ELi320ELi4ELb1ELi2ELb0ELb0ELNS_15WgradSyncMethodE3ENS_16CompileConditionILi1000EEEEEvPT_S6_S6_PKS5_S8_S8_S8_PKfflPfPj,(.L_x_888 - _ZN13group_norm_v218gn_bwd_cuda_kernelI13__nv_bfloat16Li320ELi1ELi32ELi20ELi4096ELb0ELb1ELi64ELi320ELi320ELi4ELb1ELi2ELb0ELb0ELNS_15WgradSyncMethodE3ENS_16CompileConditionILi1000EEEEEvPT_S6_S6_PKS5_S8_S8_S8_PKfflPfPj)
        .other          _ZN13group_norm_v218gn_bwd_cuda_kernelI13__nv_bfloat16Li320ELi1ELi32ELi20ELi4096ELb0ELb1ELi64ELi320ELi320ELi4ELb1ELi2ELb0ELb0ELNS_15WgradSyncMethodE3ENS_16CompileConditionILi1000EEEEEvPT_S6_S6_PKS5_S8_S8_S8_PKfflPfPj,@"STO_CUDA_ENTRY STV_DEFAULT"
_ZN13group_norm_v218gn_bwd_cuda_kernelI13__nv_bfloat16Li320ELi1ELi32ELi20ELi4096ELb0ELb1ELi64ELi320ELi320ELi4ELb1ELi2ELb0ELb0ELNS_15WgradSyncMethodE3ENS_16CompileConditionILi1000EEEEEvPT_S6_S6_PKS5_S8_S8_S8_PKfflPfPj:
.text._ZN13group_norm_v218gn_bwd_cuda_kernelI13__nv_bfloat16Li320ELi1ELi32ELi20ELi4096ELb0ELb1ELi64ELi320ELi320ELi4ELb1ELi2ELb0ELb0ELNS_15WgradSyncMethodE3ENS_16CompileConditionILi1000EEEEEvPT_S6_S6_PKS5_S8_S8_S8_PKfflPfPj:
[----:B------:R-:W-:Y:S08]  /*0000*/  LDC R1, c[0x0][0x37c] ;  /* 0x0000df00ff017b82 */ /* 0x000ff00000000800 */
[----:B------:R-:W0:Y:S01]  /*0010*/  S2UR UR11, SR_CTAID.Y ;  /* 0x00000000000b79c3 */ /* 0x000e220000002600 */
[----:B------:R-:W1:Y:S01]  /*0020*/  LDCU.64 UR14, c[0x0][0x3c8] ;  /* 0x00007900ff0e77ac */ /* 0x000e620008000a00 */
[----:B------:R-:W2:Y:S06]  /*0030*/  LDCU.64 UR16, c[0x0][0x358] ;  /* 0x00006b00ff1077ac */ /* 0x000eac0008000a00 */
[----:B------:R-:W3:Y:S01]  /*0040*/  S2UR UR19, SR_CTAID.X ;  /* 0x00000000001379c3 */ /* 0x000ee20000002500 */
[----:B-1----:R-:W-:-:S02]  /*0050*/  USHF.L.U32 UR21, UR14, 0x1, URZ ;  /* 0x000000010e157899 */ /* 0x002fc400080006ff */
[----:B------:R-:W-:Y:S02]  /*0060*/  USHF.L.U64.HI UR14, UR14, 0x1, UR15 ;  /* 0x000000010e0e7899 */ /* 0x000fe4000801020f */
[----:B0-----:R-:W-:Y:S02]  /*0070*/  UISETP.GT.U32.AND UP0, UPT, UR21, UR11, UPT ;  /* 0x0000000b1500728c */ /* 0x001fe4000bf04070 */
[----:B------:R-:W-:Y:S02]  /*0080*/  ULOP3.LUT UR15, UR11, 0x1, URZ, 0xc0, !UPT ;  /* 0x000000010b0f7892 */ /* 0x000fe4000f8ec0ff */
[----:B------:R-:W-:-:S09]  /*0090*/  UISETP.GT.AND.EX UP0, UPT, UR14, URZ, UPT, UP0 ;  /* 0x000000ff0e00728c */ /* 0x000fd2000bf04300 */
[----:B--23--:R-:W-:Y:S05]  /*00a0*/  BRA.U UP0, `(.L_x_0) ;  /* 0x0000000100647547 */ /* 0x00cfea000b800000 */
[----:B------:R-:W0:Y:S01]  /*00b0*/  S2R R0, SR_TID.X ;  /* 0x0000000000007919 */ /* 0x000e220000002100 */
[----:B------:R-:W-:Y:S01]  /*00c0*/  BAR.SYNC.DEFER_BLOCKING 0x0 ;  /* 0x0000000000007b1d */ /* 0x000fe20000010000 */
[----:B0-----:R-:W-:-:S13]  /*00d0*/  ISETP.NE.AND P0, PT, R0, RZ, PT ;  /* 0x000000ff0000720c */ /* 0x001fda0003f05270 */
[----:B------:R-:W-:Y:S05]  /*00e0*/  @P0 BRA `(.L_x_1) ;  /* 0x0000000000480947 */ /* 0x000fea0003800000 */
[----:B------:R-:W0:Y:S01]  /*00f0*/  LDC.64 R2, c[0x0][0x3d8] ;  /* 0x0000f600ff027b82 */ /* 0x000e220000000a00 */
[----:B------:R-:W-:Y:S01]  /*0100*/  USHF.R.U32.HI UR4, URZ, 0x1, UR11 ;  /* 0x00000001ff047899 */ /* 0x000fe2000801160b */
[----:B------:R-:W-:-:S03]  /*0110*/  MOV R5, UR15 ;  /* 0x0000000f00057c02 */ /* 0x000fc60008000f00 */
[----:B------:R-:W-:-:S03]  /*0120*/  ULOP3.LUT UP0, URZ, UR4, UR19, URZ, 0xfc, !UPT ;  /* 0x0000001304ff7292 */ /* 0x000fc6000f80fcff */
[----:B------:R-:W-:Y:S02]  /*0130*/  UMOV UR4, 0x7fffffc1 ;  /* 0x7fffffc100047882 */ /* 0x000fe40000000000 */
[----:B------:R-:W-:Y:S01]  /*0140*/  USEL UR4, UR4, 0x1, !UP0 ;  /* 0x0000000104047887 */ /* 0x000fe2000c000000 */
[----:B0-----:R-:W-:-:S05]  /*0150*/  IMAD.WIDE.U32 R2, R5, 0x4, R2 ;  /* 0x0000000405027825 */ /* 0x001fca00078e0002 */
[----:B------:R-:W-:Y:S01]  /*0160*/  MOV R5, UR4 ;  /* 0x0000000400057c02 */ /* 0x000fe20008000f00 */
[----:B------:R-:W-:Y:S06]  /*0170*/  MEMBAR.ALL.GPU ;  /* 0x0000000000007992 */ /* 0x000fec000000a000 */
[----:B------:R-:W-:-:S00]  /*0180*/  ERRBAR ;  /* 0x00000000000079ab */ /* 0x000fc00000000000 */
[----:B------:R-:W-:Y:S06]  /*0190*/  CGAERRBAR ;  /* 0x00000000000075ab */ /* 0x000fec0000000000 */
[----:B------:R0:W5:Y:S02]  /*01a0*/  ATOM.E.ADD.STRONG.GPU PT, R0, desc[UR16][R2.64+0x8], R5 ;  /* 0x800008050200798a */ /* 0x00016400081ef110 */
.L_x_2:
[----:B0-----:R-:W2:Y:S04]  /*01b0*/  LD.E.STRONG.GPU R5, desc[UR16][R2.64+0x8] ;  /* 0x0000081002057980 */ /* 0x001ea8000c10f900 */
[----:B--2---:R-:W-:Y:S01]  /*01c0*/  CCTL.IVALL ;  /* 0x00000000ff00798f */ /* 0x004fe20002000000 */
[----:B------:R-:W-:Y:S05]  /*01d0*/  YIELD ;  /* 0x0000000000007946 */ /* 0x000fea0003800000 */
[----:B-----5:R-:W-:-:S04]  /*01e0*/  LOP3.LUT R5, R5, R0, RZ, 0x3c, !PT ;  /* 0x0000000005057212 */ /* 0x020fc800078e3cff */
[----:B------:R-:W-:-:S13]  /*01f0*/  ISETP.GT.AND P0, PT, R5, -0x1, PT ;  /* 0xffffffff0500780c */ /* 0x000fda0003f04270 */
[----:B------:R-:W-:Y:S05]  /*0200*/  @P0 BRA `(.L_x_2) ;  /* 0xfffffffc00e80947 */ /* 0x000fea000383ffff */
.L_x_1:
[----:B------:R-:W-:Y:S05]  /*0210*/  WARPSYNC.ALL ;  /* 0x0000000000007948 */ /* 0x000fea0003800000 */
[----:B------:R-:W-:Y:S06]  /*0220*/  BAR.SYNC.DEFER_BLOCKING 0x0 ;  /* 0x0000000000007b1d */ /* 0x000fec0000010000 */
[----:B------:R-:W-:Y:S05]  /*0230*/  BRA `(.L_x_3) ;  /* 0x0000004c00807947 */ /* 0x000fea0003800000 */
.L_x_0:
[----:B------:R-:W0:Y:S01]  /*0240*/  S2R R59, SR_TID.X ;  /* 0x00000000003b7919 */ /* 0x000e220000002100 */
[----:B------:R-:W1:Y:S01]  /*0250*/  LDC.64 R2, c[0x0][0x3a8] ;  /* 0x0000ea00ff027b82 */ /* 0x000e620000000a00 */
[----:B------:R-:W-:Y:S01]  /*0260*/  UIMAD UR5, UR15, 0x140, URZ ;  /* 0x000001400f0578a4 */ /* 0x000fe2000f8e02ff */
[----:B------:R-:W2:Y:S01]  /*0270*/  S2R R147, SR_CgaCtaId ;  /* 0x0000000000937919 */ /* 0x000ea20000008800 */
[----:B------:R-:W-:Y:S01]  /*0280*/  MOV R11, UR15 ;  /* 0x0000000f000b7c02 */ /* 0x000fe20008000f00 */
[----:B------:R-:W-:Y:S01]  /*0290*/  USHF.L.U32 UR4, UR11, 0x5, URZ ;  /* 0x000000050b047899 */ /* 0x000fe200080006ff */
[----:B------:R-:W3:Y:S01]  /*02a0*/  LDCU.128 UR24, c[0x0][0x3d0] ;  /* 0x00007a00ff1877ac */ /* 0x000ee20008000c00 */
[----:B------:R-:W4:Y:S01]  /*02b0*/  LDCU.64 UR6, c[0x0][0x3d8] ;  /* 0x00007b00ff0677ac */ /* 0x000f220008000a00 */
[----:B0-----:R-:W-:-:S05]  /*02c0*/  LOP3.LUT R0, R59, 0xffff, RZ, 0xc0, !PT ;  /* 0x0000ffff3b007812 */ /* 0x001fca00078ec0ff */
[----:B------:R-:W-:-:S05]  /*02d0*/  IMAD R0, R0, 0x334, RZ ;  /* 0x0000033400007824 */ /* 0x000fca00078e02ff */
[----:B------:R-:W-:-:S04]  /*02e0*/  SHF.R.U32.HI R0, RZ, 0x10, R0 ;  /* 0x00000010ff007819 */ /* 0x000fc80000011600 */
[----:B------:R-:W-:-:S05]  /*02f0*/  PRMT R0, R0, 0x9910, RZ ;  /* 0x0000991000007816 */ /* 0x000fca00000000ff */
[----:B------:R-:W-:-:S05]  /*0300*/  IMAD R0, R0, 0x50, RZ ;  /* 0x0000005000007824 */ /* 0x000fca00078e02ff */
[----:B------:R-:W-:-:S04]  /*0310*/  IADD3 R0, PT, PT, RZ, -R0, RZ ;  /* 0x80000000ff007210 */ /* 0x000fc80007ffe0ff */
[----:B------:R-:W-:-:S04]  /*0320*/  PRMT R0, R0, 0x7710, RZ ;  /* 0x0000771000007816 */ /* 0x000fc800000000ff */
[----:B------:R-:W-:-:S04]  /*0330*/  IADD3 R0, PT, PT, R0, R59, RZ ;  /* 0x0000003b00007210 */ /* 0x000fc80007ffe0ff */
[----:B------:R-:W-:-:S04]  /*0340*/  LOP3.LUT R0, R0, 0xffff, RZ, 0xc0, !PT ;  /* 0x0000ffff00007812 */ /* 0x000fc800078ec0ff */
[----:B------:R-:W-:-:S05]  /*0350*/  LEA R5, R0, UR5, 0x2 ;  /* 0x0000000500057c11 */ /* 0x000fca000f8e10ff */
[----:B-1----:R-:W-:-:S05]  /*0360*/  IMAD.WIDE.U32 R2, R5, 0x2, R2 ;  /* 0x0000000205027825 */ /* 0x002fca00078e0002 */
[----:B------:R0:W5:Y:S01]  /*0370*/  LDG.E.64.CONSTANT R158, desc[UR16][R2.64] ;  /* 0x00000010029e7981 */ /* 0x000162000c1e9b00 */
[----:B------:R-:W-:Y:S01]  /*0380*/  SHF.R.U32.HI R8, RZ, 0x4, R59 ;  /* 0x00000004ff087819 */ /* 0x000fe2000001163b */
[----:B------:R-:W-:Y:S01]  /*0390*/  ULOP3.LUT UR4, UR4, 0x1fffc0, URZ, 0xc0, !UPT ;  /* 0x001fffc004047892 */ /* 0x000fe2000f8ec0ff */
[----:B------:R-:W-:Y:S01]  /*03a0*/  MOV R0, 0x400 ;  /* 0x0000040000007802 */ /* 0x000fe20000000f00 */
[----:B----4-:R-:W-:Y:S01]  /*03b0*/  ULEA UR6, UP0, UR11, UR6, 0x2 ;  /* 0x000000060b067291 */ /* 0x010fe2000f8010ff */
[----:B------:R-:W-:Y:S01]  /*03c0*/  LOP3.LUT R8, R8, R59, RZ, 0x3c, !PT ;  /* 0x0000003b08087212 */ /* 0x000fe200078e3cff */
[----:B------:R-:W-:Y:S01]  /*03d0*/  ULOP3.LUT UR4, UR4, 0x3f, UR19, 0xf8, !UPT ;  /* 0x0000003f04047892 */ /* 0x000fe2000f8ef813 */
[----:B------:R-:W-:Y:S02]  /*03e0*/  IADD3 R4, PT, PT, R0, 0x2800, RZ ;  /* 0x0000280000047810 */ /* 0x000fe40007ffe0ff */
[----:B------:R-:W-:Y:S02]  /*03f0*/  CS2R R76, SRZ ;  /* 0x00000000004c7805 */ /* 0x000fe4000001ff00 */
[----:B--2---:R-:W-:-:S02]  /*0400*/  LEA R6, R147, R0, 0x18 ;  /* 0x0000000093067211 */ /* 0x004fc400078ec0ff */
[----:B------:R-:W-:Y:S02]  /*0410*/  CS2R R78, SRZ ;  /* 0x00000000004e7805 */ /* 0x000fe4000001ff00 */
[----:B------:R-:W-:Y:S02]  /*0420*/  SHF.R.U32.HI R153, RZ, 0x2, R59 ;  /* 0x00000002ff997819 */ /* 0x000fe4000001163b */
[----:B------:R-:W-:Y:S02]  /*0430*/  CS2R R80, SRZ ;  /* 0x0000000000507805 */ /* 0x000fe4000001ff00 */
[----:B------:R-:W-:Y:S02]  /*0440*/  IADD3 R0, PT, PT, R0, 0x3480, RZ ;  /* 0x0000348000007810 */ /* 0x000fe40007ffe0ff */
[----:B------:R-:W-:Y:S02]  /*0450*/  CS2R R82, SRZ ;  /* 0x0000000000527805 */ /* 0x000fe4000001ff00 */
[----:B------:R-:W-:Y:S01]  /*0460*/  SHF.L.U32 R8, R8, 0x3, RZ ;  /* 0x0000000308087819 */ /* 0x000fe200000006ff */
[----:B---3--:R-:W-:Y:S01]  /*0470*/  UIMAD.WIDE.U32 UR8, UR15, 0x4, UR26 ;  /* 0x000000040f0878a5 */ /* 0x008fe2000f8e001a */
[----:B------:R-:W-:Y:S01]  /*0480*/  MOV R7, UR5 ;  /* 0x0000000500077c02 */ /* 0x000fe20008000f00 */
[----:B------:R-:W-:Y:S01]  /*0490*/  ULEA.HI.X UR7, UR11, UR7, URZ, 0x2, UP0 ;  /* 0x000000070b077291 */ /* 0x000fe200080f14ff */
[----:B------:R-:W-:Y:S01]  /*04a0*/  LEA R4, R147, R4, 0x18 ;  /* 0x0000000493047211 */ /* 0x000fe200078ec0ff */
[----:B------:R-:W1:Y:S01]  /*04b0*/  LDCU UR20, c[0x0][0x374] ;  /* 0x00006e80ff1477ac */ /* 0x000e620008000800 */
[----:B0-----:R-:W-:-:S02]  /*04c0*/  LEA R2, R11, R153, 0x4 ;  /* 0x000000990b027211 */ /* 0x001fc400078e20ff */
[----:B------:R-:W-:Y:S01]  /*04d0*/  LEA R147, R147, R0, 0x18 ;  /* 0x0000000093937211 */ /* 0x000fe200078ec0ff */
[----:B------:R-:W-:Y:S01]  /*04e0*/  UMOV UR13, UR11 ;  /* 0x0000000b000d7c82 */ /* 0x000fe20008000000 */
[C---:B------:R-:W-:Y:S01]  /*04f0*/  SHF.L.U32 R0, R59.reuse, 0x1, RZ ;  /* 0x000000013b007819 */ /* 0x040fe200000006ff */
[----:B------:R-:W-:Y:S01]  /*0500*/  IMAD R2, R2, 0x14, -R7 ;  /* 0x0000001402027824 */ /* 0x000fe200078e0a07 */
[----:B------:R-:W-:Y:S02]  /*0510*/  LOP3.LUT R3, R8, 0x18, RZ, 0xc0, !PT ;  /* 0x0000001808037812 */ /* 0x000fe400078ec0ff */
[----:B------:R-:W-:Y:S02]  /*0520*/  LOP3.LUT R7, R0, 0x18, RZ, 0xc0, !PT ;  /* 0x0000001800077812 */ /* 0x000fe400078ec0ff */
[----:B------:R-:W-:Y:S02]  /*0530*/  IADD3 R0, PT, PT, R6, R3, RZ ;  /* 0x0000000306007210 */ /* 0x000fe40007ffe0ff */
[----:B------:R-:W-:-:S02]  /*0540*/  LEA R6, R59, R6, 0x5 ;  /* 0x000000063b067211 */ /* 0x000fc400078e28ff */
[C---:B------:R-:W-:Y:S02]  /*0550*/  LOP3.LUT R3, R7.reuse, 0x8, RZ, 0x3c, !PT ;  /* 0x0000000807037812 */ /* 0x040fe400078e3cff */
[C---:B------:R-:W-:Y:S02]  /*0560*/  LOP3.LUT R155, R7.reuse, 0x10, RZ, 0x3c, !PT ;  /* 0x00000010079b7812 */ /* 0x040fe400078e3cff */
[----:B------:R-:W-:Y:S02]  /*0570*/  IADD3 R157, PT, PT, R6, R7, RZ ;  /* 0x00000007069d7210 */ /* 0x000fe40007ffe0ff */
[----:B------:R-:W-:Y:S01]  /*0580*/  MOV R8, UR4 ;  /* 0x0000000400087c02 */ /* 0x000fe20008000f00 */
[----:B------:R-:W-:Y:S01]  /*0590*/  UMOV UR4, URZ ;  /* 0x000000ff00047c82 */ /* 0x000fe20008000000 */
[----:B------:R-:W-:Y:S02]  /*05a0*/  LOP3.LUT R7, R7, 0x18, RZ, 0x3c, !PT ;  /* 0x0000001807077812 */ /* 0x000fe400078e3cff */
[----:B------:R-:W-:-:S02]  /*05b0*/  LOP3.LUT R10, R5, 0xffff, RZ, 0xc0, !PT ;  /* 0x0000ffff050a7812 */ /* 0x000fc400078ec0ff */
[----:B------:R-:W-:Y:S02]  /*05c0*/  IADD3 R156, PT, PT, R6, R3, RZ ;  /* 0x00000003069c7210 */ /* 0x000fe40007ffe0ff */
[----:B------:R-:W-:Y:S01]  /*05d0*/  LEA R153, R153, R0, 0x5 ;  /* 0x0000000099997211 */ /* 0x000fe200078e28ff */
[----:B------:R-:W-:Y:S01]  /*05e0*/  IMAD R0, R8, 0x280, R59 ;  /* 0x0000028008007824 */ /* 0x000fe200078e023b */
[----:B------:R-:W-:Y:S01]  /*05f0*/  IADD3 R154, PT, PT, R6, R7, RZ ;  /* 0x00000007069a7210 */ /* 0x000fe20007ffe0ff */
[----:B------:R-:W-:Y:S01]  /*0600*/  IMAD R10, R10, 0xccd, RZ ;  /* 0x00000ccd0a0a7824 */ /* 0x000fe200078e02ff */
[----:B------:R-:W-:Y:S02]  /*0610*/  SHF.R.U32.HI R3, RZ, 0x2, R2 ;  /* 0x00000002ff037819 */ /* 0x000fe40000011602 */
[C---:B------:R-:W-:Y:S02]  /*0620*/  IADD3 R7, PT, PT, R2.reuse, 0x4, RZ ;  /* 0x0000000402077810 */ /* 0x040fe40007ffe0ff */
[C---:B------:R-:W-:Y:S01]  /*0630*/  IADD3 R8, PT, PT, R2.reuse, 0x8, RZ ;  /* 0x0000000802087810 */ /* 0x040fe20007ffe0ff */
[----:B------:R-:W-:Y:S01]  /*0640*/  IMAD R152, R3, 0x28, R4 ;  /* 0x0000002803987824 */ /* 0x000fe200078e0204 */
[----:B------:R-:W-:-:S02]  /*0650*/  IADD3 R9, PT, PT, R2, 0xc, RZ ;  /* 0x0000000c02097810 */ /* 0x000fc40007ffe0ff */
[----:B------:R-:W-:Y:S02]  /*0660*/  IADD3 R2, PT, PT, R2, 0x10, RZ ;  /* 0x0000001002027810 */ /* 0x000fe40007ffe0ff */
[----:B------:R-:W-:Y:S02]  /*0670*/  SHF.R.U32.HI R7, RZ, 0x2, R7 ;  /* 0x00000002ff077819 */ /* 0x000fe40000011607 */
[----:B------:R-:W-:Y:S02]  /*0680*/  SHF.R.U32.HI R3, RZ, 0x2, R2 ;  /* 0x00000002ff037819 */ /* 0x000fe40000011602 */
[----:B------:R-:W-:Y:S01]  /*0690*/  SHF.R.U32.HI R5, RZ, 0x2, R8 ;  /* 0x00000002ff057819 */ /* 0x000fe20000011608 */
[--C-:B------:R-:W-:Y:S01]  /*06a0*/  IMAD R8, R7, 0x28, R4.reuse ;  /* 0x0000002807087824 */ /* 0x100fe200078e0204 */
[----:B------:R-:W-:Y:S01]  /*06b0*/  SHF.R.U32.HI R9, RZ, 0x2, R9 ;  /* 0x00000002ff097819 */ /* 0x000fe20000011609 */
[----:B------:R-:W-:Y:S01]  /*06c0*/  IMAD R148, R3, 0x28, R4 ;  /* 0x0000002803947824 */ /* 0x000fe200078e0204 */
[----:B------:R-:W-:Y:S01]  /*06d0*/  SHF.R.U32.HI R2, RZ, 0x10, R10 ;  /* 0x00000010ff027819 */ /* 0x000fe2000001160a */
[--C-:B------:R-:W-:Y:S01]  /*06e0*/  IMAD R150, R5, 0x28, R4.reuse ;  /* 0x0000002805967824 */ /* 0x100fe200078e0204 */
[----:B------:R-:W-:Y:S01]  /*06f0*/  IADD3 R155, PT, PT, R6, R155, RZ ;  /* 0x0000009b069b7210 */ /* 0x000fe20007ffe0ff */
[----:B------:R-:W-:Y:S01]  /*0700*/  IMAD R10, R9, 0x28, R4 ;  /* 0x00000028090a7824 */ /* 0x000fe200078e0204 */
[----:B------:R-:W-:Y:S01]  /*0710*/  IADD3 R0, PT, PT, R0, UR5, RZ ;  /* 0x0000000500007c10 */ /* 0x000fe2000fffe0ff */
[----:B------:R-:W-:Y:S01]  /*0720*/  IMAD R2, R11, -0x10, R2 ;  /* 0xfffffff00b027824 */ /* 0x000fe200078e0202 */
[----:B------:R-:W-:Y:S01]  /*0730*/  SHF.L.U32 R6, R59, 0x3, RZ ;  /* 0x000000033b067819 */ /* 0x000fe200000006ff */
[----:B------:R-:W-:Y:S01]  /*0740*/  UMOV UR5, URZ ;  /* 0x000000ff00057c82 */ /* 0x000fe20008000000 */
[----:B------:R-:W-:-:S02]  /*0750*/  MOV R162, UR24 ;  /* 0x0000001800a27c02 */ /* 0x000fc40008000f00 */
[----:B------:R-:W-:Y:S02]  /*0760*/  MOV R163, UR25 ;  /* 0x0000001900a37c02 */ /* 0x000fe40008000f00 */
[----:B------:R-:W-:Y:S02]  /*0770*/  SHF.L.U32 R3, R0, 0x1, RZ ;  /* 0x0000000100037819 */ /* 0x000fe400000006ff */
[----:B------:R-:W-:Y:S02]  /*0780*/  LOP3.LUT R5, R6, 0x18, RZ, 0xc0, !PT ;  /* 0x0000001806057812 */ /* 0x000fe400078ec0ff */
[----:B------:R-:W-:Y:S01]  /*0790*/  LEA R147, R2, R147, 0x3 ;  /* 0x0000009302937211 */ /* 0x000fe200078e18ff */
[----:B------:R-:W-:Y:S01]  /*07a0*/  IMAD.WIDE.U32 R162, R3, 0x4, R162 ;  /* 0x0000000403a27825 */ /* 0x000fe200078e00a2 */
[----:B------:R-:W-:Y:S02]  /*07b0*/  IADD3 R152, PT, PT, R152, R5, RZ ;  /* 0x0000000598987210 */ /* 0x000fe40007ffe0ff */
[----:B------:R-:W-:-:S02]  /*07c0*/  IADD3 R151, PT, PT, R5, R8, RZ ;  /* 0x0000000805977210 */ /* 0x000fc40007ffe0ff */
[C---:B------:R-:W-:Y:S02]  /*07d0*/  IADD3 R150, PT, PT, R5.reuse, R150, RZ ;  /* 0x0000009605967210 */ /* 0x040fe40007ffe0ff */
[C---:B------:R-:W-:Y:S02]  /*07e0*/  IADD3 R149, PT, PT, R5.reuse, R10, RZ ;  /* 0x0000000a05957210 */ /* 0x040fe40007ffe0ff */
[----:B------:R-:W-:Y:S02]  /*07f0*/  IADD3 R148, PT, PT, R5, R148, RZ ;  /* 0x0000009405947210 */ /* 0x000fe40007ffe0ff */
[C---:B-----5:R-:W-:Y:S02]  /*0800*/  PRMT R160, R158.reuse, 0x7632, R160 ;  /* 0x000076329ea07816 */ /* 0x060fe400000000a0 */
[----:B------:R-:W-:Y:S02]  /*0810*/  SHF.L.U32 R161, R158, 0x10, RZ ;  /* 0x000000109ea17819 */ /* 0x000fe400000006ff */
[----:B------:R-:W-:-:S02]  /*0820*/  PRMT R158, R159, 0x7632, R158 ;  /* 0x000076329f9e7816 */ /* 0x000fc4000000009e */
[----:B------:R-:W-:Y:S02]  /*0830*/  SHF.L.U32 R159, R159, 0x10, RZ ;  /* 0x000000109f9f7819 */ /* 0x000fe400000006ff */
[----:B------:R-:W-:Y:S02]  /*0840*/  SHF.L.U32 R160, R160, 0x10, RZ ;  /* 0x00000010a0a07819 */ /* 0x000fe400000006ff */
[----:B-1----:R-:W-:-:S07]  /*0850*/  SHF.L.U32 R158, R158, 0x10, RZ ;  /* 0x000000109e9e7819 */ /* 0x002fce00000006ff */
.L_x_15:
[----:B------:R-:W-:Y:S01]  /*0860*/  LOP3.LUT R0, R59, 0xffff, RZ, 0xc0, !PT ;  /* 0x0000ffff3b007812 */ /* 0x000fe200078ec0ff */
[----:B------:R-:W-:Y:S01]  /*0870*/  ULOP3.LUT UR10, UR11, 0x1, URZ, 0xc0, !UPT ;  /* 0x000000010b0a7892 */ /* 0x000fe2000f8ec0ff */
[----:B-1----:R-:W-:Y:S01]  /*0880*/  HFMA2 R5, -RZ, RZ, 0, 0 ;  /* 0x00000000ff057431 */ /* 0x002fe200000001ff */
[----:B------:R-:W-:Y:S02]  /*0890*/  USHF.L.U32 UR18, UR19, 0x6, URZ ;  /* 0x0000000613127899 */ /* 0x000fe400080006ff */
[----:B------:R-:W-:Y:S01]  /*08a0*/  IMAD R0, R0, 0x334, RZ ;  /* 0x0000033400007824 */ /* 0x000fe200078e02ff */
[----:B------:R-:W-:Y:S02]  /*08b0*/  UIMAD UR12, UR10, 0x140, URZ ;  /* 0x000001400a0c78a4 */ /* 0x000fe4000f8e02ff */
[----:B------:R-:W-:Y:S01]  /*08c0*/  USHF.R.U64 UR10, UR13, 0x1, UR5 ;  /* 0x000000010d0a7899 */ /* 0x000fe20008001205 */
[----:B------:R-:W-:Y:S01]  /*08d0*/  MOV R3, UR18 ;  /* 0x0000001200037c02 */ /* 0x000fe20008000f00 */
[----:B------:R-:W0:Y:S01]  /*08e0*/  LDCU.64 UR22, c[0x0][0x3a0] ;  /* 0x00007400ff1677ac */ /* 0x000e220008000a00 */
[----:B------:R-:W-:-:S03]  /*08f0*/  SHF.R.U32.HI R0, RZ, 0x10, R0 ;  /* 0x00000010ff007819 */ /* 0x000fc60000011600 */
[----:B------:R-:W-:Y:S02]  /*0900*/  MOV R7, UR10 ;  /* 0x0000000a00077c02 */ /* 0x000fe40008000f00 */
[C---:B------:R-:W-:Y:S02]  /*0910*/  PRMT R2, R0.reuse, 0x9910, RZ ;  /* 0x0000991000027816 */ /* 0x040fe400000000ff */
[----:B------:R-:W-:-:S03]  /*0920*/  LOP3.LUT R6, R0, 0xfc0, R3, 0xf8, !PT ;  /* 0x00000fc000067812 */ /* 0x000fc600078ef803 */
[----:B------:R-:W-:-:S05]  /*0930*/  IMAD R2, R2, 0x50, RZ ;  /* 0x0000005002027824 */ /* 0x000fca00078e02ff */
[----:B------:R-:W-:-:S04]  /*0940*/  IADD3 R2, PT, PT, RZ, -R2, RZ ;  /* 0x80000002ff027210 */ /* 0x000fc80007ffe0ff */
[----:B------:R-:W-:-:S04]  /*0950*/  PRMT R2, R2, 0x7710, RZ ;  /* 0x0000771002027816 */ /* 0x000fc800000000ff */
[----:B------:R-:W-:-:S04]  /*0960*/  IADD3 R2, PT, PT, R2, R59, RZ ;  /* 0x0000003b02027210 */ /* 0x000fc80007ffe0ff */
[----:B------:R-:W-:-:S04]  /*0970*/  LOP3.LUT R54, R2, 0xffff, RZ, 0xc0, !PT ;  /* 0x0000ffff02367812 */ /* 0x000fc800078ec0ff */
[----:B------:R-:W-:Y:S01]  /*0980*/  LEA R4, R54, UR12, 0x2 ;  /* 0x0000000c36047c11 */ /* 0x000fe2000f8e10ff */
[----:B------:R-:W-:-:S04]  /*0990*/  USHF.R.U32.HI UR12, URZ, 0x1, UR5 ;  /* 0x00000001ff0c7899 */ /* 0x000fc80008011605 */
[----:B------:R-:W-:Y:S01]  /*09a0*/  IMAD.WIDE.U32 R2, R7, 0x280000, R4 ;  /* 0x0028000007027825 */ /* 0x000fe200078e0004 */
[----:B------:R-:W-:-:S03]  /*09b0*/  UIMAD UR18, UR12, 0x280000, URZ ;  /* 0x002800000c1278a4 */ /* 0x000fc6000f8e02ff */
[----:B------:R-:W-:-:S05]  /*09c0*/  IMAD R5, R6, 0x280, RZ ;  /* 0x0000028006057824 */ /* 0x000fca00078e02ff */
[----:B------:R-:W-:-:S04]  /*09d0*/  IADD3 R146, P0, PT, R5, R2, RZ ;  /* 0x0000000205927210 */ /* 0x000fc80007f1e0ff */
[----:B------:R-:W-:Y:S02]  /*09e0*/  IADD3.X R3, PT, PT, R3, UR18, RZ, P0, !PT ;  /* 0x0000001203037c10 */ /* 0x000fe400087fe4ff */
[C---:B------:R-:W-:Y:S02]  /*09f0*/  SHF.L.U32 R145, R146.reuse, 0x1, RZ ;  /* 0x0000000192917819 */ /* 0x040fe400000006ff */
[----:B------:R-:W-:Y:S02]  /*0a00*/  SHF.L.U64.HI R146, R146, 0x1, R3 ;  /* 0x0000000192927819 */ /* 0x000fe40000010203 */
[----:B0-----:R-:W-:Y:S02]  /*0a10*/  IADD3 R16, P0, PT, R145, UR22, RZ ;  /* 0x0000001691107c10 */ /* 0x001fe4000ff1e0ff */
[----:B------:R-:W-:Y:S02]  /*0a20*/  LOP3.LUT R4, R4, 0xffff, RZ, 0xc0, !PT ;  /* 0x0000ffff04047812 */ /* 0x000fe400078ec0ff */
[----:B------:R-:W-:Y:S01]  /*0a30*/  IADD3.X R17, PT, PT, R146, UR23, RZ, P0, !PT ;  /* 0x0000001792117c10 */ /* 0x000fe200087fe4ff */
[----:B------:R-:W0:Y:S02]  /*0a40*/  LDCU.64 UR22, c[0x0][0x3b8] ;  /* 0x00007700ff1677ac */ /* 0x000e240008000a00 */
[----:B------:R-:W-:Y:S01]  /*0a50*/  IMAD R4, R4, 0xccd, RZ ;  /* 0x00000ccd04047824 */ /* 0x000fe200078e02ff */
[----:B------:R-:W-:Y:S01]  /*0a60*/  USHF.L.U32 UR18, UR10, 0x6, URZ ;  /* 0x000000060a127899 */ /* 0x000fe200080006ff */
[----:B------:R-:W2:Y:S01]  /*0a70*/  LDG.E.64.CONSTANT R138, desc[UR16][R16.64] ;  /* 0x00000010108a7981 */ /* 0x000ea2000c1e9b00 */
[----:B------:R-:W-:-:S02]  /*0a80*/  USHF.L.U64.HI UR10, UR10, 0x6, UR12 ;  /* 0x000000060a0a7899 */ /* 0x000fc4000801020c */
[----:B------:R-:W-:Y:S01]  /*0a90*/  SHF.R.U32.HI R5, RZ, 0x10, R4 ;  /* 0x00000010ff057819 */ /* 0x000fe20000011604 */
[----:B------:R-:W3:Y:S01]  /*0aa0*/  LDG.E.64.CONSTANT R44, desc[UR16][R16.64+0x8c00] ;  /* 0x008c0010102c7981 */ /* 0x000ee2000c1e9b00 */
[----:B------:R-:W-:Y:S02]  /*0ab0*/  MOV R2, UR18 ;  /* 0x0000001200027c02 */ /* 0x000fe40008000f00 */
[----:B------:R-:W-:Y:S01]  /*0ac0*/  MOV R3, UR10 ;  /* 0x0000000a00037c02 */ /* 0x000fe20008000f00 */
[----:B------:R-:W4:Y:S02]  /*0ad0*/  LDG.E.64.CONSTANT R66, desc[UR16][R16.64+0x7800] ;  /* 0x0078001010427981 */ /* 0x000f24000c1e9b00 */
[----:B------:R-:W-:Y:S02]  /*0ae0*/  IMAD.WIDE.U32 R2, R5, 0x2, R2 ;  /* 0x0000000205027825 */ /* 0x000fe400078e0002 */
[----:B------:R-:W5:Y:S01]  /*0af0*/  LDG.E.64.CONSTANT R42, desc[UR16][R16.64+0xc800] ;  /* 0x00c80010102a7981 */ /* 0x000f62000c1e9b00 */
[----:B------:R-:W1:Y:S01]  /*0b00*/  LDCU UR10, c[0x0][0x3c0] ;  /* 0x00007800ff0a77ac */ /* 0x000e620008000800 */
[----:B0-----:R-:W-:-:S02]  /*0b10*/  LEA R134, P0, R2, UR22, 0x2 ;  /* 0x0000001602867c11 */ /* 0x001fc4000f8010ff */
[----:B------:R-:W5:Y:S02]  /*0b20*/  LDG.E.64.CONSTANT R56, desc[UR16][R16.64+0x1400] ;  /* 0x0014001010387981 */ /* 0x000f64000c1e9b00 */
[----:B------:R-:W-:Y:S01]  /*0b30*/  LEA.HI.X R135, R2, UR23, R3, 0x2, P0 ;  /* 0x0000001702877c11 */ /* 0x000fe200080f1403 */
[----:B------:R-:W0:Y:S01]  /*0b40*/  LDCU.64 UR22, c[0x0][0x398] ;  /* 0x00007300ff1677ac */ /* 0x000e220008000a00 */
[----:B------:R-:W5:Y:S04]  /*0b50*/  LDG.E.64.CONSTANT R40, desc[UR16][R16.64+0xdc00] ;  /* 0x00dc001010287981 */ /* 0x000f68000c1e9b00 */
[----:B------:R-:W1:Y:S04]  /*0b60*/  LDG.E.64.CONSTANT R134, desc[UR16][R134.64] ;  /* 0x0000001086867981 */ /* 0x000e68000c1e9b00 */
[----:B------:R-:W5:Y:S04]  /*0b70*/  LDG.E.64.CONSTANT R104, desc[UR16][R16.64+0xa000] ;  /* 0x00a0001010687981 */ /* 0x000f68000c1e9b00 */
[----:B------:R-:W5:Y:S04]  /*0b80*/  LDG.E.64.CONSTANT R38, desc[UR16][R16.64+0xf000] ;  /* 0x00f0001010267981 */ /* 0x000f68000c1e9b00 */
[----:B------:R-:W5:Y:S01]  /*0b90*/  LDG.E.64.CONSTANT R36, desc[UR16][R16.64+0x10400] ;  /* 0x0104001010247981 */ /* 0x000f62000c1e9b00 */
[----:B0-----:R-:W-:-:S03]  /*0ba0*/  IADD3 R52, P0, PT, R145, UR22, RZ ;  /* 0x0000001691347c10 */ /* 0x001fc6000ff1e0ff */
[----:B------:R-:W5:Y:S01]  /*0bb0*/  LDG.E.64.CONSTANT R34, desc[UR16][R16.64+0x11800] ;  /* 0x0118001010227981 */ /* 0x000f62000c1e9b00 */
[----:B------:R-:W-:-:S03]  /*0bc0*/  IADD3.X R53, PT, PT, R146, UR23, RZ, P0, !PT ;  /* 0x0000001792357c10 */ /* 0x000fc600087fe4ff */
[----:B------:R-:W5:Y:S04]  /*0bd0*/  LDG.E.64.CONSTANT R46, desc[UR16][R16.64+0x5000] ;  /* 0x00500010102e7981 */ /* 0x000f68000c1e9b00 */
        /* <DEDUP_REMOVED lines=20> */
[----:B------:R5:W5:Y:S01]  /*0d20*/  LDG.E.64.CONSTANT R132, desc[UR16][R52.64+0x12c00] ;  /* 0x012c001034847981 */ /* 0x000b62000c1e9b00 */
[----:B------:R-:W0:Y:S01]  /*0d30*/  S2R R58, SR_CgaCtaId ;  /* 0x00000000003a7919 */ /* 0x000e220000008800 */
[----:B------:R-:W-:-:S04]  /*0d40*/  MOV R55, 0x400 ;  /* 0x0000040000377802 */ /* 0x000fc80000000f00 */
[----:B------:R-:W-:-:S04]  /*0d50*/  IADD3 R55, PT, PT, R55, 0x2800, RZ ;  /* 0x0000280037377810 */ /* 0x000fc80007ffe0ff */
[----:B0-----:R-:W-:-:S05]  /*0d60*/  LEA R55, R58, R55, 0x18 ;  /* 0x000000373a377211 */ /* 0x001fca00078ec0ff */
[----:B------:R-:W-:-:S05]  /*0d70*/  IMAD R55, R54, 0x28, R55 ;  /* 0x0000002836377824 */ /* 0x000fca00078e0237 */
[----:B------:R-:W-:Y:S02]  /*0d80*/  LEA R84, R0, R55, 0x3 ;  /* 0x0000003700547211 */ /* 0x000fe400078e18ff */
[----:B--2---:R-:W-:Y:S02]  /*0d90*/  PRMT R91, R138, 0x7632, R91 ;  /* 0x000076328a5b7816 */ /* 0x004fe4000000005b */
[----:B---3--:R-:W-:Y:S02]  /*0da0*/  SHF.L.U32 R141, R44, 0x10, RZ ;  /* 0x000000102c8d7819 */ /* 0x008fe400000006ff */
[----:B------:R-:W-:Y:S02]  /*0db0*/  PRMT R62, R45, 0x7632, R62 ;  /* 0x000076322d3e7816 */ /* 0x000fe4000000003e */
[C---:B----4-:R-:W-:Y:S02]  /*0dc0*/  SHF.L.U32 R165, R67.reuse, 0x10, RZ ;  /* 0x0000001043a57819 */ /* 0x050fe400000006ff */
[----:B------:R-:W-:-:S02]  /*0dd0*/  PRMT R64, R67, 0x7632, R64 ;  /* 0x0000763243407816 */ /* 0x000fc40000000040 */
[C---:B-----5:R-:W-:Y:S02]  /*0de0*/  PRMT R52, R43.reuse, 0x7632, R52 ;  /* 0x000076322b347816 */ /* 0x060fe40000000034 */
[----:B------:R-:W-:Y:S01]  /*0df0*/  SHF.L.U32 R113, R43, 0x10, RZ ;  /* 0x000000102b717819 */ /* 0x000fe200000006ff */
[----:B-1----:R-:W-:-:S04]  /*0e00*/  FADD.FTZ R135, R135, UR10 ;  /* 0x0000000a87877e21 */ /* 0x002fc80008010000 */
[----:B------:R-:W0:Y:S01]  /*0e10*/  MUFU.RSQ R144, R135 ;  /* 0x0000008700907308 */ /* 0x000e220000001400 */
[C---:B------:R-:W-:Y:S02]  /*0e20*/  PRMT R115, R56.reuse, 0x7632, R115 ;  /* 0x0000763238737816 */ /* 0x040fe40000000073 */
[----:B------:R-:W-:Y:S02]  /*0e30*/  SHF.L.U32 R53, R56, 0x10, RZ ;  /* 0x0000001038357819 */ /* 0x000fe400000006ff */
[C---:B------:R-:W-:Y:S02]  /*0e40*/  PRMT R43, R40.reuse, 0x7632, R43 ;  /* 0x00007632282b7816 */ /* 0x040fe4000000002b */
[----:B------:R-:W-:Y:S02]  /*0e50*/  SHF.L.U32 R89, R40, 0x10, RZ ;  /* 0x0000001028597819 */ /* 0x000fe400000006ff */
[----:B------:R-:W-:Y:S02]  /*0e60*/  PRMT R0, R104, 0x7632, R0 ;  /* 0x0000763268007816 */ /* 0x000fe40000000000 */
[----:B------:R-:W-:-:S02]  /*0e70*/  PRMT R40, R41, 0x7632, R40 ;  /* 0x0000763229287816 */ /* 0x000fc40000000028 */
[C---:B------:R-:W-:Y:S02]  /*0e80*/  PRMT R56, R39.reuse, 0x7632, R56 ;  /* 0x0000763227387816 */ /* 0x040fe40000000038 */
[----:B------:R-:W-:Y:S02]  /*0e90*/  SHF.L.U32 R69, R39, 0x10, RZ ;  /* 0x0000001027457819 */ /* 0x000fe400000006ff */
[----:B------:R-:W-:Y:S02]  /*0ea0*/  SHF.L.U32 R91, R91, 0x10, RZ ;  /* 0x000000105b5b7819 */ /* 0x000fe400000006ff */
[----:B------:R-:W-:Y:S02]  /*0eb0*/  SHF.L.U32 R143, R138, 0x10, RZ ;  /* 0x000000108a8f7819 */ /* 0x000fe400000006ff */
[----:B------:R-:W-:Y:S02]  /*0ec0*/  PRMT R99, R139, 0x7632, R99 ;  /* 0x000076328b637816 */ /* 0x000fe40000000063 */
[----:B------:R-:W-:-:S02]  /*0ed0*/  PRMT R39, R36, 0x7632, R39 ;  /* 0x0000763224277816 */ /* 0x000fc40000000027 */
[----:B------:R-:W-:Y:S02]  /*0ee0*/  SHF.L.U32 R67, R36, 0x10, RZ ;  /* 0x0000001024437819 */ /* 0x000fe400000006ff */
[C---:B------:R-:W-:Y:S02]  /*0ef0*/  PRMT R60, R34.reuse, 0x7632, R60 ;  /* 0x00007632223c7816 */ /* 0x040fe4000000003c */
[----:B------:R-:W-:Y:S01]  /*0f00*/  SHF.L.U32 R93, R34, 0x10, RZ ;  /* 0x00000010225d7819 */ /* 0x000fe200000006ff */
[C---:B------:R-:W-:Y:S01]  /*0f10*/  FADD.FTZ R34, -R134.reuse, R141 ;  /* 0x0000008d86227221 */ /* 0x040fe20000010100 */
[----:B------:R-:W-:Y:S02]  /*0f20*/  SHF.L.U32 R139, R139, 0x10, RZ ;  /* 0x000000108b8b7819 */ /* 0x000fe400000006ff */
[C---:B------:R-:W-:Y:S02]  /*0f30*/  PRMT R36, R37.reuse, 0x7632, R36 ;  /* 0x0000763225247816 */ /* 0x040fe40000000024 */
[----:B------:R-:W-:Y:S01]  /*0f40*/  SHF.L.U32 R65, R37, 0x10, RZ ;  /* 0x0000001025417819 */ /* 0x000fe200000006ff */
[----:B------:R-:W-:Y:S01]  /*0f50*/  FADD.FTZ R37, -R134, R165 ;  /* 0x000000a586257221 */ /* 0x000fe20000010100 */
[----:B------:R-:W-:-:S02]  /*0f60*/  PRMT R125, R47, 0x7632, R125 ;  /* 0x000076322f7d7816 */ /* 0x000fc4000000007d */
[----:B------:R-:W-:Y:S01]  /*0f70*/  SHF.L.U32 R141, R62, 0x10, RZ ;  /* 0x000000103e8d7819 */ /* 0x000fe200000006ff */
[----:B------:R-:W-:Y:S01]  /*0f80*/  FADD.FTZ R91, -R134, R91 ;  /* 0x0000005b865b7221 */ /* 0x000fe20000010100 */
[----:B------:R-:W-:Y:S02]  /*0f90*/  PRMT R137, R44, 0x7632, R137 ;  /* 0x000076322c897816 */ /* 0x000fe40000000089 */
[----:B------:R-:W-:Y:S02]  /*0fa0*/  PRMT R55, R38, 0x7632, R55 ;  /* 0x0000763226377816 */ /* 0x000fe40000000037 */
[----:B------:R-:W-:Y:S02]  /*0fb0*/  SHF.L.U32 R165, R0, 0x10, RZ ;  /* 0x0000001000a57819 */ /* 0x000fe400000006ff */
[----:B------:R-:W-:Y:S01]  /*0fc0*/  SHF.L.U32 R40, R40, 0x10, RZ ;  /* 0x0000001028287819 */ /* 0x000fe200000006ff */
[----:B------:R-:W-:Y:S01]  /*0fd0*/  FADD.FTZ R143, -R134, R143 ;  /* 0x0000008f868f7221 */ /* 0x000fe20000010100 */
[----:B------:R-:W-:-:S02]  /*0fe0*/  PRMT R73, R57, 0x7632, R73 ;  /* 0x0000763239497816 */ /* 0x000fc40000000049 */
[----:B------:R-:W-:Y:S02]  /*0ff0*/  PRMT R75, R50, 0x7632, R75 ;  /* 0x00007632324b7816 */ /* 0x000fe4000000004b */
[----:B------:R-:W-:Y:S02]  /*1000*/  PRMT R44, R105, 0x7632, R44 ;  /* 0x00007632692c7816 */ /* 0x000fe4000000002c */
[----:B------:R-:W-:Y:S01]  /*1010*/  SHF.L.U32 R119, R3, 0x10, RZ ;  /* 0x0000001003777819 */ /* 0x000fe200000006ff */
[----:B------:R-:W-:Y:S01]  /*1020*/  FADD.FTZ R139, -R134, R139 ;  /* 0x0000008b868b7221 */ /* 0x000fe20000010100 */
[----:B------:R-:W-:Y:S02]  /*1030*/  SHF.L.U32 R57, R57, 0x10, RZ ;  /* 0x0000001039397819 */ /* 0x000fe400000006ff */
[----:B------:R-:W-:Y:S02]  /*1040*/  SHF.L.U32 R74, R51, 0x10, RZ ;  /* 0x00000010334a7819 */ /* 0x000fe400000006ff */
[----:B------:R-:W-:-:S02]  /*1050*/  PRMT R121, R49, 0x7632, R121 ;  /* 0x0000763231797816 */ /* 0x000fc40000000079 */
[----:B------:R-:W-:Y:S02]  /*1060*/  PRMT R131, R66, 0x7632, R131 ;  /* 0x0000763242837816 */ /* 0x000fe40000000083 */
[C---:B------:R-:W-:Y:S02]  /*1070*/  PRMT R61, R35.reuse, 0x7632, R61 ;  /* 0x00007632233d7816 */ /* 0x040fe4000000003d */
[----:B------:R-:W-:Y:S02]  /*1080*/  SHF.L.U32 R95, R35, 0x10, RZ ;  /* 0x00000010235f7819 */ /* 0x000fe400000006ff */
[----:B------:R-:W-:Y:S01]  /*1090*/  SHF.L.U32 R56, R56, 0x10, RZ ;  /* 0x0000001038387819 */ /* 0x000fe200000006ff */
[----:B------:R-:W-:Y:S01]  /*10a0*/  FADD.FTZ R100, -R134, R141 ;  /* 0x0000008d86647221 */ /* 0x000fe20000010100 */
[----:B------:R-:W-:Y:S02]  /*10b0*/  PRMT R97, R48, 0x7632, R97 ;  /* 0x0000763230617816 */ /* 0x000fe40000000061 */
[----:B------:R-:W-:-:S02]  /*10c0*/  PRMT R35, R2, 0x7632, R35 ;  /* 0x0000763202237816 */ /* 0x000fc40000000023 */
[----:B------:R-:W-:Y:S01]  /*10d0*/  PRMT R63, R3, 0x7632, R63 ;  /* 0x00007632033f7816 */ /* 0x000fe2000000003f */
[C---:B------:R-:W-:Y:S01]  /*10e0*/  FADD.FTZ R3, -R134.reuse, R93 ;  /* 0x0000005d86037221 */ /* 0x040fe20000010100 */
[----:B------:R-:W-:Y:S02]  /*10f0*/  SHF.L.U32 R125, R125, 0x10, RZ ;  /* 0x000000107d7d7819 */ /* 0x000fe400000006ff */
[----:B------:R-:W-:Y:S01]  /*1100*/  PRMT R88, R7, 0x7632, R88 ;  /* 0x0000763207587816 */ /* 0x000fe20000000058 */
[----:B------:R-:W-:Y:S01]  /*1110*/  FADD.FTZ R102, -R134, R165 ;  /* 0x000000a586667221 */ /* 0x000fe20000010100 */
[----:B------:R-:W-:Y:S01]  /*1120*/  PRMT R127, R70, 0x7632, R127 ;  /* 0x00007632467f7816 */ /* 0x000fe2000000007f */
[----:B------:R-:W-:Y:S01]  /*1130*/  FADD.FTZ R116, -R134, R40 ;  /* 0x0000002886747221 */ /* 0x000fe20000010100 */
[----:B------:R-:W-:Y:S01]  /*1140*/  SHF.L.U32 R55, R55, 0x10, RZ ;  /* 0x0000001037377819 */ /* 0x000fe200000006ff */
[----:B0-----:R-:W-:Y:S01]  /*1150*/  FMUL.FTZ R141, R144, R91 ;  /* 0x0000005b908d7220 */ /* 0x001fe20000410000 */
[----:B------:R-:W-:Y:S01]  /*1160*/  SHF.L.U32 R7, R7, 0x10, RZ ;  /* 0x0000001007077819 */ /* 0x000fe200000006ff */
[----:B------:R-:W-:Y:S01]  /*1170*/  FADD.FTZ R58, -R134, R53 ;  /* 0x00000035863a7221 */ /* 0x000fe20000010100 */
[----:B------:R-:W-:Y:S01]  /*1180*/  SHF.L.U32 R54, R50, 0x10, RZ ;  /* 0x0000001032367819 */ /* 0x000fe200000006ff */
[----:B------:R-:W-:Y:S01]  /*1190*/  FADD.FTZ R130, -R134, R119 ;  /* 0x0000007786827221 */ /* 0x000fe20000010100 */
[----:B------:R-:W-:Y:S01]  /*11a0*/  SHF.L.U32 R70, R70, 0x10, RZ ;  /* 0x0000001046467819 */ /* 0x000fe200000006ff */
[----:B------:R-:W-:Y:S01]  /*11b0*/  FMUL.FTZ R143, R144, R143 ;  /* 0x0000008f908f7220 */ /* 0x000fe20000410000 */
[----:B------:R-:W-:-:S02]  /*11c0*/  SHF.L.U32 R73, R73, 0x10, RZ ;  /* 0x0000001049497819 */ /* 0x000fc400000006ff */
[----:B------:R-:W-:Y:S02]  /*11d0*/  SHF.L.U32 R75, R75, 0x10, RZ ;  /* 0x000000104b4b7819 */ /* 0x000fe400000006ff */
[----:B------:R-:W-:Y:S02]  /*11e0*/  SHF.L.U32 R44, R44, 0x10, RZ ;  /* 0x000000102c2c7819 */ /* 0x000fe400000006ff */
[----:B------:R-:W-:Y:S02]  /*11f0*/  SHF.L.U32 R52, R52, 0x10, RZ ;  /* 0x0000001034347819 */ /* 0x000fe400000006ff */
[----:B------:R-:W-:Y:S02]  /*1200*/  SHF.L.U32 R43, R43, 0x10, RZ ;  /* 0x000000102b2b7819 */ /* 0x000fe400000006ff */
[----:B------:R-:W-:Y:S02]  /*1210*/  SHF.L.U32 R39, R39, 0x10, RZ ;  /* 0x0000001027277819 */ /* 0x000fe400000006ff */
[----:B------:R-:W-:-:S02]  /*1220*/  SHF.L.U32 R93, R60, 0x10, RZ ;  /* 0x000000103c5d7819 */ /* 0x000fc400000006ff */
[----:B------:R-:W-:Y:S01]  /*1230*/  SHF.L.U32 R142, R32, 0x10, RZ ;  /* 0x00000010208e7819 */ /* 0x000fe200000006ff */
[----:B------:R-:W-:Y:S01]  /*1240*/  FADD.FTZ R57, -R134, R57 ;  /* 0x0000003986397221 */ /* 0x000fe20000010100 */
[----:B------:R-:W-:Y:S01]  /*1250*/  SHF.L.U32 R50, R48, 0x10, RZ ;  /* 0x0000001030327819 */ /* 0x000fe200000006ff */
[C---:B------:R-:W-:Y:S01]  /*1260*/  FADD.FTZ R53, -R134.reuse, R74 ;  /* 0x0000004a86357221 */ /* 0x040fe20000010100 */
[----:B------:R-:W-:Y:S01]  /*1270*/  SHF.L.U32 R68, R71, 0x10, RZ ;  /* 0x0000001047447819 */ /* 0x000fe200000006ff */
[----:B------:R-:W-:Y:S01]  /*1280*/  FADD.FTZ R120, -R134, R56 ;  /* 0x0000003886787221 */ /* 0x000fe20000010100 */
[----:B------:R-:W-:Y:S01]  /*1290*/  SHF.L.U32 R121, R121, 0x10, RZ ;  /* 0x0000001079797819 */ /* 0x000fe200000006ff */
[----:B------:R-:W-:Y:S01]  /*12a0*/  FMUL.FTZ R139, R144, R139 ;  /* 0x0000008b908b7220 */ /* 0x000fe20000410000 */
[----:B------:R-:W-:Y:S02]  /*12b0*/  SHF.L.U32 R131, R131, 0x10, RZ ;  /* 0x0000001083837819 */ /* 0x000fe400000006ff */
[----:B------:R-:W-:-:S02]  /*12c0*/  SHF.L.U32 R36, R36, 0x10, RZ ;  /* 0x0000001024247819 */ /* 0x000fc400000006ff */
[----:B------:R-:W-:Y:S02]  /*12d0*/  SHF.L.U32 R138, R33, 0x10, RZ ;  /* 0x00000010218a7819 */ /* 0x000fe400000006ff */
[----:B------:R-:W-:Y:S02]  /*12e0*/  SHF.L.U32 R165, R5, 0x10, RZ ;  /* 0x0000001005a57819 */ /* 0x000fe400000006ff */
[C---:B------:R-:W-:Y:S02]  /*12f0*/  PRMT R91, R12.reuse, 0x7632, R91 ;  /* 0x000076320c5b7816 */ /* 0x040fe4000000005b */
[----:B------:R-:W-:Y:S01]  /*1300*/  SHF.L.U32 R40, R12, 0x10, RZ ;  /* 0x000000100c287819 */ /* 0x000fe200000006ff */
[----:B------:R-:W-:Y:S01]  /*1310*/  FADD.FTZ R74, -R134, R125 ;  /* 0x0000007d864a7221 */ /* 0x000fe20000010100 */
[----:B------:R-:W-:Y:S02]  /*1320*/  PRMT R85, R51, 0x7632, R85 ;  /* 0x0000763233557816 */ /* 0x000fe40000000055 */
[----:B------:R-:W-:-:S02]  /*1330*/  SHF.L.U32 R72, R47, 0x10, RZ ;  /* 0x000000102f487819 */ /* 0x000fc400000006ff */
[----:B------:R-:W-:Y:S02]  /*1340*/  PRMT R48, R109, 0x7632, R48 ;  /* 0x000076326d307816 */ /* 0x000fe40000000030 */
[----:B------:R-:W-:Y:S02]  /*1350*/  SHF.L.U32 R97, R97, 0x10, RZ ;  /* 0x0000001061617819 */ /* 0x000fe400000006ff */
[----:B------:R-:W-:Y:S02]  /*1360*/  SHF.L.U32 R135, R64, 0x10, RZ ;  /* 0x0000001040877819 */ /* 0x000fe400000006ff */
[----:B------:R-:W-:Y:S02]  /*1370*/  SHF.L.U32 R35, R35, 0x10, RZ ;  /* 0x0000001023237819 */ /* 0x000fe400000006ff */
[C---:B------:R-:W-:Y:S02]  /*1380*/  PRMT R119, R26.reuse, 0x7632, R119 ;  /* 0x000076321a777816 */ /* 0x040fe40000000077 */
[----:B------:R-:W-:Y:S01]  /*1390*/  SHF.L.U32 R12, R26, 0x10, RZ ;  /* 0x000000101a0c7819 */ /* 0x000fe200000006ff */
[----:B------:R-:W-:Y:S01]  /*13a0*/  FADD.FTZ R118, -R134, R55 ;  /* 0x0000003786767221 */ /* 0x000fe20000010100 */
[----:B------:R-:W-:-:S02]  /*13b0*/  PRMT R47, R108, 0x7632, R47 ;  /* 0x000076326c2f7816 */ /* 0x000fc4000000002f */
[----:B------:R-:W-:Y:S02]  /*13c0*/  PRMT R51, R42, 0x7632, R51 ;  /* 0x000076322a337816 */ /* 0x000fe40000000033 */
[----:B------:R-:W-:Y:S02]  /*13d0*/  SHF.L.U32 R117, R2, 0x10, RZ ;  /* 0x0000001002757819 */ /* 0x000fe400000006ff */
[C---:B------:R-:W-:Y:S02]  /*13e0*/  PRMT R164, R4.reuse, 0x7632, R164 ;  /* 0x0000763204a47816 */ /* 0x040fe400000000a4 */
[----:B------:R-:W-:Y:S02]  /*13f0*/  SHF.L.U32 R56, R4, 0x10, RZ ;  /* 0x0000001004387819 */ /* 0x000fe400000006ff */
[----:B------:R-:W-:Y:S01]  /*1400*/  MOV R26, R7 ;  /* 0x00000007001a7202 */ /* 0x000fe20000000f00 */
[----:B------:R-:W-:Y:S01]  /*1410*/  FADD.FTZ R54, -R134, R54 ;  /* 0x0000003686367221 */ /* 0x000fe20000010100 */
[----:B------:R-:W-:Y:S01]  /*1420*/  SHF.L.U32 R103, R104, 0x10, RZ ;  /* 0x0000001068677819 */ /* 0x000fe200000006ff */
[----:B------:R-:W-:Y:S01]  /*1430*/  FADD.FTZ R62, -R134, R73 ;  /* 0x00000049863e7221 */ /* 0x000fe20000010100 */
[----:B------:R-:W-:Y:S01]  /*1440*/  SHF.L.U32 R111, R42, 0x10, RZ ;  /* 0x000000102a6f7819 */ /* 0x000fe200000006ff */
[----:B------:R-:W-:Y:S01]  /*1450*/  FADD.FTZ R42, -R134, R70 ;  /* 0x00000046862a7221 */ /* 0x000fe20000010100 */
[----:B------:R-:W-:Y:S01]  /*1460*/  SHF.L.U32 R4, R6, 0x10, RZ ;  /* 0x0000001006047819 */ /* 0x000fe200000006ff */
[C---:B------:R-:W-:Y:S01]  /*1470*/  FADD.FTZ R64, -R134.reuse, R75 ;  /* 0x0000004b86407221 */ /* 0x040fe20000010100 */
[C---:B------:R-:W-:Y:S01]  /*1480*/  PRMT R125, R29.reuse, 0x7632, R125 ;  /* 0x000076321d7d7816 */ /* 0x040fe2000000007d */
[C---:B------:R-:W-:Y:S01]  /*1490*/  FADD.FTZ R104, -R134.reuse, R44 ;  /* 0x0000002c86687221 */ /* 0x040fe20000010100 */
[----:B------:R-:W-:Y:S01]  /*14a0*/  SHF.L.U32 R7, R29, 0x10, RZ ;  /* 0x000000101d077819 */ /* 0x000fe200000006ff */
[C---:B------:R-:W-:Y:S01]  /*14b0*/  FADD.FTZ R112, -R134.reuse, R52 ;  /* 0x0000003486707221 */ /* 0x040fe20000010100 */
[----:B------:R-:W-:Y:S01]  /*14c0*/  SHF.L.U32 R49, R49, 0x10, RZ ;  /* 0x0000001031317819 */ /* 0x000fe200000006ff */
[C---:B------:R-:W-:Y:S01]  /*14d0*/  FADD.FTZ R114, -R134.reuse, R43 ;  /* 0x0000002b86727221 */ /* 0x040fe20000010100 */
[----:B------:R-:W-:Y:S01]  /*14e0*/  SHF.L.U32 R87, R41, 0x10, RZ ;  /* 0x0000001029577819 */ /* 0x000fe200000006ff */
[C---:B------:R-:W-:Y:S01]  /*14f0*/  FADD.FTZ R122, -R134.reuse, R39 ;  /* 0x00000027867a7221 */ /* 0x040fe20000010100 */
[----:B------:R-:W-:Y:S01]  /*1500*/  SHF.L.U32 R99, R99, 0x10, RZ ;  /* 0x0000001063637819 */ /* 0x000fe200000006ff */
[----:B------:R-:W-:Y:S01]  /*1510*/  FADD.FTZ R126, -R134, R93 ;  /* 0x0000005d867e7221 */ /* 0x000fe20000010100 */
[----:B------:R-:W-:Y:S01]  /*1520*/  PRMT R136, R33, 0x7632, R136 ;  /* 0x0000763221887816 */ /* 0x000fe20000000088 */
[----:B------:R-:W-:Y:S01]  /*1530*/  FFMA.FTZ R55, R143, R142, R76 ;  /* 0x0000008e8f377223 */ /* 0x000fe2000001004c */
[----:B------:R-:W-:Y:S01]  /*1540*/  MOV R29, R165 ;  /* 0x000000a5001d7202 */ /* 0x000fe20000000f00 */
[----:B------:R-:W-:Y:S01]  /*1550*/  FMUL.FTZ R58, R144, R58 ;  /* 0x0000003a903a7220 */ /* 0x000fe20000410000 */
[----:B------:R-:W-:Y:S01]  /*1560*/  FADD.FTZ R41, -R134, R68 ;  /* 0x0000004486297221 */ /* 0x000fe20000010100 */
[----:B------:R-:W-:Y:S01]  /*1570*/  SHF.L.U32 R48, R48, 0x10, RZ ;  /* 0x0000001030307819 */ /* 0x000fe200000006ff */
[C---:B------:R-:W-:Y:S01]  /*1580*/  FADD.FTZ R0, -R134.reuse, R95 ;  /* 0x0000005f86007221 */ /* 0x040fe20000010100 */
[C---:B------:R-:W-:Y:S01]  /*1590*/  FADD.FTZ R70, -R134.reuse, R121 ;  /* 0x0000007986467221 */ /* 0x040fe20000010100 */
[C---:B------:R-:W-:Y:S01]  /*15a0*/  FADD.FTZ R94, -R134.reuse, R131 ;  /* 0x00000083865e7221 */ /* 0x040fe20000010100 */
[----:B------:R-:W-:Y:S01]  /*15b0*/  FADD.FTZ R124, -R134, R36 ;  /* 0x00000024867c7221 */ /* 0x000fe20000010100 */
[----:B------:R-:W-:Y:S01]  /*15c0*/  FADD.FTZ R33, R138, R81 ;  /* 0x000000518a217221 */ /* 0x000fe20000010000 */
[----:B------:R-:W-:Y:S01]  /*15d0*/  FFMA.FTZ R52, R139, R138, R80 ;  /* 0x0000008a8b347223 */ /* 0x000fe20000010050 */
[----:B------:R-:W-:Y:S01]  /*15e0*/  PRMT R73, R10, 0x7632, R73 ;  /* 0x000076320a497816 */ /* 0x000fe20000000049 */
[----:B------:R-:W-:Y:S01]  /*15f0*/  FMUL.FTZ R57, R144, R57 ;  /* 0x0000003990397220 */ /* 0x000fe20000410000 */
[----:B------:R-:W-:Y:S01]  /*1600*/  SHF.L.U32 R44, R10, 0x10, RZ ;  /* 0x000000100a2c7819 */ /* 0x000fe200000006ff */
[C---:B------:R-:W-:Y:S01]  /*1610*/  FADD.FTZ R68, -R134.reuse, R97 ;  /* 0x0000006186447221 */ /* 0x040fe20000010100 */
[C---:B------:R-:W-:Y:S01]  /*1620*/  PRMT R75, R11.reuse, 0x7632, R75 ;  /* 0x000076320b4b7816 */ /* 0x040fe2000000004b */
[C---:B------:R-:W-:Y:S01]  /*1630*/  FADD.FTZ R96, -R134.reuse, R135 ;  /* 0x0000008786607221 */ /* 0x040fe20000010100 */
[----:B------:R-:W-:Y:S01]  /*1640*/  SHF.L.U32 R43, R11, 0x10, RZ ;  /* 0x000000100b2b7819 */ /* 0x000fe200000006ff */
[----:B------:R-:W-:Y:S01]  /*1650*/  FADD.FTZ R131, -R134, R35 ;  /* 0x0000002386837221 */ /* 0x000fe20000010100 */
[----:B------:R-:W-:-:S02]  /*1660*/  PRMT R93, R13, 0x7632, R93 ;  /* 0x000076320d5d7816 */ /* 0x000fc4000000005d */
[----:B------:R-:W-:Y:S01]  /*1670*/  SHF.L.U32 R39, R13, 0x10, RZ ;  /* 0x000000100d277819 */ /* 0x000fe200000006ff */
[----:B------:R-:W-:Y:S01]  /*1680*/  FADD.FTZ R2, -R134, R117 ;  /* 0x0000007586027221 */ /* 0x000fe20000010100 */
[----:B------:R-:W-:Y:S02]  /*1690*/  PRMT R123, R46, 0x7632, R123 ;  /* 0x000076322e7b7816 */ /* 0x000fe4000000007b */
[----:B------:R-:W-:Y:S02]  /*16a0*/  SHF.L.U32 R47, R47, 0x10, RZ ;  /* 0x000000102f2f7819 */ /* 0x000fe400000006ff */
[----:B------:R-:W-:Y:S02]  /*16b0*/  SHF.L.U32 R51, R51, 0x10, RZ ;  /* 0x0000001033337819 */ /* 0x000fe400000006ff */
[----:B------:R-:W-:Y:S02]  /*16c0*/  PRMT R76, R6, 0x7632, R76 ;  /* 0x00007632064c7816 */ /* 0x000fe4000000004c */
[----:B------:R-:W-:-:S02]  /*16d0*/  PRMT R95, R14, 0x7632, R95 ;  /* 0x000076320e5f7816 */ /* 0x000fc4000000005f */
[----:B------:R-:W-:Y:S02]  /*16e0*/  SHF.L.U32 R36, R14, 0x10, RZ ;  /* 0x000000100e247819 */ /* 0x000fe400000006ff */
[C---:B------:R-:W-:Y:S02]  /*16f0*/  PRMT R81, R17.reuse, 0x7632, R81 ;  /* 0x0000763211517816 */ /* 0x040fe40000000051 */
[----:B------:R-:W-:Y:S02]  /*1700*/  SHF.L.U32 R80, R17, 0x10, RZ ;  /* 0x0000001011507819 */ /* 0x000fe400000006ff */
[C---:B------:R-:W-:Y:S02]  /*1710*/  PRMT R13, R20.reuse, 0x7632, R13 ;  /* 0x00007632140d7816 */ /* 0x040fe4000000000d */
[----:B------:R-:W-:Y:S02]  /*1720*/  SHF.L.U32 R10, R20, 0x10, RZ ;  /* 0x00000010140a7819 */ /* 0x000fe400000006ff */
[----:B------:R-:W-:-:S02]  /*1730*/  PRMT R121, R27, 0x7632, R121 ;  /* 0x000076321b797816 */ /* 0x000fc40000000079 */
[----:B------:R-:W-:Y:S01]  /*1740*/  SHF.L.U32 R11, R27, 0x10, RZ ;  /* 0x000000101b0b7819 */ /* 0x000fe200000006ff */
[----:B------:R-:W-:Y:S01]  /*1750*/  FADD.FTZ R50, -R134, R50 ;  /* 0x0000003286327221 */ /* 0x000fe20000010100 */
[----:B------:R-:W-:Y:S01]  /*1760*/  SHF.L.U32 R46, R46, 0x10, RZ ;  /* 0x000000102e2e7819 */ /* 0x000fe200000006ff */
[----:B------:R-:W-:Y:S01]  /*1770*/  FMUL.FTZ R54, R144, R54 ;  /* 0x0000003690367220 */ /* 0x000fe20000410000 */
[----:B------:R-:W-:Y:S02]  /*1780*/  SHF.L.U32 R137, R137, 0x10, RZ ;  /* 0x0000001089897819 */ /* 0x000fe400000006ff */
[----:B------:R-:W-:Y:S02]  /*1790*/  PRMT R135, R5, 0x7632, R135 ;  /* 0x0000763205877816 */ /* 0x000fe40000000087 */
[C---:B------:R-:W-:Y:S02]  /*17a0*/  PRMT R97, R15.reuse, 0x7632, R97 ;  /* 0x000076320f617816 */ /* 0x040fe40000000061 */
[----:B------:R-:W-:-:S02]  /*17b0*/  SHF.L.U32 R35, R15, 0x10, RZ ;  /* 0x000000100f237819 */ /* 0x000fc400000006ff */
[C---:B------:R-:W-:Y:S02]  /*17c0*/  PRMT R17, R19.reuse, 0x7632, R17 ;  /* 0x0000763213117816 */ /* 0x040fe40000000011 */
[----:B------:R-:W-:Y:S02]  /*17d0*/  SHF.L.U32 R14, R19, 0x10, RZ ;  /* 0x00000010130e7819 */ /* 0x000fe400000006ff */
[C---:B------:R-:W-:Y:S02]  /*17e0*/  PRMT R6, R22.reuse, 0x7632, R6 ;  /* 0x0000763216067816 */ /* 0x040fe40000000006 */
[----:B------:R-:W-:Y:S01]  /*17f0*/  SHF.L.U32 R20, R22, 0x10, RZ ;  /* 0x0000001016147819 */ /* 0x000fe200000006ff */
[----:B------:R-:W-:Y:S01]  /*1800*/  FFMA.FTZ R22, R58, R56, R55 ;  /* 0x000000383a167223 */ /* 0x000fe20000010037 */
[----:B------:R-:W-:Y:S01]  /*1810*/  MOV R27, R4 ;  /* 0x00000004001b7202 */ /* 0x000fe20000000f00 */
[C---:B------:R-:W-:Y:S01]  /*1820*/  FADD.FTZ R49, -R134.reuse, R49 ;  /* 0x0000003186317221 */ /* 0x040fe20000010100 */
[C---:B------:R-:W-:Y:S01]  /*1830*/  PRMT R5, R23.reuse, 0x7632, R5 ;  /* 0x0000763217057816 */ /* 0x040fe20000000005 */
[----:B------:R-:W-:Y:S01]  /*1840*/  FADD.FTZ R99, -R134, R99 ;  /* 0x0000006386637221 */ /* 0x000fe20000010100 */
[----:B------:R-:W-:Y:S01]  /*1850*/  SHF.L.U32 R19, R23, 0x10, RZ ;  /* 0x0000001017137819 */ /* 0x000fe200000006ff */
[----:B------:R-:W-:Y:S01]  /*1860*/  FFMA.FTZ R23, R57, R29, R52 ;  /* 0x0000001d39177223 */ /* 0x000fe20000010034 */
[C---:B------:R-:W-:Y:S01]  /*1870*/  PRMT R117, R25.reuse, 0x7632, R117 ;  /* 0x0000763219757816 */ /* 0x040fe20000000075 */
[----:B------:R-:W-:Y:S01]  /*1880*/  FMUL.FTZ R53, R144, R53 ;  /* 0x0000003590357220 */ /* 0x000fe20000410000 */
[----:B------:R-:W-:Y:S01]  /*1890*/  SHF.L.U32 R15, R25, 0x10, RZ ;  /* 0x00000010190f7819 */ /* 0x000fe200000006ff */
[----:B------:R-:W-:Y:S01]  /*18a0*/  FADD.FTZ R25, R33, R29 ;  /* 0x0000001d21197221 */ /* 0x000fe20000010000 */
[----:B------:R-:W-:Y:S01]  /*18b0*/  SHF.L.U32 R107, R108, 0x10, RZ ;  /* 0x000000106c6b7819 */ /* 0x000fe200000006ff */
[C---:B------:R-:W-:Y:S01]  /*18c0*/  FADD.FTZ R108, -R134.reuse, R48 ;  /* 0x00000030866c7221 */ /* 0x040fe20000010100 */
[----:B------:R-:W-:Y:S01]  /*18d0*/  SHF.L.U32 R115, R115, 0x10, RZ ;  /* 0x0000001073737819 */ /* 0x000fe200000006ff */
[C---:B------:R-:W-:Y:S01]  /*18e0*/  FADD.FTZ R106, -R134.reuse, R47 ;  /* 0x0000002f866a7221 */ /* 0x040fe20000010100 */
[----:B------:R-:W-:Y:S01]  /*18f0*/  FADD.FTZ R110, -R134, R51 ;  /* 0x00000033866e7221 */ /* 0x000fe20000010100 */
[----:B------:R-:W-:Y:S01]  /*1900*/  SHF.L.U32 R48, R8, 0x10, RZ ;  /* 0x0000001008307819 */ /* 0x000fe200000006ff */
[C---:B------:R-:W-:Y:S01]  /*1910*/  FADD.FTZ R46, -R134.reuse, R46 ;  /* 0x0000002e862e7221 */ /* 0x040fe20000010100 */
[----:B------:R-:W-:Y:S01]  /*1920*/  SHF.L.U32 R101, R45, 0x10, RZ ;  /* 0x000000102d657819 */ /* 0x000fe200000006ff */
[----:B------:R-:W-:Y:S01]  /*1930*/  FADD.FTZ R98, -R134, R137 ;  /* 0x0000008986627221 */ /* 0x000fe20000010100 */
[----:B------:R-:W-:Y:S01]  /*1940*/  FADD.FTZ R51, R142, R77 ;  /* 0x0000004d8e337221 */ /* 0x000fe20000010000 */
[----:B------:R-:W-:Y:S01]  /*1950*/  SHF.L.U32 R47, R9, 0x10, RZ ;  /* 0x00000010092f7819 */ /* 0x000fe200000006ff */
[----:B------:R-:W-:Y:S01]  /*1960*/  FFMA.FTZ R22, R54, R27, R22 ;  /* 0x0000001b36167223 */ /* 0x000fe20000010016 */
[----:B------:R-:W-:Y:S01]  /*1970*/  FMUL.FTZ R50, R144, R50 ;  /* 0x0000003290327220 */ /* 0x000fe20000410000 */
[----:B------:R-:W-:Y:S01]  /*1980*/  FADD.FTZ R45, -R134, R72 ;  /* 0x00000048862d7221 */ /* 0x000fe20000010100 */
[----:B------:R-:W-:Y:S01]  /*1990*/  PRMT R140, R32, 0x7632, R140 ;  /* 0x00007632208c7816 */ /* 0x000fe2000000008c */
[C---:B------:R-:W-:Y:S01]  /*19a0*/  FMUL.FTZ R137, R144.reuse, R99 ;  /* 0x0000006390897220 */ /* 0x040fe20000410000 */
[----:B------:R-:W-:Y:S01]  /*19b0*/  FADD.FTZ R25, R25, R26 ;  /* 0x0000001a19197221 */ /* 0x000fe20000010000 */
[----:B------:R-:W-:Y:S01]  /*19c0*/  FFMA.FTZ R23, R53, R26, R23 ;  /* 0x0000001a35177223 */ /* 0x000fe20000010017 */
[----:B------:R-:W-:Y:S01]  /*19d0*/  FMUL.FTZ R49, R144, R49 ;  /* 0x0000003190317220 */ /* 0x000fe20000410000 */
[----:B------:R-:W-:Y:S01]  /*19e0*/  FADD.FTZ R60, -R134, R115 ;  /* 0x00000073863c7221 */ /* 0x000fe20000010100 */
[----:B------:R-:W-:-:S02]  /*19f0*/  PRMT R99, R16, 0x7632, R99 ;  /* 0x0000763210637816 */ /* 0x000fc40000000063 */
[----:B------:R-:W-:Y:S01]  /*1a00*/  SHF.L.U32 R32, R16, 0x10, RZ ;  /* 0x0000001010207819 */ /* 0x000fe200000006ff */
[----:B------:R-:W-:Y:S01]  /*1a10*/  FFMA.FTZ R22, R50, R48, R22 ;  /* 0x0000003032167223 */ /* 0x000fe20000010016 */
[----:B------:R-:W-:Y:S01]  /*1a20*/  SHF.L.U32 R66, R66, 0x10, RZ ;  /* 0x0000001042427819 */ /* 0x000fe200000006ff */
[----:B------:R-:W-:Y:S01]  /*1a30*/  FMUL.FTZ R46, R144, R46 ;  /* 0x0000002e902e7220 */ /* 0x000fe20000410000 */
[C---:B------:R-:W-:Y:S02]  /*1a40*/  PRMT R115, R24.reuse, 0x7632, R115 ;  /* 0x0000763218737816 */ /* 0x040fe40000000073 */
[----:B------:R-:W-:Y:S01]  /*1a50*/  SHF.L.U32 R16, R24, 0x10, RZ ;  /* 0x0000001018107819 */ /* 0x000fe200000006ff */
[----:B------:R-:W-:Y:S01]  /*1a60*/  FADD.FTZ R24, R51, R56 ;  /* 0x0000003833187221 */ /* 0x000fe20000010000 */
[----:B------:R-:W-:Y:S01]  /*1a70*/  FADD.FTZ R25, R25, R47 ;  /* 0x0000002f19197221 */ /* 0x000fe20000010000 */
[----:B------:R-:W-:Y:S01]  /*1a80*/  FFMA.FTZ R23, R49, R47, R23 ;  /* 0x0000002f31177223 */ /* 0x000fe20000010017 */
[----:B------:R-:W-:Y:S01]  /*1a90*/  FMUL.FTZ R45, R144, R45 ;  /* 0x0000002d902d7220 */ /* 0x000fe20000410000 */
[----:B------:R-:W-:Y:S01]  /*1aa0*/  PRMT R129, R71, 0x7632, R129 ;  /* 0x0000763247817816 */ /* 0x000fe20000000081 */
[----:B------:R-:W-:Y:S01]  /*1ab0*/  FADD.FTZ R24, R24, R27 ;  /* 0x0000001b18187221 */ /* 0x000fe20000010000 */
[----:B------:R-:W-:Y:S01]  /*1ac0*/  SHF.L.U32 R71, R38, 0x10, RZ ;  /* 0x0000001026477819 */ /* 0x000fe200000006ff */
[----:B------:R-:W-:Y:S01]  /*1ad0*/  FADD.FTZ R38, -R134, R66 ;  /* 0x0000004286267221 */ /* 0x000fe20000010100 */
[----:B------:R-:W-:Y:S01]  /*1ae0*/  FFMA.FTZ R22, R46, R44, R22 ;  /* 0x0000002c2e167223 */ /* 0x000fe20000010016 */
[C---:B------:R-:W-:Y:S01]  /*1af0*/  FMUL.FTZ R42, R144.reuse, R42 ;  /* 0x0000002a902a7220 */ /* 0x040fe20000410000 */
[----:B------:R-:W-:Y:S01]  /*1b00*/  FADD.FTZ R25, R25, R43 ;  /* 0x0000002b19197221 */ /* 0x000fe20000010000 */
[----:B------:R-:W-:Y:S01]  /*1b10*/  FFMA.FTZ R23, R45, R43, R23 ;  /* 0x0000002b2d177223 */ /* 0x000fe20000010017 */
[----:B------:R-:W-:Y:S01]  /*1b20*/  FMUL.FTZ R41, R144, R41 ;  /* 0x0000002990297220 */ /* 0x000fe20000410000 */
[----:B------:R-:W-:Y:S01]  /*1b30*/  SHF.L.U32 R105, R105, 0x10, RZ ;  /* 0x0000001069697819 */ /* 0x000fe200000006ff */
[----:B------:R-:W-:Y:S01]  /*1b40*/  FADD.FTZ R24, R24, R48 ;  /* 0x0000003018187221 */ /* 0x000fe20000010000 */
[----:B------:R-:W-:Y:S01]  /*1b50*/  FFMA.FTZ R22, R42, R40, R22 ;  /* 0x000000282a167223 */ /* 0x000fe20000010016 */
[----:B------:R-:W-:Y:S01]  /*1b60*/  FMUL.FTZ R38, R144, R38 ;  /* 0x0000002690267220 */ /* 0x000fe20000410000 */
[----:B------:R-:W-:Y:S01]  /*1b70*/  SHF.L.U32 R127, R127, 0x10, RZ ;  /* 0x000000107f7f7819 */ /* 0x000fe200000006ff */
[----:B------:R-:W-:Y:S01]  /*1b80*/  FADD.FTZ R101, -R134, R101 ;  /* 0x0000006586657221 */ /* 0x000fe20000010100 */
[----:B------:R-:W-:Y:S01]  /*1b90*/  FADD.FTZ R25, R25, R39 ;  /* 0x0000002719197221 */ /* 0x000fe20000010000 */
[----:B------:R-:W-:Y:S01]  /*1ba0*/  FFMA.FTZ R23, R41, R39, R23 ;  /* 0x0000002729177223 */ /* 0x000fe20000010017 */
[----:B------:R-:W-:Y:S01]  /*1bb0*/  FMUL.FTZ R37, R144, R37 ;  /* 0x0000002590257220 */ /* 0x000fe20000410000 */
[----:B------:R-:W-:Y:S01]  /*1bc0*/  SHF.L.U32 R123, R123, 0x10, RZ ;  /* 0x000000107b7b7819 */ /* 0x000fe200000006ff */
[----:B------:R-:W-:Y:S01]  /*1bd0*/  FADD.FTZ R103, -R134, R103 ;  /* 0x0000006786677221 */ /* 0x000fe20000010100 */
[----:B------:R-:W-:Y:S01]  /*1be0*/  SHF.L.U32 R109, R109, 0x10, RZ ;  /* 0x000000106d6d7819 */ /* 0x000fe200000006ff */
[----:B------:R-:W-:Y:S01]  /*1bf0*/  FADD.FTZ R24, R24, R44 ;  /* 0x0000002c18187221 */ /* 0x000fe20000010000 */
[----:B------:R-:W-:Y:S01]  /*1c00*/  SHF.L.U32 R85, R85, 0x10, RZ ;  /* 0x0000001055557819 */ /* 0x000fe200000006ff */
[----:B------:R-:W-:Y:S01]  /*1c10*/  FFMA.FTZ R22, R38, R36, R22 ;  /* 0x0000002426167223 */ /* 0x000fe20000010016 */
[----:B------:R-:W-:Y:S01]  /*1c20*/  FMUL.FTZ R34, R144, R34 ;  /* 0x0000002290227220 */ /* 0x000fe20000410000 */
[----:B------:R-:W-:Y:S01]  /*1c30*/  SHF.L.U32 R129, R129, 0x10, RZ ;  /* 0x0000001081817819 */ /* 0x000fe200000006ff */
[----:B------:R-:W-:Y:S01]  /*1c40*/  FADD.FTZ R105, -R134, R105 ;  /* 0x0000006986697221 */ /* 0x000fe20000010100 */
[----:B------:R-:W-:Y:S01]  /*1c50*/  FADD.FTZ R25, R25, R35 ;  /* 0x0000002319197221 */ /* 0x000fe20000010000 */
[----:B------:R-:W-:Y:S01]  /*1c60*/  FFMA.FTZ R23, R37, R35, R23 ;  /* 0x0000002325177223 */ /* 0x000fe20000010017 */
[----:B------:R-:W-:Y:S01]  /*1c70*/  FMUL.FTZ R33, R144, R101 ;  /* 0x0000006590217220 */ /* 0x000fe20000410000 */
[----:B------:R-:W-:Y:S01]  /*1c80*/  FADD.FTZ R90, -R134, R127 ;  /* 0x0000007f865a7221 */ /* 0x000fe20000010100 */
[----:B------:R-:W-:Y:S01]  /*1c90*/  PRMT R77, R18, 0x7632, R77 ;  /* 0x00007632124d7816 */ /* 0x000fe2000000004d */
[----:B------:R-:W-:Y:S01]  /*1ca0*/  FADD.FTZ R107, -R134, R107 ;  /* 0x0000006b866b7221 */ /* 0x000fe20000010100 */
[----:B------:R-:W-:Y:S01]  /*1cb0*/  SHF.L.U32 R18, R18, 0x10, RZ ;  /* 0x0000001012127819 */ /* 0x000fe200000006ff */
[----:B------:R-:W-:Y:S01]  /*1cc0*/  FADD.FTZ R72, -R134, R123 ;  /* 0x0000007b86487221 */ /* 0x000fe20000010100 */
[C---:B------:R-:W-:Y:S01]  /*1cd0*/  PRMT R127, R30.reuse, 0x7632, R127 ;  /* 0x000076321e7f7816 */ /* 0x040fe2000000007f */
[----:B------:R-:W-:Y:S01]  /*1ce0*/  FMUL.FTZ R55, R159, R29 ;  /* 0x0000001d9f377220 */ /* 0x000fe20000410000 */
[----:B------:R-:W-:Y:S01]  /*1cf0*/  SHF.L.U32 R4, R30, 0x10, RZ ;  /* 0x000000101e047819 */ /* 0x000fe200000006ff */
[----:B------:R-:W-:Y:S01]  /*1d00*/  FADD.FTZ R24, R24, R40 ;  /* 0x0000002818187221 */ /* 0x000fe20000010000 */
[----:B------:R-:W-:Y:S01]  /*1d10*/  PRMT R86, R8, 0x7632, R86 ;  /* 0x0000763208567816 */ /* 0x000fe20000000056 */
[----:B------:R-:W-:Y:S01]  /*1d20*/  FFMA.FTZ R22, R34, R32, R22 ;  /* 0x0000002022167223 */ /* 0x000fe20000010016 */
[----:B------:R-:W-:Y:S01]  /*1d30*/  SHF.L.U32 R101, R81, 0x10, RZ ;  /* 0x0000001051657819 */ /* 0x000fe200000006ff */
[----:B------:R-:W-:Y:S01]  /*1d40*/  FMUL.FTZ R30, R144, R103 ;  /* 0x00000067901e7220 */ /* 0x000fe20000410000 */
[C---:B------:R-:W-:Y:S01]  /*1d50*/  FADD.FTZ R109, -R134.reuse, R109 ;  /* 0x0000006d866d7221 */ /* 0x040fe20000010100 */
[----:B------:R-:W-:Y:S01]  /*1d60*/  FADD.FTZ R66, -R134, R85 ;  /* 0x0000005586427221 */ /* 0x000fe20000010100 */
[C---:B------:R-:W-:Y:S01]  /*1d70*/  PRMT R123, R28.reuse, 0x7632, R123 ;  /* 0x000076321c7b7816 */ /* 0x040fe2000000007b */
[----:B------:R-:W-:Y:S01]  /*1d80*/  FADD.FTZ R81, R25, R80 ;  /* 0x0000005019517221 */ /* 0x000fe20000010000 */
[----:B------:R-:W-:Y:S01]  /*1d90*/  SHF.L.U32 R8, R28, 0x10, RZ ;  /* 0x000000101c087819 */ /* 0x000fe200000006ff */
[----:B------:R-:W-:Y:S01]  /*1da0*/  FFMA.FTZ R23, R33, R80, R23 ;  /* 0x0000005021177223 */ /* 0x000fe20000010017 */
[----:B------:R-:W-:Y:S01]  /*1db0*/  FMUL.FTZ R29, R144, R105 ;  /* 0x00000069901d7220 */ /* 0x000fe20000410000 */
[----:B------:R-:W-:Y:S01]  /*1dc0*/  SHF.L.U32 R61, R61, 0x10, RZ ;  /* 0x000000103d3d7819 */ /* 0x000fe200000006ff */
[----:B------:R-:W-:Y:S01]  /*1dd0*/  FADD.FTZ R92, -R134, R129 ;  /* 0x00000081865c7221 */ /* 0x000fe20000010100 */
[----:B------:R-:W-:Y:S01]  /*1de0*/  PRMT R85, R9, 0x7632, R85 ;  /* 0x0000763209557816 */ /* 0x000fe20000000055 */
[----:B------:R-:W-:Y:S01]  /*1df0*/  FMUL.FTZ R51, R159, R26 ;  /* 0x0000001a9f337220 */ /* 0x000fe20000410000 */
[----:B------:R-:W-:Y:S01]  /*1e00*/  MOV R28, R76 ;  /* 0x0000004c001c7202 */ /* 0x000fe20000000f00 */
[----:B------:R-:W-:Y:S01]  /*1e10*/  FADD.FTZ R24, R24, R36 ;  /* 0x0000002418187221 */ /* 0x000fe20000010000 */
[----:B------:R-:W-:Y:S01]  /*1e20*/  SHF.L.U32 R63, R63, 0x10, RZ ;  /* 0x000000103f3f7819 */ /* 0x000fe200000006ff */
[----:B------:R-:W-:Y:S01]  /*1e30*/  FFMA.FTZ R22, R30, R18, R22 ;  /* 0x000000121e167223 */ /* 0x000fe20000010016 */
[----:B------:R-:W-:Y:S01]  /*1e40*/  PRMT R9, R21, 0x7632, R9 ;  /* 0x0000763215097816 */ /* 0x000fe20000000009 */
[----:B------:R-:W-:Y:S01]  /*1e50*/  FMUL.FTZ R26, R144, R107 ;  /* 0x0000006b901a7220 */ /* 0x000fe20000410000 */
[----:B------:R-:W-:-:S02]  /*1e60*/  PRMT R129, R31, 0x7632, R129 ;  /* 0x000076321f817816 */ /* 0x000fc40000000081 */
[----:B------:R-:W-:Y:S01]  /*1e70*/  SHF.L.U32 R76, R31, 0x10, RZ ;  /* 0x000000101f4c7819 */ /* 0x000fe200000006ff */
[----:B------:R-:W-:Y:S01]  /*1e80*/  FMUL.FTZ R31, R159, R80 ;  /* 0x000000509f1f7220 */ /* 0x000fe20000410000 */
[----:B------:R-:W-:Y:S01]  /*1e90*/  SHF.L.U32 R136, R136, 0x10, RZ ;  /* 0x0000001088887819 */ /* 0x000fe200000006ff */
[----:B------:R-:W-:Y:S01]  /*1ea0*/  FADD.FTZ R111, -R134, R111 ;  /* 0x0000006f866f7221 */ /* 0x000fe20000010100 */
[----:B------:R-:W-:Y:S01]  /*1eb0*/  SHF.L.U32 R21, R21, 0x10, RZ ;  /* 0x0000001015157819 */ /* 0x000fe200000006ff */
[----:B------:R-:W-:Y:S01]  /*1ec0*/  FADD.FTZ R81, R81, R14 ;  /* 0x0000000e51517221 */ /* 0x000fe20000010000 */
[----:B------:R-:W-:Y:S01]  /*1ed0*/  FFMA.FTZ R80, R29, R14, R23 ;  /* 0x0000000e1d507223 */ /* 0x000fe20000010017 */
[----:B------:R-:W-:Y:S01]  /*1ee0*/  FMUL.FTZ R25, R144, R109 ;  /* 0x0000006d90197220 */ /* 0x000fe20000410000 */
[C---:B------:R-:W-:Y:S01]  /*1ef0*/  FADD.FTZ R113, -R134.reuse, R113 ;  /* 0x0000007186717221 */ /* 0x040fe20000010100 */
[C---:B------:R-:W-:Y:S01]  /*1f00*/  FADD.FTZ R89, -R134.reuse, R89 ;  /* 0x0000005986597221 */ /* 0x040fe20000010100 */
[C---:B------:R-:W-:Y:S01]  /*1f10*/  FADD.FTZ R87, -R134.reuse, R87 ;  /* 0x0000005786577221 */ /* 0x040fe20000010100 */
[C---:B------:R-:W-:Y:S01]  /*1f20*/  FADD.FTZ R71, -R134.reuse, R71 ;  /* 0x0000004786477221 */ /* 0x040fe20000010100 */
[C---:B------:R-:W-:Y:S01]  /*1f30*/  FADD.FTZ R69, -R134.reuse, R69 ;  /* 0x0000004586457221 */ /* 0x040fe20000010100 */
[C---:B------:R-:W-:Y:S01]  /*1f40*/  FADD.FTZ R67, -R134.reuse, R67 ;  /* 0x0000004386437221 */ /* 0x040fe20000010100 */
[C---:B------:R-:W-:Y:S01]  /*1f50*/  FADD.FTZ R65, -R134.reuse, R65 ;  /* 0x0000004186417221 */ /* 0x040fe20000010100 */
[C---:B------:R-:W-:Y:S01]  /*1f60*/  FADD.FTZ R128, -R134.reuse, R61 ;  /* 0x0000003d86807221 */ /* 0x040fe20000010100 */
[----:B------:R-:W-:Y:S01]  /*1f70*/  SHF.L.U32 R107, R13, 0x10, RZ ;  /* 0x000000100d6b7819 */ /* 0x000fe200000006ff */
[----:B------:R-:W-:Y:S01]  /*1f80*/  FADD.FTZ R134, -R134, R63 ;  /* 0x0000003f86867221 */ /* 0x000fe20000010100 */
[----:B------:R-:W-:Y:S01]  /*1f90*/  FADD.FTZ R24, R24, R32 ;  /* 0x0000002018187221 */ /* 0x000fe20000010000 */
[----:B------:R-:W-:Y:S01]  /*1fa0*/  FFMA.FTZ R13, R26, R10, R22 ;  /* 0x0000000a1a0d7223 */ /* 0x000fe20000010016 */
[----:B------:R-:W-:Y:S01]  /*1fb0*/  FFMA.FTZ R63, R137, R136, R82 ;  /* 0x00000088893f7223 */ /* 0x000fe20000010052 */
[----:B------:R-:W-:Y:S01]  /*1fc0*/  FADD.FTZ R81, R81, R21 ;  /* 0x0000001551517221 */ /* 0x000fe20000010000 */
[-C--:B------:R-:W-:Y:S01]  /*1fd0*/  FFMA.FTZ R80, R25, R21.reuse, R80 ;  /* 0x0000001519507223 */ /* 0x080fe20000010050 */
[----:B------:R-:W-:Y:S01]  /*1fe0*/  FMUL.FTZ R23, R159, R21 ;  /* 0x000000159f177220 */ /* 0x000fe20000410000 */
[----:B------:R-:W-:Y:S01]  /*1ff0*/  FMUL.FTZ R22, R144, R111 ;  /* 0x0000006f90167220 */ /* 0x000fe20000410000 */
[----:B------:R-:W-:Y:S01]  /*2000*/  PRMT R82, R132, 0x7632, R82 ;  /* 0x0000763284527816 */ /* 0x000fe20000000052 */
[----:B------:R-:W-:Y:S01]  /*2010*/  FMUL.FTZ R21, R144, R113 ;  /* 0x0000007190157220 */ /* 0x000fe20000410000 */
[----:B------:R-:W-:-:S02]  /*2020*/  SHF.L.U32 R165, R132, 0x10, RZ ;  /* 0x0000001084a57819 */ /* 0x000fc400000006ff */
[----:B------:R-:W-:Y:S01]  /*2030*/  SHF.L.U32 R132, R28, 0x10, RZ ;  /* 0x000000101c847819 */ /* 0x000fe200000006ff */
[----:B------:R-:W-:Y:S01]  /*2040*/  FMUL.FTZ R28, R161, R18 ;  /* 0x00000012a11c7220 */ /* 0x000fe20000410000 */
[----:B------:R-:W-:Y:S01]  /*2050*/  SHF.L.U32 R103, R77, 0x10, RZ ;  /* 0x000000104d677819 */ /* 0x000fe200000006ff */
[----:B------:R-:W-:Y:S01]  /*2060*/  FADD.FTZ R77, R24, R18 ;  /* 0x00000012184d7221 */ /* 0x000fe20000010000 */
[----:B------:R-:W-:Y:S01]  /*2070*/  SHF.L.U32 R111, R6, 0x10, RZ ;  /* 0x00000010066f7819 */ /* 0x000fe200000006ff */
[----:B------:R-:W-:Y:S01]  /*2080*/  FFMA.FTZ R6, R22, R20, R13 ;  /* 0x0000001416067223 */ /* 0x000fe2000001000d */
[----:B------:R-:W-:Y:S01]  /*2090*/  SHF.L.U32 R105, R17, 0x10, RZ ;  /* 0x0000001011697819 */ /* 0x000fe200000006ff */
[C---:B------:R-:W-:Y:S01]  /*20a0*/  FMUL.FTZ R18, R144.reuse, R89 ;  /* 0x0000005990127220 */ /* 0x040fe20000410000 */
[----:B------:R-:W-:Y:S01]  /*20b0*/  FADD.FTZ R81, R81, R19 ;  /* 0x0000001351517221 */ /* 0x000fe20000010000 */
[----:B------:R-:W-:Y:S01]  /*20c0*/  FFMA.FTZ R80, R21, R19, R80 ;  /* 0x0000001315507223 */ /* 0x000fe20000010050 */
[----:B------:R-:W-:Y:S01]  /*20d0*/  FMUL.FTZ R17, R144, R87 ;  /* 0x0000005790117220 */ /* 0x000fe20000410000 */
[----:B------:R-:W-:Y:S01]  /*20e0*/  FMUL.FTZ R52, R161, R27 ;  /* 0x0000001ba1347220 */ /* 0x000fe20000410000 */
[----:B------:R-:W-:Y:S01]  /*20f0*/  FMUL.FTZ R27, R159, R14 ;  /* 0x0000000e9f1b7220 */ /* 0x000fe20000410000 */
[----:B------:R-:W-:Y:S01]  /*2100*/  SHF.L.U32 R113, R5, 0x10, RZ ;  /* 0x0000001005717819 */ /* 0x000fe200000006ff */
[----:B------:R-:W-:Y:S01]  /*2110*/  FFMA.FTZ R5, R18, R16, R6 ;  /* 0x0000001012057223 */ /* 0x000fe20000010006 */
[C---:B------:R-:W-:Y:S01]  /*2120*/  FMUL.FTZ R14, R144.reuse, R71 ;  /* 0x00000047900e7220 */ /* 0x040fe20000410000 */
[----:B------:R-:W-:Y:S01]  /*2130*/  FADD.FTZ R81, R81, R15 ;  /* 0x0000000f51517221 */ /* 0x000fe20000010000 */
[----:B------:R-:W-:Y:S01]  /*2140*/  FFMA.FTZ R80, R17, R15, R80 ;  /* 0x0000000f11507223 */ /* 0x000fe20000010050 */
[----:B------:R-:W-:Y:S01]  /*2150*/  FMUL.FTZ R13, R144, R69 ;  /* 0x00000045900d7220 */ /* 0x000fe20000410000 */
[----:B------:R-:W-:Y:S01]  /*2160*/  FADD.FTZ R77, R77, R10 ;  /* 0x0000000a4d4d7221 */ /* 0x000fe20000010000 */
[----:B------:R-:W-:Y:S01]  /*2170*/  FMUL.FTZ R24, R161, R10 ;  /* 0x0000000aa1187220 */ /* 0x000fe20000410000 */
[----:B------:R-:W-:Y:S01]  /*2180*/  SHF.L.U32 R109, R9, 0x10, RZ ;  /* 0x00000010096d7819 */ /* 0x000fe200000006ff */
[----:B------:R-:W-:Y:S01]  /*2190*/  FFMA.FTZ R5, R14, R12, R5 ;  /* 0x0000000c0e057223 */ /* 0x000fe20000010005 */
[C---:B------:R-:W-:Y:S01]  /*21a0*/  FMUL.FTZ R10, R144.reuse, R67 ;  /* 0x00000043900a7220 */ /* 0x040fe20000410000 */
[----:B------:R-:W-:Y:S01]  /*21b0*/  FADD.FTZ R81, R81, R11 ;  /* 0x0000000b51517221 */ /* 0x000fe20000010000 */
[----:B------:R-:W-:Y:S01]  /*21c0*/  FFMA.FTZ R80, R13, R11, R80 ;  /* 0x0000000b0d507223 */ /* 0x000fe20000010050 */
[----:B------:R-:W-:Y:S01]  /*21d0*/  FMUL.FTZ R9, R144, R65 ;  /* 0x0000004190097220 */ /* 0x000fe20000410000 */
[----:B------:R-:W-:Y:S01]  /*21e0*/  SHF.L.U32 R140, R140, 0x10, RZ ;  /* 0x000000108c8c7819 */ /* 0x000fe200000006ff */
[----:B------:R-:W-:Y:S01]  /*21f0*/  FFMA.FTZ R65, R10, R8, R5 ;  /* 0x000000080a417223 */ /* 0x000fe20000010005 */
[----:B------:R-:W-:Y:S01]  /*2200*/  FADD.FTZ R81, R81, R7 ;  /* 0x0000000751517221 */ /* 0x000fe20000010000 */
[----:B------:R-:W-:Y:S01]  /*2210*/  FFMA.FTZ R80, R9, R7, R80 ;  /* 0x0000000709507223 */ /* 0x000fe20000010050 */
[C---:B------:R-:W-:Y:S01]  /*2220*/  FMUL.FTZ R6, R144.reuse, R3 ;  /* 0x0000000390067220 */ /* 0x040fe20000410000 */
[----:B------:R-:W-:Y:S01]  /*2230*/  FMUL.FTZ R5, R144, R0 ;  /* 0x0000000090057220 */ /* 0x000fe20000410000 */
[----:B------:R-:W-:Y:S01]  /*2240*/  FMUL.FTZ R142, R161, R142 ;  /* 0x0000008ea18e7220 */ /* 0x000fe20000410000 */
[----:B------:R-:W-:Y:S01]  /*2250*/  FADD.FTZ R79, R140, R79 ;  /* 0x0000004f8c4f7221 */ /* 0x000fe20000010000 */
[----:B------:R-:W-:Y:S01]  /*2260*/  FFMA.FTZ R61, R141, R140, R78 ;  /* 0x0000008c8d3d7223 */ /* 0x000fe2000001004e */
[----:B------:R-:W-:Y:S01]  /*2270*/  FFMA.FTZ R0, R6, R4, R65 ;  /* 0x0000000406007223 */ /* 0x000fe20000010041 */
[----:B------:R-:W-:Y:S01]  /*2280*/  FADD.FTZ R81, R81, R76 ;  /* 0x0000004c51517221 */ /* 0x000fe20000010000 */
[-C--:B------:R-:W-:Y:S01]  /*2290*/  FFMA.FTZ R80, R5, R76.reuse, R80 ;  /* 0x0000004c05507223 */ /* 0x080fe20000010050 */
[----:B------:R-:W-:Y:S01]  /*22a0*/  FMUL.FTZ R3, R159, R76 ;  /* 0x0000004c9f037220 */ /* 0x000fe20000410000 */
[----:B------:R-:W-:Y:S01]  /*22b0*/  FMUL.FTZ R140, R160, R140 ;  /* 0x0000008ca08c7220 */ /* 0x000fe20000410000 */
[----:B------:R-:W-:Y:S01]  /*22c0*/  FADD.FTZ R65, RZ, R142 ;  /* 0x0000008eff417221 */ /* 0x000fe20000010000 */
[----:B------:R-:W-:Y:S01]  /*22d0*/  FFMA.FTZ R76, R143, R142, RZ ;  /* 0x0000008e8f4c7223 */ /* 0x000fe200000100ff */
[----:B------:R-:W-:-:S02]  /*22e0*/  FMUL.FTZ R138, R159, R138 ;  /* 0x0000008a9f8a7220 */ /* 0x000fc40000410000 */
[----:B------:R-:W-:Y:S01]  /*22f0*/  FADD.FTZ R65, R65, R140 ;  /* 0x0000008c41417221 */ /* 0x000fe20000010000 */
[----:B------:R-:W-:Y:S01]  /*2300*/  FFMA.FTZ R67, R141, R140, R76 ;  /* 0x0000008c8d437223 */ /* 0x000fe2000001004c */
[----:B------:R-:W-:Y:S01]  /*2310*/  FADD.FTZ R83, R136, R83 ;  /* 0x0000005388537221 */ /* 0x000fe20000010000 */
[----:B------:R-:W-:Y:S01]  /*2320*/  FMUL.FTZ R136, R158, R136 ;  /* 0x000000889e887220 */ /* 0x000fe20000410000 */
[----:B------:R-:W-:Y:S01]  /*2330*/  FADD.FTZ R65, R65, R138 ;  /* 0x0000008a41417221 */ /* 0x000fe20000010000 */
[----:B------:R-:W-:Y:S01]  /*2340*/  FFMA.FTZ R67, R139, R138, R67 ;  /* 0x0000008a8b437223 */ /* 0x000fe20000010043 */
[----:B------:R-:W-:Y:S01]  /*2350*/  SHF.L.U32 R164, R164, 0x10, RZ ;  /* 0x00000010a4a47819 */ /* 0x000fe200000006ff */
[----:B------:R-:W-:Y:S01]  /*2360*/  FMUL.FTZ R60, R144, R60 ;  /* 0x0000003c903c7220 */ /* 0x000fe20000410000 */
[----:B------:R-:W-:Y:S01]  /*2370*/  FMUL.FTZ R56, R161, R56 ;  /* 0x00000038a1387220 */ /* 0x000fe20000410000 */
[----:B------:R-:W-:Y:S01]  /*2380*/  FADD.FTZ R69, R65, R136 ;  /* 0x0000008841457221 */ /* 0x000fe20000010000 */
[----:B------:R-:W-:Y:S01]  /*2390*/  FFMA.FTZ R67, R137, R136, R67 ;  /* 0x0000008889437223 */ /* 0x000fe20000010043 */
[-C--:B------:R-:W-:Y:S01]  /*23a0*/  FFMA.FTZ R65, R60, R164.reuse, R61 ;  /* 0x000000a43c417223 */ /* 0x080fe2000001003d */
[----:B------:R-:W-:Y:S01]  /*23b0*/  FADD.FTZ R79, R79, R164 ;  /* 0x000000a44f4f7221 */ /* 0x000fe20000010000 */
[----:B------:R-:W-:Y:S01]  /*23c0*/  FMUL.FTZ R61, R160, R164 ;  /* 0x000000a4a03d7220 */ /* 0x000fe20000410000 */
[----:B------:R-:W-:Y:S01]  /*23d0*/  FADD.FTZ R164, R69, R56 ;  /* 0x0000003845a47221 */ /* 0x000fe20000010000 */
[----:B------:R-:W-:Y:S01]  /*23e0*/  FFMA.FTZ R67, R58, R56, R67 ;  /* 0x000000383a437223 */ /* 0x000fe20000010043 */
[----:B------:R-:W-:Y:S01]  /*23f0*/  SHF.L.U32 R135, R135, 0x10, RZ ;  /* 0x0000001087877819 */ /* 0x000fe200000006ff */
[----:B------:R-:W-:Y:S01]  /*2400*/  FMUL.FTZ R62, R144, R62 ;  /* 0x0000003e903e7220 */ /* 0x000fe20000410000 */
[----:B------:R-:W-:Y:S01]  /*2410*/  FADD.FTZ R164, R164, R61 ;  /* 0x0000003da4a47221 */ /* 0x000fe20000010000 */
[----:B------:R-:W-:-:S02]  /*2420*/  FFMA.FTZ R69, R60, R61, R67 ;  /* 0x0000003d3c457223 */ /* 0x000fc40000010043 */
[-C--:B------:R-:W-:Y:S01]  /*2430*/  FFMA.FTZ R67, R62, R135.reuse, R63 ;  /* 0x000000873e437223 */ /* 0x080fe2000001003f */
[----:B------:R-:W-:Y:S01]  /*2440*/  FMUL.FTZ R63, R158, R135 ;  /* 0x000000879e3f7220 */ /* 0x000fe20000410000 */
[----:B------:R-:W-:Y:S01]  /*2450*/  FADD.FTZ R164, R164, R55 ;  /* 0x00000037a4a47221 */ /* 0x000fe20000010000 */
[----:B------:R-:W-:Y:S01]  /*2460*/  FFMA.FTZ R69, R57, R55, R69 ;  /* 0x0000003739457223 */ /* 0x000fe20000010045 */
[----:B------:R-:W-:Y:S02]  /*2470*/  FMUL.FTZ R64, R144, R64 ;  /* 0x0000004090407220 */ /* 0x000fe40000410000 */
[----:B------:R-:W-:Y:S01]  /*2480*/  FADD.FTZ R71, R164, R63 ;  /* 0x0000003fa4477221 */ /* 0x000fe20000010000 */
[----:B------:R-:W-:Y:S01]  /*2490*/  FFMA.FTZ R87, R62, R63, R69 ;  /* 0x0000003f3e577223 */ /* 0x000fe20000010045 */
[-C--:B------:R-:W-:Y:S01]  /*24a0*/  FFMA.FTZ R69, R64, R132.reuse, R65 ;  /* 0x0000008440457223 */ /* 0x080fe20000010041 */
[----:B------:R-:W-:Y:S01]  /*24b0*/  FMUL.FTZ R65, R160, R132 ;  /* 0x00000084a0417220 */ /* 0x000fe20000410000 */
[----:B------:R-:W-:Y:S01]  /*24c0*/  FADD.FTZ R164, R71, R52 ;  /* 0x0000003447a47221 */ /* 0x000fe20000010000 */
[----:B------:R-:W-:Y:S01]  /*24d0*/  FFMA.FTZ R87, R54, R52, R87 ;  /* 0x0000003436577223 */ /* 0x000fe20000010057 */
[----:B------:R-:W-:Y:S01]  /*24e0*/  SHF.L.U32 R88, R88, 0x10, RZ ;  /* 0x0000001058587819 */ /* 0x000fe200000006ff */
[----:B------:R-:W-:Y:S01]  /*24f0*/  FMUL.FTZ R66, R144, R66 ;  /* 0x0000004290427220 */ /* 0x000fe20000410000 */
[----:B------:R-:W-:Y:S01]  /*2500*/  FADD.FTZ R164, R164, R65 ;  /* 0x00000041a4a47221 */ /* 0x000fe20000010000 */
[----:B------:R-:W-:Y:S01]  /*2510*/  FFMA.FTZ R87, R64, R65, R87 ;  /* 0x0000004140577223 */ /* 0x000fe20000010057 */
[----:B------:R-:W-:Y:S01]  /*2520*/  FADD.FTZ R83, R83, R135 ;  /* 0x0000008753537221 */ /* 0x000fe20000010000 */
[-C--:B------:R-:W-:Y:S01]  /*2530*/  FFMA.FTZ R71, R66, R88.reuse, R67 ;  /* 0x0000005842477223 */ /* 0x080fe20000010043 */
[----:B------:R-:W-:Y:S01]  /*2540*/  SHF.L.U32 R86, R86, 0x10, RZ ;  /* 0x0000001056567819 */ /* 0x000fe200000006ff */
[----:B------:R-:W-:Y:S01]  /*2550*/  FMUL.FTZ R67, R158, R88 ;  /* 0x000000589e437220 */ /* 0x000fe20000410000 */
[----:B------:R-:W-:Y:S01]  /*2560*/  FADD.FTZ R164, R164, R51 ;  /* 0x00000033a4a47221 */ /* 0x000fe20000010000 */
[----:B------:R-:W-:Y:S01]  /*2570*/  FFMA.FTZ R87, R53, R51, R87 ;  /* 0x0000003335577223 */ /* 0x000fe20000010057 */
[----:B------:R-:W-:Y:S01]  /*2580*/  FADD.FTZ R79, R79, R132 ;  /* 0x000000844f4f7221 */ /* 0x000fe20000010000 */
[----:B------:R-:W-:Y:S01]  /*2590*/  FMUL.FTZ R68, R144, R68 ;  /* 0x0000004490447220 */ /* 0x000fe20000410000 */
[----:B------:R-:W-:Y:S01]  /*25a0*/  FADD.FTZ R132, R83, R88 ;  /* 0x0000005853847221 */ /* 0x000fe20000010000 */
[----:B------:R-:W-:Y:S01]  /*25b0*/  FMUL.FTZ R48, R161, R48 ;  /* 0x00000030a1307220 */ /* 0x000fe20000410000 */
[----:B------:R-:W-:Y:S01]  /*25c0*/  FADD.FTZ R83, R164, R67 ;  /* 0x00000043a4537221 */ /* 0x000fe20000010000 */
[----:B------:R-:W-:Y:S01]  /*25d0*/  FFMA.FTZ R87, R66, R67, R87 ;  /* 0x0000004342577223 */ /* 0x000fe20000010057 */
[----:B------:R-:W-:Y:S01]  /*25e0*/  FADD.FTZ R88, R79, R86 ;  /* 0x000000564f587221 */ /* 0x000fe20000010000 */
[-C--:B------:R-:W-:Y:S01]  /*25f0*/  FFMA.FTZ R79, R68, R86.reuse, R69 ;  /* 0x00000056444f7223 */ /* 0x080fe20000010045 */
        /* <DEDUP_REMOVED lines=83> */
[----:B------:R-:W-:-:S02]  /*2b30*/  FMUL.FTZ R100, R144, R100 ;  /* 0x0000006490647220 */ /* 0x000fc40000410000 */
[----:B------:R-:W-:Y:S01]  /*2b40*/  FADD.FTZ R86, R86, R99 ;  /* 0x0000006356567221 */ /* 0x000fe20000010000 */
[----:B------:R-:W-:Y:S01]  /*2b50*/  FFMA.FTZ R164, R98, R99, R85 ;  /* 0x0000006362a47223 */ /* 0x000fe20000010055 */
[----:B------:R-:W-:Y:S01]  /*2b60*/  FADD.FTZ R132, R132, R101 ;  /* 0x0000006584847221 */ /* 0x000fe20000010000 */
[-C--:B------:R-:W-:Y:S01]  /*2b70*/  FFMA.FTZ R83, R100, R101.reuse, R83 ;  /* 0x0000006564537223 */ /* 0x080fe20000010053 */
[----:B------:R-:W-:Y:S01]  /*2b80*/  FMUL.FTZ R101, R158, R101 ;  /* 0x000000659e657220 */ /* 0x000fe20000410000 */
[----:B------:R-:W-:Y:S01]  /*2b90*/  FADD.FTZ R86, R86, R31 ;  /* 0x0000001f56567221 */ /* 0x000fe20000010000 */
[----:B------:R-:W-:Y:S01]  /*2ba0*/  FFMA.FTZ R85, R33, R31, R164 ;  /* 0x0000001f21557223 */ /* 0x000fe200000100a4 */
[----:B------:R-:W-:Y:S02]  /*2bb0*/  FMUL.FTZ R102, R144, R102 ;  /* 0x0000006690667220 */ /* 0x000fe40000410000 */
        /* <DEDUP_REMOVED lines=31> */
[----:B------:R-:W-:Y:S01]  /*2db0*/  FADD.FTZ R77, R77, R20 ;  /* 0x000000144d4d7221 */ /* 0x000fe20000010000 */
        /* <DEDUP_REMOVED lines=66> */
[----:B------:R-:W-:Y:S01]  /*31e0*/  SHF.L.U32 R125, R125, 0x10, RZ ;  /* 0x000000107d7d7819 */ /* 0x000fe200000006ff */
[----:B------:R-:W-:Y:S01]  /*31f0*/  FADD.FTZ R88, R88, R123 ;  /* 0x0000007b58587221 */ /* 0x000fe20000010000 */
[-C--:B------:R-:W-:Y:S01]  /*3200*/  FFMA.FTZ R79, R122, R123.reuse, R79 ;  /* 0x0000007b7a4f7223 */ /* 0x080fe2000001004f */
[----:B------:R-:W-:Y:S01]  /*3210*/  FMUL.FTZ R123, R160, R123 ;  /* 0x0000007ba07b7220 */ /* 0x000fe20000410000 */
[----:B------:R-:W-:Y:S01]  /*3220*/  FADD.FTZ R164, R87, R8 ;  /* 0x0000000857a47221 */ /* 0x000fe20000010000 */
[----:B------:R-:W-:Y:S01]  /*3230*/  FFMA.FTZ R85, R10, R8, R85 ;  /* 0x000000080a557223 */ /* 0x000fe20000010055 */
[----:B------:R-:W-:Y:S01]  /*3240*/  FMUL.FTZ R124, R144, R124 ;  /* 0x0000007c907c7220 */ /* 0x000fe20000410000 */
[----:B------:R-:W-:Y:S01]  /*3250*/  FADD.FTZ R86, R132, R125 ;  /* 0x0000007d84567221 */ /* 0x000fe20000010000 */
[----:B------:R-:W-:Y:S01]  /*3260*/  FMUL.FTZ R7, R159, R7 ;  /* 0x000000079f077220 */ /* 0x000fe20000410000 */
[----:B------:R-:W-:Y:S01]  /*3270*/  FADD.FTZ R164, R164, R123 ;  /* 0x0000007ba4a47221 */ /* 0x000fe20000010000 */
[----:B------:R-:W-:Y:S01]  /*3280*/  FFMA.FTZ R132, R122, R123, R85 ;  /* 0x0000007b7a847223 */ /* 0x000fe20000010055 */
        /* <DEDUP_REMOVED lines=19> */
[----:B------:R-:W-:Y:S01]  /*33c0*/  FMUL.FTZ R2, R144, R2 ;  /* 0x0000000290027220 */ /* 0x000fe20000410000 */
[----:B------:R-:W-:Y:S01]  /*33d0*/  FADD.FTZ R86, R86, R129 ;  /* 0x0000008156567221 */ /* 0x000fe20000010000 */
[-C--:B------:R-:W-:Y:S01]  /*33e0*/  FFMA.FTZ R85, R128, R129.reuse, R85 ;  /* 0x0000008180557223 */ /* 0x080fe20000010055 */
[----:B------:R-:W-:Y:S01]  /*33f0*/  FMUL.FTZ R129, R158, R129 ;  /* 0x000000819e817220 */ /* 0x000fe20000410000 */
[----:B------:R-:W-:Y:S01]  /*3400*/  FADD.FTZ R164, R88, R3 ;  /* 0x0000000358a47221 */ /* 0x000fe20000010000 */
[----:B------:R-:W-:Y:S01]  /*3410*/  FFMA.FTZ R79, R5, R3, R132 ;  /* 0x00000003054f7223 */ /* 0x000fe20000010084 */
[----:B------:R-:W-:Y:S01]  /*3420*/  PRMT R78, R133, 0x7632, R78 ;  /* 0x00007632854e7816 */ /* 0x000fe2000000004e */
[-C--:B------:R-:W-:Y:S01]  /*3430*/  FFMA.FTZ R76, R2, R165.reuse, R0 ;  /* 0x000000a5024c7223 */ /* 0x080fe20000010000 */
[----:B------:R-:W-:Y:S01]  /*3440*/  SHF.L.U32 R82, R82, 0x10, RZ ;  /* 0x0000001052527819 */ /* 0x000fe200000006ff */
[----:B------:R-:W-:Y:S01]  /*3450*/  FMUL.FTZ R0, R161, R165 ;  /* 0x000000a5a1007220 */ /* 0x000fe20000410000 */
[----:B------:R-:W-:Y:S01]  /*3460*/  FADD.FTZ R89, R164, R129 ;  /* 0x00000081a4597221 */ /* 0x000fe20000010000 */
[----:B------:R-:W-:Y:S01]  /*3470*/  FFMA.FTZ R79, R128, R129, R79 ;  /* 0x00000081804f7223 */ /* 0x000fe2000001004f */
[----:B------:R-:W-:Y:S01]  /*3480*/  SHF.L.U32 R133, R133, 0x10, RZ ;  /* 0x0000001085857819 */ /* 0x000fe200000006ff */
[----:B------:R-:W-:Y:S01]  /*3490*/  FMUL.FTZ R130, R144, R130 ;  /* 0x0000008290827220 */ /* 0x000fe20000410000 */
        /* <DEDUP_REMOVED lines=13> */
[----:B------:R-:W-:-:S03]  /*3570*/  FFMA.FTZ R79, R130, R133, R79 ;  /* 0x00000085824f7223 */ /* 0x000fc6000001004f */
[----:B------:R-:W-:Y:S01]  /*3580*/  FADD.FTZ R78, R78, R135 ;  /* 0x000000874e4e7221 */ /* 0x000fe20000010000 */
[----:B------:R-:W-:Y:S01]  /*3590*/  FFMA.FTZ R79, R134, R135, R79 ;  /* 0x00000087864f7223 */ /* 0x000fe2000001004f */
[----:B------:R-:W-:-:S04]  /*35a0*/  UIADD3 UR13, UP0, UPT, UR13, 0x2, URZ ;  /* 0x000000020d0d7890 */ /* 0x000fc8000ff1e0ff */
[----:B------:R0:W-:Y:S01]  /*35b0*/  STS.64 [R84], R78 ;  /* 0x0000004e54007388 */ /* 0x0001e20000000a00 */
[----:B------:R-:W-:Y:S02]  /*35c0*/  UIADD3.X UR5, UPT, UPT, URZ, UR5, URZ, UP0, !UPT ;  /* 0x00000005ff057290 */ /* 0x000fe400087fe4ff */
[----:B------:R-:W-:-:S04]  /*35d0*/  UISETP.GE.U32.AND UP0, UPT, UR13, UR21, UPT ;  /* 0x000000150d00728c */ /* 0x000fc8000bf06070 */
[----:B------:R-:W-:Y:S01]  /*35e0*/  UISETP.GE.AND.EX UP0, UPT, UR5, UR14, UPT, UP0 ;  /* 0x0000000e0500728c */ /* 0x000fe2000bf06300 */
[----:B------:R-:W-:Y:S01]  /*35f0*/  FADD.FTZ R77, R77, R165 ;  /* 0x000000a54d4d7221 */ /* 0x000fe20000010000 */
[----:B------:R-:W-:Y:S01]  /*3600*/  BAR.SYNC.DEFER_BLOCKING 0x0 ;  /* 0x0000000000007b1d */ /* 0x000fe20000010000 */
[----:B------:R-:W-:Y:S01]  /*3610*/  ISETP.GT.U32.AND P0, PT, R59, 0x3f, PT ;  /* 0x0000003f3b00780c */ /* 0x000fe20003f04070 */
[----:B0-----:R-:W-:Y:S01]  /*3620*/  FADD.FTZ R79, R87, R82 ;  /* 0x00000052574f7221 */ /* 0x001fe20000010000 */
[----:B------:R-:W-:Y:S01]  /*3630*/  FFMA.FTZ R78, R131, R82, R83 ;  /* 0x00000052834e7223 */ /* 0x000fe20000010053 */
[----:B------:R-:W-:Y:S01]  /*3640*/  FADD.FTZ R83, R86, R88 ;  /* 0x0000005856537221 */ /* 0x000fe20000010000 */
[----:B------:R-:W-:Y:S02]  /*3650*/  FFMA.FTZ R82, R134, R88, R85 ;  /* 0x0000005886527223 */ /* 0x000fe40000010055 */
[----:B------:R-:W-:Y:S07]  /*3660*/  BRA.U !UP0, `(.L_x_4) ;  /* 0x0000000108487547 */ /* 0x000fee000b800000 */
[----:B------:R-:W-:Y:S04]  /*3670*/  STS.64 [R157], R76 ;  /* 0x0000004c9d007388 */ /* 0x000fe80000000a00 */
[----:B------:R-:W-:Y:S04]  /*3680*/  STS.64 [R156], R78 ;  /* 0x0000004e9c007388 */ /* 0x000fe80000000a00 */
[----:B------:R-:W-:Y:S04]  /*3690*/  STS.64 [R155], R80 ;  /* 0x000000509b007388 */ /* 0x000fe80000000a00 */
[----:B------:R-:W-:Y:S01]  /*36a0*/  STS.64 [R154], R82 ;  /* 0x000000529a007388 */ /* 0x000fe20000000a00 */
[----:B------:R-:W-:Y:S06]  /*36b0*/  BAR.SYNC.DEFER_BLOCKING 0x0 ;  /* 0x0000000000007b1d */ /* 0x000fec0000010000 */
[----:B------:R-:W0:Y:S04]  /*36c0*/  LDS.64 R84, [R153] ;  /* 0x0000000099547984 */ /* 0x000e280000000a00 */
[----:B------:R-:W1:Y:S01]  /*36d0*/  LDS.64 R86, [R153+0xa00] ;  /* 0x000a000099567984 */ /* 0x000e620000000a00 */
[----:B0-----:R-:W-:Y:S01]  /*36e0*/  FADD.FTZ R89, RZ, R84 ;  /* 0x00000054ff597221 */ /* 0x001fe20000010000 */
[----:B------:R-:W-:-:S03]  /*36f0*/  FADD.FTZ R84, RZ, R85 ;  /* 0x00000055ff547221 */ /* 0x000fc60000010000 */
[----:B-1----:R-:W-:Y:S01]  /*3700*/  FADD.FTZ R165, R89, R86 ;  /* 0x0000005659a57221 */ /* 0x002fe20000010000 */
[----:B------:R-:W-:Y:S01]  /*3710*/  FADD.FTZ R86, R84, R87 ;  /* 0x0000005754567221 */ /* 0x000fe20000010000 */
[----:B------:R-:W0:Y:S04]  /*3720*/  LDS.64 R88, [R153+0x1400] ;  /* 0x0014000099587984 */ /* 0x000e280000000a00 */
[----:B------:R-:W1:Y:S01]  /*3730*/  LDS.64 R84, [R153+0x1e00] ;  /* 0x001e000099547984 */ /* 0x000e620000000a00 */
[----:B0-----:R-:W-:Y:S01]  /*3740*/  FADD.FTZ R165, R165, R88 ;  /* 0x00000058a5a57221 */ /* 0x001fe20000010000 */
[----:B------:R-:W-:-:S03]  /*3750*/  FADD.FTZ R86, R86, R89 ;  /* 0x0000005956567221 */ /* 0x000fc60000010000 */
[----:B-1----:R-:W-:Y:S01]  /*3760*/  FADD.FTZ R84, R165, R84 ;  /* 0x00000054a5547221 */ /* 0x002fe20000010000 */
[----:B------:R-:W-:-:S05]  /*3770*/  FADD.FTZ R85, R86, R85 ;  /* 0x0000005556557221 */ /* 0x000fca0000010000 */
[----:B------:R0:W-:Y:S02]  /*3780*/  STG.E.64 desc[UR16][R162.64+0x8000], R84 ;  /* 0x00800054a2007986 */ /* 0x0001e4000c101b10 */
.L_x_4:
[----:B------:R-:W-:Y:S01]  /*3790*/  BSSY.RECONVERGENT B0, `(.L_x_5) ;  /* 0x0000013000007945 */ /* 0x000fe20003800200 */
[----:B0-----:R-:W-:Y:S02]  /*37a0*/  MOV R84, RZ ;  /* 0x000000ff00547202 */ /* 0x001fe40000000f00 */
[----:B------:R-:W-:Y:S01]  /*37b0*/  MOV R88, RZ ;  /* 0x000000ff00587202 */ /* 0x000fe20000000f00 */
[----:B------:R-:W-:Y:S06]  /*37c0*/  @P0 BRA `(.L_x_6) ;  /* 0x00000000003c0947 */ /* 0x000fec0003800000 */
[----:B------:R-:W0:Y:S04]  /*37d0*/  LDS.64 R84, [R152] ;  /* 0x0000000098547984 */ /* 0x000e280000000a00 */
[----:B------:R-:W1:Y:S01]  /*37e0*/  LDS.64 R86, [R151] ;  /* 0x0000000097567984 */ /* 0x000e620000000a00 */
[----:B0-----:R-:W-:Y:S01]  /*37f0*/  FADD.FTZ R89, RZ, R84 ;  /* 0x00000054ff597221 */ /* 0x001fe20000010000 */
[----:B------:R-:W-:-:S03]  /*3800*/  FADD.FTZ R84, RZ, R85 ;  /* 0x00000055ff547221 */ /* 0x000fc60000010000 */
[----:B-1----:R-:W-:Y:S01]  /*3810*/  FADD.FTZ R165, R89, R86 ;  /* 0x0000005659a57221 */ /* 0x002fe20000010000 */
[----:B------:R-:W-:Y:S01]  /*3820*/  FADD.FTZ R86, R84, R87 ;  /* 0x0000005754567221 */ /* 0x000fe20000010000 */
[----:B------:R-:W0:Y:S04]  /*3830*/  LDS.64 R88, [R150] ;  /* 0x0000000096587984 */ /* 0x000e280000000a00 */
[----:B------:R-:W1:Y:S01]  /*3840*/  LDS.64 R84, [R149] ;  /* 0x0000000095547984 */ /* 0x000e620000000a00 */
[----:B0-----:R-:W-:Y:S01]  /*3850*/  FADD.FTZ R165, R165, R88 ;  /* 0x00000058a5a57221 */ /* 0x001fe20000010000 */
[----:B------:R-:W-:Y:S02]  /*3860*/  FADD.FTZ R88, R86, R89 ;  /* 0x0000005956587221 */ /* 0x000fe40000010000 */
[----:B------:R-:W0:Y:S01]  /*3870*/  LDS.64 R86, [R148] ;  /* 0x0000000094567984 */ /* 0x000e220000000a00 */
[----:B-1----:R-:W-:Y:S01]  /*3880*/  FADD.FTZ R165, R165, R84 ;  /* 0x00000054a5a57221 */ /* 0x002fe20000010000 */
[----:B------:R-:W-:-:S03]  /*3890*/  FADD.FTZ R84, R88, R85 ;  /* 0x0000005558547221 */ /* 0x000fc60000010000 */
[----:B0-----:R-:W-:Y:S01]  /*38a0*/  FADD.FTZ R88, R165, R86 ;  /* 0x00000056a5587221 */ /* 0x001fe20000010000 */
[----:B------:R-:W-:-:S07]  /*38b0*/  FADD.FTZ R84, R84, R87 ;  /* 0x0000005754547221 */ /* 0x000fce0000010000 */
.L_x_6:
[----:B------:R-:W-:Y:S05]  /*38c0*/  BSYNC.RECONVERGENT B0 ;  /* 0x0000000000007941 */ /* 0x000fea0003800200 */
.L_x_5:
[----:B------:R-:W0:Y:S01]  /*38d0*/  SHFL.BFLY PT, R87, R88, 0x2, 0x1f ;  /* 0x0c401f0058577f89 */ /* 0x000e2200000e0000 */
[----:B------:R-:W-:Y:S02]  /*38e0*/  LOP3.LUT P0, RZ, R59, 0x3c3, RZ, 0xc0, !PT ;  /* 0x000003c33bff7812 */ /* 0x000fe4000780c0ff */
[----:B------:R-:W-:Y:S01]  /*38f0*/  MOV R89, UR19 ;  /* 0x0000001300597c02 */ /* 0x000fe20008000f00 */
[----:B------:R-:W1:Y:S10]  /*3900*/  SHFL.BFLY PT, R85, R84, 0x2, 0x1f ;  /* 0x0c401f0054557f89 */ /* 0x000e7400000e0000 */
[----:B------:R-:W-:Y:S01]  /*3910*/  VOTEU.ALL UP1, P0 ;  /* 0x0000000000ff7886 */ /* 0x000fe20000020000 */
[----:B------:R-:W-:-:S04]  /*3920*/  @!P0 SHF.L.U32 R89, R89, 0x1, RZ ;  /* 0x0000000159598819 */ /* 0x000fc800000006ff */
[----:B------:R-:W-:Y:S01]  /*3930*/  @!UP1 UIMAD UR10, UR20, UR4, UR11 ;  /* 0x00000004140a92a4 */ /* 0x000fe2000f8e020b */
[----:B0-----:R-:W-:Y:S01]  /*3940*/  FADD.FTZ R87, R87, R88 ;  /* 0x0000005857577221 */ /* 0x001fe20000010000 */
[----:B------:R-:W-:-:S04]  /*3950*/  @!P0 LOP3.LUT R88, R89, 0x7e, RZ, 0xc0, !PT ;  /* 0x0000007e59588812 */ /* 0x000fc800078ec0ff */
[----:B------:R-:W-:Y:S01]  /*3960*/  MOV R89, UR10 ;  /* 0x0000000a00597c02 */ /* 0x000fe20008000f00 */
[----:B-1----:R-:W-:Y:S01]  /*3970*/  FADD.FTZ R86, R85, R84 ;  /* 0x0000005455567221 */ /* 0x002fe20000010000 */
[----:B------:R-:W0:Y:S01]  /*3980*/  SHFL.BFLY PT, R164, R87, 0x1, 0x1f ;  /* 0x0c201f0057a47f89 */ /* 0x000e2200000e0000 */
[----:B------:R-:W-:-:S03]  /*3990*/  @!P0 LEA R88, R59, R88, 0x5 ;  /* 0x000000583b588211 */ /* 0x000fc600078e28ff */
[----:B------:R-:W1:Y:S01]  /*39a0*/  SHFL.BFLY PT, R85, R86, 0x1, 0x1f ;  /* 0x0c201f0056557f89 */ /* 0x000e6200000e0000 */
[----:B------:R-:W-:Y:S01]  /*39b0*/  @!P0 LEA R89, R89, R88, 0xb ;  /* 0x0000005859598211 */ /* 0x000fe200078e58ff */
[----:B0-----:R-:W-:Y:S01]  /*39c0*/  FADD.FTZ R84, R87, R164 ;  /* 0x000000a457547221 */ /* 0x001fe20000010000 */
[----:B-1----:R-:W-:Y:S02]  /*39d0*/  FADD.FTZ R85, R86, R85 ;  /* 0x0000005556557221 */ /* 0x002fe40000010000 */
[----:B------:R-:W0:Y:S02]  /*39e0*/  @!P0 LDC.64 R86, c[0x0][0x3d0] ;  /* 0x0000f400ff568b82 */ /* 0x000e240000000a00 */
[----:B0-----:R-:W-:-:S05]  /*39f0*/  @!P0 IMAD.WIDE.U32 R86, R89, 0x4, R86 ;  /* 0x0000000459568825 */ /* 0x001fca00078e0056 */
[----:B------:R0:W-:Y:S01]  /*3a00*/  @!P0 STG.E.64 desc[UR16][R86.64], R84 ;  /* 0x0000005456008986 */ /* 0x0001e2000c101b10 */
[----:B------:R-:W-:Y:S05]  /*3a10*/  BRA.U !UP0, `(.L_x_7) ;  /* 0x0000000108647547 */ /* 0x000fea000b800000 */
[----:B------:R-:W-:Y:S01]  /*3a20*/  BAR.SYNC.DEFER_BLOCKING 0x0 ;  /* 0x0000000000007b1d */ /* 0x000fe20000010000 */
[----:B------:R-:W-:-:S13]  /*3a30*/  ISETP.NE.AND P0, PT, R59, RZ, PT ;  /* 0x000000ff3b00720c */ /* 0x000fda0003f05270 */
[----:B------:R-:W-:Y:S05]  /*3a40*/  @P0 BRA `(.L_x_8) ;  /* 0x00000000004c0947 */ /* 0x000fea0003800000 */
[----:B------:R-:W-:Y:S01]  /*3a50*/  USHF.R.U32.HI UR10, URZ, 0x1, UR11 ;  /* 0x00000001ff0a7899 */ /* 0x000fe2000801160b */
[----:B0-----:R-:W-:Y:S02]  /*3a60*/  MOV R84, UR8 ;  /* 0x0000000800547c02 */ /* 0x001fe40008000f00 */
[----:B------:R-:W-:Y:S01]  /*3a70*/  MOV R85, UR9 ;  /* 0x0000000900557c02 */ /* 0x000fe20008000f00 */
[----:B------:R-:W-:-:S03]  /*3a80*/  ULOP3.LUT UP0, URZ, UR10, UR19, URZ, 0xfc, !UPT ;  /* 0x000000130aff7292 */ /* 0x000fc6000f80fcff */
[----:B------:R-:W-:Y:S02]  /*3a90*/  UMOV UR10, 0x7fffffc1 ;  /* 0x7fffffc1000a7882 */ /* 0x000fe40000000000 */
[----:B------:R-:W-:-:S06]  /*3aa0*/  USEL UR10, UR10, 0x1, !UP0 ;  /* 0x000000010a0a7887 */ /* 0x000fcc000c000000 */
[----:B------:R-:W-:Y:S01]  /*3ab0*/  MOV R87, UR10 ;  /* 0x0000000a00577c02 */ /* 0x000fe20008000f00 */
[----:B------:R-:W-:Y:S06]  /*3ac0*/  MEMBAR.ALL.GPU ;  /* 0x0000000000007992 */ /* 0x000fec000000a000 */
[----:B------:R-:W-:-:S00]  /*3ad0*/  ERRBAR ;  /* 0x00000000000079ab */ /* 0x000fc00000000000 */
[----:B------:R-:W-:Y:S06]  /*3ae0*/  CGAERRBAR ;  /* 0x00000000000075ab */ /* 0x000fec0000000000 */
[----:B------:R0:W5:Y:S02]  /*3af0*/  ATOM.E.ADD.STRONG.GPU PT, R86, desc[UR16][R84.64+0x8], R87 ;  /* 0x800008575456798a */ /* 0x00016400081ef110 */
.L_x_9:
[----:B0-----:R-:W-:Y:S02]  /*3b00*/  MOV R85, UR9 ;  /* 0x0000000900557c02 */ /* 0x001fe40008000f00 */
[----:B------:R-:W-:-:S05]  /*3b10*/  MOV R84, UR8 ;  /* 0x0000000800547c02 */ /* 0x000fca0008000f00 */
[----:B------:R-:W2:Y:S04]  /*3b20*/  LD.E.STRONG.GPU R85, desc[UR16][R84.64+0x8] ;  /* 0x0000081054557980 */ /* 0x000ea8000c10f900 */
[----:B--2---:R-:W-:Y:S01]  /*3b30*/  CCTL.IVALL ;  /* 0x00000000ff00798f */ /* 0x004fe20002000000 */
[----:B------:R-:W-:Y:S05]  /*3b40*/  YIELD ;  /* 0x0000000000007946 */ /* 0x000fea0003800000 */
[----:B-----5:R-:W-:-:S04]  /*3b50*/  LOP3.LUT R87, R85, R86, RZ, 0x3c, !PT ;  /* 0x0000005655577212 */ /* 0x020fc800078e3cff */
[----:B------:R-:W-:-:S13]  /*3b60*/  ISETP.GT.AND P0, PT, R87, -0x1, PT ;  /* 0xffffffff5700780c */ /* 0x000fda0003f04270 */
[----:B------:R-:W-:Y:S05]  /*3b70*/  @P0 BRA `(.L_x_9) ;  /* 0xfffffffc00e00947 */ /* 0x000fea000383ffff */
.L_x_8:
[----:B------:R-:W-:Y:S05]  /*3b80*/  WARPSYNC.ALL ;  /* 0x0000000000007948 */ /* 0x000fea0003800000 */
[----:B------:R-:W-:Y:S06]  /*3b90*/  BAR.SYNC.DEFER_BLOCKING 0x0 ;  /* 0x0000000000007b1d */ /* 0x000fec0000010000 */
[----:B------:R-:W-:Y:S05]  /*3ba0*/  BRA `(.L_x_10) ;  /* 0x0000000000587947 */ /* 0x000fea0003800000 */
.L_x_7:
[----:B------:R-:W-:Y:S01]  /*3bb0*/  BAR.SYNC.DEFER_BLOCKING 0x0 ;  /* 0x0000000000007b1d */ /* 0x000fe20000010000 */
[----:B------:R-:W-:-:S13]  /*3bc0*/  ISETP.NE.AND P0, PT, R59, RZ, PT ;  /* 0x000000ff3b00720c */ /* 0x000fda0003f05270 */
[----:B------:R-:W-:Y:S05]  /*3bd0*/  @P0 BRA `(.L_x_11) ;  /* 0x0000000000440947 */ /* 0x000fea0003800000 */
[----:B------:R-:W-:Y:S02]  /*3be0*/  ISETP.NE.AND P0, PT, RZ, UR19, PT ;  /* 0x00000013ff007c0c */ /* 0x000fe4000bf05270 */
[----:B0-----:R-:W-:Y:S02]  /*3bf0*/  MOV R87, 0x7fffffc1 ;  /* 0x7fffffc100577802 */ /* 0x001fe40000000f00 */
[----:B------:R-:W-:Y:S02]  /*3c00*/  MOV R84, UR6 ;  /* 0x0000000600547c02 */ /* 0x000fe40008000f00 */
[----:B------:R-:W-:Y:S02]  /*3c10*/  SEL R87, R87, 0x1, !P0 ;  /* 0x0000000157577807 */ /* 0x000fe40004000000 */
[----:B------:R-:W-:Y:S01]  /*3c20*/  MOV R85, UR7 ;  /* 0x0000000700557c02 */ /* 0x000fe20008000f00 */
[----:B------:R-:W-:Y:S06]  /*3c30*/  MEMBAR.ALL.GPU ;  /* 0x0000000000007992 */ /* 0x000fec000000a000 */
[----:B------:R-:W-:-:S00]  /*3c40*/  ERRBAR ;  /* 0x00000000000079ab */ /* 0x000fc00000000000 */
[----:B------:R-:W-:Y:S06]  /*3c50*/  CGAERRBAR ;  /* 0x00000000000075ab */ /* 0x000fec0000000000 */
[----:B------:R0:W5:Y:S02]  /*3c60*/  ATOM.E.ADD.STRONG.GPU PT, R87, desc[UR16][R84.64], R87 ;  /* 0x800000575457798a */ /* 0x00016400081ef110 */
.L_x_12:
        /* <DEDUP_REMOVED lines=8> */
.L_x_11:
[----:B------:R-:W-:Y:S05]  /*3cf0*/  WARPSYNC.ALL ;  /* 0x0000000000007948 */ /* 0x000fea0003800000 */
[----:B------:R-:W-:Y:S06]  /*3d00*/  BAR.SYNC.DEFER_BLOCKING 0x0 ;  /* 0x0000000000007b1d */ /* 0x000fec0000010000 */
.L_x_10:
[----:B------:R-:W-:Y:S01]  /*3d10*/  ISETP.GT.U32.AND P0, PT, R59, 0xff, PT ;  /* 0x000000ff3b00780c */ /* 0x000fe20003f04070 */
[----:B------:R-:W-:Y:S01]  /*3d20*/  BSSY.RECONVERGENT B0, `(.L_x_13) ;  /* 0x000001f000007945 */ /* 0x000fe20003800200 */
[----:B0-----:R-:W-:-:S11]  /*3d30*/  CS2R R86, SRZ ;  /* 0x0000000000567805 */ /* 0x001fd6000001ff00 */
[----:B------:R-:W-:Y:S05]  /*3d40*/  @P0 BRA `(.L_x_14) ;  /* 0x0000000000700947 */ /* 0x000fea0003800000 */
[----:B------:R-:W-:Y:S01]  /*3d50*/  UIMAD UR10, UR20, UR4, UR11 ;  /* 0x00000004140a72a4 */ /* 0x000fe2000f8e020b */
[----:B------:R-:W0:Y:S01]  /*3d60*/  LDC.64 R164, c[0x0][0x3d0] ;  /* 0x0000f400ffa47b82 */ /* 0x000e220000000a00 */
[----:B------:R-:W-:-:S04]  /*3d70*/  SHF.L.U32 R84, R59, 0x2, RZ ;  /* 0x000000023b547819 */ /* 0x000fc800000006ff */
[----:B------:R-:W-:Y:S02]  /*3d80*/  LOP3.LUT R84, R84, 0x3c0, RZ, 0xc0, !PT ;  /* 0x000003c054547812 */ /* 0x000fe400078ec0ff */
[----:B------:R-:W-:-:S04]  /*3d90*/  MOV R85, UR10 ;  /* 0x0000000a00557c02 */ /* 0x000fc80008000f00 */
[----:B------:R-:W-:Y:S02]  /*3da0*/  LEA R84, R85, R84, 0xa ;  /* 0x0000005455547211 */ /* 0x000fe400078e50ff */
[----:B------:R-:W-:-:S04]  /*3db0*/  LOP3.LUT R85, R59, 0xf, RZ, 0xc0, !PT ;  /* 0x0000000f3b557812 */ /* 0x000fc800078ec0ff */
[----:B------:R-:W-:-:S04]  /*3dc0*/  IADD3 R84, PT, PT, R84, R85, RZ ;  /* 0x0000005554547210 */ /* 0x000fc80007ffe0ff */
[----:B------:R-:W-:-:S04]  /*3dd0*/  SHF.L.U32 R88, R84, 0x1, RZ ;  /* 0x0000000154587819 */ /* 0x000fc800000006ff */
[C---:B------:R-:W-:Y:S01]  /*3de0*/  IADD3 R87, PT, PT, R88.reuse, 0x20, RZ ;  /* 0x0000002058577810 */ /* 0x040fe20007ffe0ff */
[----:B0-----:R-:W-:-:S04]  /*3df0*/  IMAD.WIDE.U32 R84, R88, 0x4, R164 ;  /* 0x0000000458547825 */ /* 0x001fc800078e00a4 */
[----:B------:R-:W-:Y:S02]  /*3e00*/  IMAD.WIDE.U32 R86, R87, 0x4, R164 ;  /* 0x0000000457567825 */ /* 0x000fe400078e00a4 */
[----:B------:R-:W2:Y:S04]  /*3e10*/  LDG.E.64 R84, desc[UR16][R84.64] ;  /* 0x0000001054547981 */ /* 0x000ea8000c1e1b00 */
[----:B------:R-:W3:Y:S01]  /*3e20*/  LDG.E.64 R86, desc[UR16][R86.64] ;  /* 0x0000001056567981 */ /* 0x000ee2000c1e1b00 */
[----:B--2---:R-:W-:Y:S01]  /*3e30*/  FADD.FTZ R89, RZ, R85 ;  /* 0x00000055ff597221 */ /* 0x004fe20000010000 */
[----:B------:R-:W-:Y:S01]  /*3e40*/  FADD.FTZ R84, RZ, R84 ;  /* 0x00000054ff547221 */ /* 0x000fe20000010000 */
[----:B------:R-:W-:Y:S02]  /*3e50*/  IADD3 R85, PT, PT, R88, 0x40, RZ ;  /* 0x0000004058557810 */ /* 0x000fe40007ffe0ff */
[----:B---3--:R-:W-:Y:S01]  /*3e60*/  FADD.FTZ R89, R87, R89 ;  /* 0x0000005957597221 */ /* 0x008fe20000010000 */
[----:B------:R-:W-:-:S02]  /*3e70*/  FADD.FTZ R86, R86, R84 ;  /* 0x0000005456567221 */ /* 0x000fc40000010000 */
[----:B------:R-:W-:-:S06]  /*3e80*/  IMAD.WIDE.U32 R84, R85, 0x4, R164 ;  /* 0x0000000455547825 */ /* 0x000fcc00078e00a4 */
[----:B------:R-:W2:Y:S01]  /*3e90*/  LDG.E.64 R84, desc[UR16][R84.64] ;  /* 0x0000001054547981 */ /* 0x000ea2000c1e1b00 */
[----:B------:R-:W-:-:S05]  /*3ea0*/  IADD3 R88, PT, PT, R88, 0x60, RZ ;  /* 0x0000006058587810 */ /* 0x000fca0007ffe0ff */
[----:B------:R-:W-:-:S04]  /*3eb0*/  IMAD.WIDE.U32 R164, R88, 0x4, R164 ;  /* 0x0000000458a47825 */ /* 0x000fc800078e00a4 */
[----:B--2---:R-:W-:Y:S02]  /*3ec0*/  FADD.FTZ R88, R84, R86 ;  /* 0x0000005654587221 */ /* 0x004fe40000010000 */
[----:B------:R-:W2:Y:S01]  /*3ed0*/  LDG.E.64 R86, desc[UR16][R164.64] ;  /* 0x00000010a4567981 */ /* 0x000ea2000c1e1b00 */
[----:B------:R-:W-:Y:S01]  /*3ee0*/  FADD.FTZ R89, R85, R89 ;  /* 0x0000005955597221 */ /* 0x000fe20000010000 */
[----:B--2---:R-:W-:-:S03]  /*3ef0*/  FADD.FTZ R86, R86, R88 ;  /* 0x0000005856567221 */ /* 0x004fc60000010000 */
[----:B------:R-:W-:-:S07]  /*3f00*/  FADD.FTZ R87, R87, R89 ;  /* 0x0000005957577221 */ /* 0x000fce0000010000 */
.L_x_14:
[----:B------:R-:W-:Y:S05]  /*3f10*/  BSYNC.RECONVERGENT B0 ;  /* 0x0000000000007941 */ /* 0x000fea0003800200 */
.L_x_13:
[----:B------:R-:W0:Y:S01]  /*3f20*/  SHFL.BFLY PT, R85, R86, 0x8, 0x1f ;  /* 0x0d001f0056557f89 */ /* 0x000e2200000e0000 */
[----:B------:R-:W-:Y:S01]  /*3f30*/  LOP3.LUT P0, RZ, R59, 0x30f, RZ, 0xc0, !PT ;  /* 0x0000030f3bff7812 */ /* 0x000fe2000780c0ff */
[----:B------:R-:W1:Y:S02]  /*3f40*/  LDCU.64 UR22, c[0x0][0x380] ;  /* 0x00007000ff1677ac */ /* 0x000e640008000a00 */
[----:B------:R-:W2:Y:S01]  /*3f50*/  SHFL.BFLY PT, R84, R87, 0x8, 0x1f ;  /* 0x0d001f0057547f89 */ /* 0x000ea200000e0000 */
[----:B------:R-:W-:Y:S02]  /*3f60*/  UISETP.GE.U32.AND UP0, UPT, UR13, UR21, UPT ;  /* 0x000000150d00728c */ /* 0x000fe4000bf06070 */
[----:B------:R-:W-:Y:S02]  /*3f70*/  ULOP3.LUT UR4, UR4, 0x1, URZ, 0x3c, !UPT ;  /* 0x0000000104047892 */ /* 0x000fe4000f8e3cff */
[----:B------:R-:W-:Y:S01]  /*3f80*/  UISETP.GE.AND.EX UP0, UPT, UR5, UR14, UPT, UP0 ;  /* 0x0000000e0500728c */ /* 0x000fe2000bf06300 */
[----:B0-----:R-:W-:Y:S01]  /*3f90*/  FADD.FTZ R85, R85, R86 ;  /* 0x0000005655557221 */ /* 0x001fe20000010000 */
[----:B--2---:R-:W-:-:S04]  /*3fa0*/  FADD.FTZ R88, R84, R87 ;  /* 0x0000005754587221 */ /* 0x004fc80000010000 */
[----:B------:R-:W0:Y:S04]  /*3fb0*/  SHFL.BFLY PT, R164, R85, 0x4, 0x1f ;  /* 0x0c801f0055a47f89 */ /* 0x000e2800000e0000 */
[----:B------:R-:W2:Y:S01]  /*3fc0*/  SHFL.BFLY PT, R89, R88, 0x4, 0x1f ;  /* 0x0c801f0058597f89 */ /* 0x000ea200000e0000 */
[----:B------:R-:W3:Y:S01]  /*3fd0*/  @!P0 S2R R84, SR_CgaCtaId ;  /* 0x0000000000548919 */ /* 0x000ee20000008800 */
[----:B0-----:R-:W-:Y:S01]  /*3fe0*/  FADD.FTZ R164, R85, R164 ;  /* 0x000000a455a47221 */ /* 0x001fe20000010000 */
[----:B--2---:R-:W-:-:S04]  /*3ff0*/  FADD.FTZ R89, R88, R89 ;  /* 0x0000005958597221 */ /* 0x004fc80000010000 */
[----:B------:R-:W0:Y:S04]  /*4000*/  SHFL.BFLY PT, R165, R164, 0x2, 0x1f ;  /* 0x0c401f00a4a57f89 */ /* 0x000e2800000e0000 */
[----:B------:R-:W2:Y:S01]  /*4010*/  SHFL.BFLY PT, R86, R89, 0x2, 0x1f ;  /* 0x0c401f0059567f89 */ /* 0x000ea200000e0000 */
[----:B0-----:R-:W-:Y:S01]  /*4020*/  FADD.FTZ R165, R164, R165 ;  /* 0x000000a5a4a57221 */ /* 0x001fe20000010000 */
[----:B--2---:R-:W-:-:S04]  /*4030*/  FADD.FTZ R86, R89, R86 ;  /* 0x0000005659567221 */ /* 0x004fc80000010000 */
[----:B------:R-:W0:Y:S04]  /*4040*/  SHFL.BFLY PT, R88, R165, 0x1, 0x1f ;  /* 0x0c201f00a5587f89 */ /* 0x000e2800000e0000 */
[----:B------:R-:W2:Y:S01]  /*4050*/  SHFL.BFLY PT, R87, R86, 0x1, 0x1f ;  /* 0x0c201f0056577f89 */ /* 0x000ea200000e0000 */
[----:B0-----:R-:W-:Y:S01]  /*4060*/  FADD.FTZ R85, R165, R88 ;  /* 0x00000058a5557221 */ /* 0x001fe20000010000 */
[----:B------:R-:W-:Y:S01]  /*4070*/  @!P0 MOV R88, 0x400 ;  /* 0x0000040000588802 */ /* 0x000fe20000000f00 */
[----:B--2---:R-:W-:-:S03]  /*4080*/  FADD.FTZ R87, R86, R87 ;  /* 0x0000005756577221 */ /* 0x004fc60000010000 */
[----:B------:R-:W-:-:S04]  /*4090*/  @!P0 IADD3 R88, PT, PT, R88, 0x3480, RZ ;  /* 0x0000348058588810 */ /* 0x000fc80007ffe0ff */
[----:B---3--:R-:W-:Y:S01]  /*40a0*/  @!P0 LEA R88, R84, R88, 0x18 ;  /* 0x0000005854588211 */ /* 0x008fe200078ec0ff */
[----:B------:R-:W-:Y:S01]  /*40b0*/  @!P0 FMUL.FTZ R84, R85, 1.2207031431898940355e-05 ;  /* 0x374ccccd55548820 */ /* 0x000fe20000410000 */
[----:B------:R-:W-:Y:S02]  /*40c0*/  @!P0 FMUL.FTZ R85, R87, 1.2207031431898940355e-05 ;  /* 0x374ccccd57558820 */ /* 0x000fe40000410000 */
[----:B------:R-:W-:-:S05]  /*40d0*/  @!P0 LEA.HI R88, R59, R88, RZ, 0x1f ;  /* 0x000000583b588211 */ /* 0x000fca00078ff8ff */
[----:B------:R-:W-:Y:S01]  /*40e0*/  @!P0 STS.64 [R88], R84 ;  /* 0x0000005458008388 */ /* 0x000fe20000000a00 */
[----:B------:R-:W-:Y:S06]  /*40f0*/  BAR.SYNC.DEFER_BLOCKING 0x0 ;  /* 0x0000000000007b1d */ /* 0x000fec0000010000 */
[----:B------:R-:W0:Y:S02]  /*4100*/  LDS.64 R84, [R147] ;  /* 0x0000000093547984 */ /* 0x000e240000000a00 */
[--C-:B0-----:R-:W-:Y:S01]  /*4110*/  FADD.FTZ R87, R56, -R84.reuse ;  /* 0x8000005438577221 */ /* 0x101fe20000010000 */
[--C-:B------:R-:W-:Y:S01]  /*4120*/  FADD.FTZ R56, R55, -R84.reuse ;  /* 0x8000005437387221 */ /* 0x100fe20000010000 */
        /* <DEDUP_REMOVED lines=30> */
[----:B------:R-:W-:Y:S01]  /*4310*/  FADD.FTZ R3, R0, -R84 ;  /* 0x8000005400037221 */ /* 0x000fe20000010000 */
[-C--:B------:R-:W-:Y:S01]  /*4320*/  FFMA.FTZ R143, R143, -R85.reuse, R142 ;  /* 0x800000558f8f7223 */ /* 0x080fe2000001008e */
[-C--:B------:R-:W-:Y:S01]  /*4330*/  FFMA.FTZ R141, R141, -R85.reuse, R140 ;  /* 0x800000558d8d7223 */ /* 0x080fe2000001008c */
[-C--:B------:R-:W-:Y:S01]  /*4340*/  FFMA.FTZ R139, R139, -R85.reuse, R138 ;  /* 0x800000558b8b7223 */ /* 0x080fe2000001008a */
[-C--:B------:R-:W-:Y:S01]  /*4350*/  FFMA.FTZ R137, R137, -R85.reuse, R136 ;  /* 0x8000005589897223 */ /* 0x080fe20000010088 */
        /* <DEDUP_REMOVED lines=32> */
[----:B------:R-:W-:Y:S01]  /*4560*/  FFMA.FTZ R165, R2, -R85, R3 ;  /* 0x8000005502a57223 */ /* 0x000fe20000010003 */
[C---:B------:R-:W-:Y:S01]  /*4570*/  FMUL.FTZ R4, R144.reuse, R143 ;  /* 0x0000008f90047220 */ /* 0x040fe20000410000 */
[C---:B------:R-:W-:Y:S01]  /*4580*/  FMUL.FTZ R141, R144.reuse, R141 ;  /* 0x0000008d908d7220 */ /* 0x040fe20000410000 */
[C---:B------:R-:W-:Y:S01]  /*4590*/  FMUL.FTZ R5, R144.reuse, R139 ;  /* 0x0000008b90057220 */ /* 0x040fe20000410000 */
[----:B------:R-:W-:Y:S01]  /*45a0*/  FMUL.FTZ R0, R144, R137 ;  /* 0x0000008990007220 */ /* 0x000fe20000410000 */
[----:B-1----:R-:W-:Y:S01]  /*45b0*/  IADD3 R2, P0, PT, R145, UR22, RZ ;  /* 0x0000001691027c10 */ /* 0x002fe2000ff1e0ff */
[-C--:B------:R-:W-:Y:S01]  /*45c0*/  FFMA.FTZ R87, R58, -R85.reuse, R87 ;  /* 0x800000553a577223 */ /* 0x080fe20000010057 */
        /* <DEDUP_REMOVED lines=56> */
[----:B------:R-:W-:Y:S01]  /*4950*/  FFMA.FTZ R135, R134, -R85, R135 ;  /* 0x8000005586877223 */ /* 0x000fe20000010087 */
[----:B------:R-:W-:Y:S01]  /*4960*/  IADD3.X R3, PT, PT, R146, UR23, RZ, P0, !PT ;  /* 0x0000001792037c10 */ /* 0x000fe200087fe4ff */
[C---:B------:R-:W-:Y:S01]  /*4970*/  FMUL.FTZ R6, R144.reuse, R87 ;  /* 0x0000005790067220 */ /* 0x040fe20000410000 */
[----:B------:R-:W-:Y:S01]  /*4980*/  F2FP.BF16.F32.PACK_AB R4, R141, R4 ;  /* 0x000000048d04723e */ /* 0x000fe200000010ff */
[----:B------:R-:W-:Y:S01]  /*4990*/  FMUL.FTZ R61, R144, R61 ;  /* 0x0000003d903d7220 */ /* 0x000fe20000410000 */
[----:B------:R-:W-:Y:S01]  /*49a0*/  F2FP.BF16.F32.PACK_AB R5, R0, R5 ;  /* 0x000000050005723e */ /* 0x000fe200000010ff */
[C---:B------:R-:W-:Y:S01]  /*49b0*/  FMUL.FTZ R57, R144.reuse, R57 ;  /* 0x0000003990397220 */ /* 0x040fe20000410000 */
        /* <DEDUP_REMOVED lines=56> */
[----:B------:R-:W-:Y:S01]  /*4d40*/  FMUL.FTZ R144, R144, R135 ;  /* 0x0000008790907220 */ /* 0x000fe20000410000 */
[----:B------:R0:W-:Y:S01]  /*4d50*/  STG.E.64 desc[UR16][R2.64], R4 ;  /* 0x0000000402007986 */ /* 0x0001e2000c101b10 */
[----:B------:R-:W-:-:S02]  /*4d60*/  F2FP.BF16.F32.PACK_AB R6, R61, R6 ;  /* 0x000000063d06723e */ /* 0x000fc400000010ff */
[----:B------:R-:W-:Y:S02]  /*4d70*/  F2FP.BF16.F32.PACK_AB R7, R0, R57 ;  /* 0x000000390007723e */ /* 0x000fe400000010ff */
[----:B------:R-:W-:Y:S02]  /*4d80*/  F2FP.BF16.F32.PACK_AB R62, R8, R55 ;  /* 0x00000037083e723e */ /* 0x000fe400000010ff */
[----:B------:R-:W-:Y:S01]  /*4d90*/  F2FP.BF16.F32.PACK_AB R64, R12, R51 ;  /* 0x000000330c40723e */ /* 0x000fe200000010ff */
[----:B------:R1:W-:Y:S01]  /*4da0*/  STG.E.64 desc[UR16][R2.64+0x1400], R6 ;  /* 0x0014000602007986 */ /* 0x0003e2000c101b10 */
[----:B------:R-:W-:Y:S02]  /*4db0*/  F2FP.BF16.F32.PACK_AB R66, R16, R47 ;  /* 0x0000002f1042723e */ /* 0x000fe400000010ff */
[----:B------:R-:W-:Y:S02]  /*4dc0*/  F2FP.BF16.F32.PACK_AB R68, R20, R43 ;  /* 0x0000002b1444723e */ /* 0x000fe400000010ff */
[----:B------:R-:W-:-:S02]  /*4dd0*/  F2FP.BF16.F32.PACK_AB R70, R28, R35 ;  /* 0x000000231c46723e */ /* 0x000fc400000010ff */
[----:B0-----:R-:W-:Y:S02]  /*4de0*/  F2FP.BF16.F32.PACK_AB R4, R24, R39 ;  /* 0x000000271804723e */ /* 0x001fe400000010ff */
[----:B------:R-:W-:Y:S02]  /*4df0*/  F2FP.BF16.F32.PACK_AB R63, R10, R53 ;  /* 0x000000350a3f723e */ /* 0x000fe400000010ff */
[----:B------:R-:W-:Y:S02]  /*4e00*/  F2FP.BF16.F32.PACK_AB R65, R14, R49 ;  /* 0x000000310e41723e */ /* 0x000fe400000010ff */
[----:B------:R-:W-:Y:S01]  /*4e10*/  F2FP.BF16.F32.PACK_AB R67, R18, R45 ;  /* 0x0000002d1243723e */ /* 0x000fe200000010ff */
[----:B------:R1:W-:Y:S01]  /*4e20*/  STG.E.64 desc[UR16][R2.64+0x2800], R62 ;  /* 0x0028003e02007986 */ /* 0x0003e2000c101b10 */
[----:B------:R-:W-:Y:S02]  /*4e30*/  F2FP.BF16.F32.PACK_AB R69, R22, R41 ;  /* 0x000000291645723e */ /* 0x000fe400000010ff */
[----:B------:R-:W-:Y:S01]  /*4e40*/  F2FP.BF16.F32.PACK_AB R5, R26, R37 ;  /* 0x000000251a05723e */ /* 0x000fe200000010ff */
[----:B------:R1:W-:Y:S01]  /*4e50*/  STG.E.64 desc[UR16][R2.64+0x3c00], R64 ;  /* 0x003c004002007986 */ /* 0x0003e2000c101b10 */
[----:B------:R-:W-:-:S02]  /*4e60*/  F2FP.BF16.F32.PACK_AB R71, R30, R33 ;  /* 0x000000211e47723e */ /* 0x000fc400000010ff */
[----:B------:R-:W-:Y:S01]  /*4e70*/  F2FP.BF16.F32.PACK_AB R28, R32, R31 ;  /* 0x0000001f201c723e */ /* 0x000fe200000010ff */
[----:B------:R1:W-:Y:S01]  /*4e80*/  STG.E.64 desc[UR16][R2.64+0x5000], R66 ;  /* 0x0050004202007986 */ /* 0x0003e2000c101b10 */
        /* <DEDUP_REMOVED lines=21> */
[----:B------:R-:W-:-:S03]  /*4fe0*/  F2FP.BF16.F32.PACK_AB R61, R144, R133 ;  /* 0x00000085903d723e */ /* 0x000fc600000010ff */
[----:B------:R1:W-:Y:S04]  /*4ff0*/  STG.E.64 desc[UR16][R2.64+0xf000], R12 ;  /* 0x00f0000c02007986 */ /* 0x0003e8000c101b10 */
[----:B------:R1:W-:Y:S04]  /*5000*/  STG.E.64 desc[UR16][R2.64+0x10400], R8 ;  /* 0x0104000802007986 */ /* 0x0003e8000c101b10 */
[----:B------:R1:W-:Y:S04]  /*5010*/  STG.E.64 desc[UR16][R2.64+0x11800], R56 ;  /* 0x0118003802007986 */ /* 0x0003e8000c101b10 */
[----:B------:R1:W-:Y:S01]  /*5020*/  STG.E.64 desc[UR16][R2.64+0x12c00], R60 ;  /* 0x012c003c02007986 */ /* 0x0003e2000c101b10 */
[----:B------:R-:W-:Y:S05]  /*5030*/  BRA.U !UP0, `(.L_x_15) ;  /* 0xffffffb908087547 */ /* 0x000fea000b83ffff */
.L_x_3:
[----:B------:R-:W-:Y:S02]  /*5040*/  USHF.L.U32 UR10, UR11, 0x5, URZ ;  /* 0x000000050b0a7899 */ /* 0x000fe400080006ff */
[----:B------:R-:W-:Y:S02]  /*5050*/  ULOP3.LUT UR12, UR11, 0x1, URZ, 0xc0, !UPT ;  /* 0x000000010b0c7892 */ /* 0x000fe4000f8ec0ff */
[----:B------:R-:W-:Y:S02]  /*5060*/  ULOP3.LUT UR10, UR10, 0x1fffc0, URZ, 0xc0, !UPT ;  /* 0x001fffc00a0a7892 */ /* 0x000fe4000f8ec0ff */
[----:B------:R-:W-:Y:S02]  /*5070*/  UIMAD UR12, UR12, 0x140, URZ ;  /* 0x000001400c0c78a4 */ /* 0x000fe4000f8e02ff */
[----:B------:R-:W-:Y:S02]  /*5080*/  UIADD3 UR10, UPT, UPT, UR10, UR19, URZ ;  /* 0x000000130a0a7290 */ /* 0x000fe4000fffe0ff */
[----:B------:R-:W-:-:S02]  /*5090*/  UIADD3 UR18, UPT, UPT, UR12, 0x140, URZ ;  /* 0x000001400c127890 */ /* 0x000fc4000fffe0ff */
[----:B------:R-:W-:-:S04]  /*50a0*/  ULEA UR10, UR10, UR12, 0x5 ;  /* 0x0000000c0a0a7291 */ /* 0x000fc8000f8e28ff */
[----:B------:R-:W-:-:S06]  /*50b0*/  UISETP.GE.AND UP0, UPT, UR10, UR18, UPT ;  /* 0x000000120a00728c */ /* 0x000fcc000bf06270 */
[----:B------:R-:W-:-:S13]  /*50c0*/  PLOP3.LUT P0, PT, PT, PT, UP0, 0x80, 0x8 ;  /* 0x000000000008781c */ /* 0x000fda0003f0f008 */
[----:B------:R-:W-:Y:S05]  /*50d0*/  @P0 EXIT ;  /* 0x000000000000094d */ /* 0x000fea0003800000 */
[----:B------:R-:W0:Y:S01]  /*50e0*/  S2R R39, SR_TID.X ;  /* 0x0000000000277919 */ /* 0x000e220000002100 */
[----:B-1----:R-:W1:Y:S01]  /*50f0*/  LDC.64 R2, c[0x0][0x3c8] ;  /* 0x0000f200ff027b82 */ /* 0x002e620000000a00 */
[----:B------:R-:W-:Y:S01]  /*5100*/  UMOV UR6, 0x400 ;  /* 0x0000040000067882 */ /* 0x000fe20000000000 */
[----:B------:R-:W2:Y:S01]  /*5110*/  LDCU.64 UR4, c[0x0][0x3d0] ;  /* 0x00007a00ff0477ac */ /* 0x000ea20008000a00 */
[----:B------:R-:W-:-:S05]  /*5120*/  MOV R18, UR10 ;  /* 0x0000000a00127c02 */ /* 0x000fca0008000f00 */
[----:B------:R-:W3:Y:S01]  /*5130*/  S2UR UR7, SR_CgaCtaId ;  /* 0x00000000000779c3 */ /* 0x000ee20000008800 */
[----:B--2---:R-:W-:Y:S01]  /*5140*/  UIADD3 UR4, UP0, UPT, UR4, 0x3a000, URZ ;  /* 0x0003a00004047890 */ /* 0x004fe2000ff1e0ff */
[----:B-1----:R-:W-:-:S03]  /*5150*/  ISETP.LT.U32.AND P0, PT, R2, 0x1, PT ;  /* 0x000000010200780c */ /* 0x002fc60003f01070 */
[----:B------:R-:W-:Y:S01]  /*5160*/  UIADD3.X UR5, UPT, UPT, URZ, UR5, URZ, UP0, !UPT ;  /* 0x00000005ff057290 */ /* 0x000fe200087fe4ff */
[C---:B------:R-:W-:Y:S02]  /*5170*/  ISETP.LT.AND.EX P0, PT, R3.reuse, RZ, PT, P0 ;  /* 0x000000ff0300720c */ /* 0x040fe40003f01300 */
[----:B0-----:R-:W-:Y:S01]  /*5180*/  SHF.R.U32.HI R0, RZ, 0x5, R39 ;  /* 0x00000005ff007819 */ /* 0x001fe20000011627 */
[----:B---3--:R-:W-:Y:S01]  /*5190*/  ULEA UR6, UR7, UR6, 0x18 ;  /* 0x0000000607067291 */ /* 0x008fe2000f8ec0ff */
[----:B------:R-:W-:Y:S02]  /*51a0*/  SEL R4, R2, 0x1, P0 ;  /* 0x0000000102047807 */ /* 0x000fe40000000000 */
[----:B------:R-:W-:Y:S02]  /*51b0*/  LOP3.LUT R6, RZ, R0, RZ, 0x33, !PT ;  /* 0x00000000ff067212 */ /* 0x000fe400078e33ff */
[----:B------:R-:W-:Y:S02]  /*51c0*/  SEL R3, R3, RZ, P0 ;  /* 0x000000ff03037207 */ /* 0x000fe40000000000 */
[----:B------:R-:W-:-:S02]  /*51d0*/  SHF.L.U32 R5, R4, 0x6, RZ ;  /* 0x0000000604057819 */ /* 0x000fc400000006ff */
[----:B------:R-:W-:Y:S02]  /*51e0*/  SHF.L.U64.HI R4, R4, 0x6, R3 ;  /* 0x0000000604047819 */ /* 0x000fe40000010203 */
[----:B------:R-:W-:Y:S02]  /*51f0*/  IADD3 R6, P0, PT, R6, R5, RZ ;  /* 0x0000000506067210 */ /* 0x000fe40007f1e0ff */
[C---:B------:R-:W-:Y:S02]  /*5200*/  LOP3.LUT R19, R39.reuse, 0x1f, RZ, 0xc0, !PT ;  /* 0x0000001f27137812 */ /* 0x040fe400078ec0ff */
[----:B------:R-:W-:Y:S02]  /*5210*/  IADD3.X R7, PT, PT, R4, -0x1, RZ, P0, !PT ;  /* 0xffffffff04077810 */ /* 0x000fe400007fe4ff */
[C---:B------:R-:W-:Y:S02]  /*5220*/  LOP3.LUT R47, R39.reuse, 0xf, RZ, 0xc0, !PT ;  /* 0x0000000f272f7812 */ /* 0x040fe400078ec0ff */
[----:B------:R-:W-:Y:S01]  /*5230*/  SHF.L.U32 R42, R39, 0x1, RZ ;  /* 0x00000001272a7819 */ /* 0x000fe200000006ff */
[----:B------:R-:W-:-:S04]  /*5240*/  IMAD.WIDE.U32 R2, R7, -0x33333333, RZ ;  /* 0xcccccccd07027825 */ /* 0x000fc800078e00ff */
[----:B------:R-:W-:-:S04]  /*5250*/  IMAD.WIDE.U32 R8, P0, R6, -0x33333334, R2 ;  /* 0xcccccccc06087825 */ /* 0x000fc80007800002 */
[----:B------:R-:W-:Y:S01]  /*5260*/  IMAD.WIDE.U32 R2, R6, -0x33333333, RZ ;  /* 0xcccccccd06027825 */ /* 0x000fe200078e00ff */
[----:B------:R-:W-:Y:S02]  /*5270*/  IADD3.X R11, PT, PT, RZ, RZ, RZ, P0, !PT ;  /* 0x000000ffff0b7210 */ /* 0x000fe400007fe4ff */
[----:B------:R-:W-:Y:S02]  /*5280*/  MOV R10, R9 ;  /* 0x00000009000a7202 */ /* 0x000fe40000000f00 */
[----:B------:R-:W-:Y:S02]  /*5290*/  IADD3 RZ, P0, PT, R3, R8, RZ ;  /* 0x0000000803ff7210 */ /* 0x000fe40007f1e0ff */
[----:B------:R-:W-:Y:S02]  /*52a0*/  SHF.R.U32.HI R8, RZ, 0x4, R39 ;  /* 0x00000004ff087819 */ /* 0x000fe40000011627 */
[----:B------:R-:W-:Y:S01]  /*52b0*/  LEA R9, R0, UR6, 0x7 ;  /* 0x0000000600097c11 */ /* 0x000fe2000f8e38ff */
[----:B------:R-:W-:-:S05]  /*52c0*/  IMAD.WIDE.U32.X R2, R7, -0x33333334, R10, P0 ;  /* 0xcccccccc07027825 */ /* 0x000fca00000e040a */
[----:B------:R-:W-:Y:S02]  /*52d0*/  SHF.R.U64 R46, R2, 0x3, R3 ;  /* 0x00000003022e7819 */ /* 0x000fe40000001203 */
[----:B------:R-:W-:Y:S02]  /*52e0*/  LOP3.LUT R2, R8, 0x1e, RZ, 0xc0, !PT ;  /* 0x0000001e08027812 */ /* 0x000fe400078ec0ff */
[----:B------:R-:W-:Y:S02]  /*52f0*/  IADD3 R45, P1, PT, R46, 0x1, RZ ;  /* 0x000000012e2d7810 */ /* 0x000fe40007f3e0ff */
[----:B------:R-:W-:Y:S02]  /*5300*/  LOP3.LUT R2, R2, 0x1f, R39, 0x78, !PT ;  /* 0x0000001f02027812 */ /* 0x000fe400078e7827 */
[----:B------:R-:W-:Y:S02]  /*5310*/  LOP3.LUT R44, R45, 0x7, RZ, 0xc0, !PT ;  /* 0x000000072d2c7812 */ /* 0x000fe400078ec0ff */
[----:B------:R-:W-:-:S02]  /*5320*/  LEA R9, R2, R9, 0x2 ;  /* 0x0000000902097211 */ /* 0x000fc400078e10ff */
[----:B------:R-:W-:Y:S02]  /*5330*/  IADD3 R10, P2, PT, R44, -0x1, RZ ;  /* 0xffffffff2c0a7810 */ /* 0x000fe40007f5e0ff */
[----:B------:R-:W-:Y:S02]  /*5340*/  SHF.L.U32 R2, R39, 0x7, RZ ;  /* 0x0000000727027819 */ /* 0x000fe400000006ff */
[----:B------:R-:W-:Y:S02]  /*5350*/  ISETP.GE.U32.AND P0, PT, R10, 0x3, PT ;  /* 0x000000030a00780c */ /* 0x000fe40003f06070 */
[----:B------:R-:W-:Y:S02]  /*5360*/  IADD3.X R10, PT, PT, RZ, -0x1, RZ, P2, !PT ;  /* 0xffffffffff0a7810 */ /* 0x000fe400017fe4ff */
[----:B------:R-:W-:Y:S02]  /*5370*/  LEA.HI.X R41, R3, RZ, RZ, 0x1d, P1 ;  /* 0x000000ff03297211 */ /* 0x000fe400008fecff */
[----:B------:R-:W-:-:S02]  /*5380*/  ISETP.GE.U32.AND.EX P0, PT, R10, RZ, PT, P0 ;  /* 0x000000ff0a00720c */ /* 0x000fc40003f06100 */
[----:B------:R-:W-:Y:S01]  /*5390*/  LOP3.LUT R10, R2, 0x780, RZ, 0xc0, !PT ;  /* 0x00000780020a7812 */ /* 0x000fe200078ec0ff */
[----:B------:R-:W-:Y:S01]  /*53a0*/  IMAD.WIDE.U32 R2, R0, 0x280, RZ ;  /* 0x0000028000027825 */ /* 0x000fe200078e00ff */
[----:B------:R-:W-:Y:S02]  /*53b0*/  LOP3.LUT R40, R45, 0xfffffff8, RZ, 0xc0, !PT ;  /* 0xfffffff82d287812 */ /* 0x000fe400078ec0ff */
[----:B------:R-:W-:Y:S02]  /*53c0*/  IADD3 R20, PT, PT, R10, UR6, RZ ;  /* 0x000000060a147c10 */ /* 0x000fe4000fffe0ff */
[----:B------:R-:W-:Y:S02]  /*53d0*/  LOP3.LUT R39, R2, 0x1f, R39, 0xf8, !PT ;  /* 0x0000001f02277812 */ /* 0x000fe400078ef827 */
[----:B------:R-:W-:-:S07]  /*53e0*/  LOP3.LUT R41, R41, 0x3fffffff, RZ, 0xc0, !PT ;  /* 0x3fffffff29297812 */ /* 0x000fce00078ec0ff */
.L_x_27:
[----:B------:R-:W-:Y:S01]  /*53f0*/  ISETP.GT.U32.AND P1, PT, R5, R0, PT ;  /* 0x000000000500720c */ /* 0x000fe20003f24070 */
[----:B------:R-:W-:Y:S01]  /*5400*/  BSSY.RECONVERGENT B0, `(.L_x_16) ;  /* 0x0000074000007945 */ /* 0x000fe20003800200 */
[----:B0-----:R-:W-:Y:S01]  /*5410*/  HFMA2 R21, -RZ, RZ, 0, 0 ;  /* 0x00000000ff157431 */ /* 0x001fe200000001ff */
[----:B------:R-:W-:Y:S02]  /*5420*/  MOV R22, RZ ;  /* 0x000000ff00167202 */ /* 0x000fe40000000f00 */
[----:B------:R-:W-:-:S13]  /*5430*/  ISETP.GT.AND.EX P1, PT, R4, RZ, PT, P1 ;  /* 0x000000ff0400720c */ /* 0x000fda0003f24310 */
[----:B-12---:R-:W-:Y:S05]  /*5440*/  @!P1 BRA `(.L_x_17) ;  /* 0x0000000400bc9947 */ /* 0x006fea0003800000 */
[----:B------:R-:W-:Y:S01]  /*5450*/  ISETP.GE.U32.AND P2, PT, R6, 0x46, PT ;  /* 0x000000460600780c */ /* 0x000fe20003f46070 */
[----:B------:R-:W-:Y:S01]  /*5460*/  BSSY.RECONVERGENT B1, `(.L_x_18) ;  /* 0x0000035000017945 */ /* 0x000fe20003800200 */
[----:B------:R-:W-:Y:S02]  /*5470*/  ISETP.NE.U32.AND P1, PT, R44, RZ, PT ;  /* 0x000000ff2c00720c */ /* 0x000fe40003f25070 */
[----:B------:R-:W-:Y:S02]  /*5480*/  ISETP.GE.U32.AND.EX P2, PT, R7, RZ, PT, P2 ;  /* 0x000000ff0700720c */ /* 0x000fe40003f46120 */
[----:B------:R-:W-:Y:S02]  /*5490*/  IADD3 R14, P3, PT, R19, R18, RZ ;  /* 0x00000012130e7210 */ /* 0x000fe40007f7e0ff */
[----:B------:R-:W-:Y:S02]  /*54a0*/  ISETP.NE.AND.EX P1, PT, RZ, RZ, PT, P1 ;  /* 0x000000ffff00720c */ /* 0x000fe40003f25310 */
[----:B------:R-:W-:-:S02]  /*54b0*/  SHF.R.S32.HI R43, RZ, 0x1f, R18 ;  /* 0x0000001fff2b7819 */ /* 0x000fc40000011412 */
[----:B------:R-:W-:Y:S02]  /*54c0*/  MOV R22, RZ ;  /* 0x000000ff00167202 */ /* 0x000fe40000000f00 */
[----:B------:R-:W-:Y:S02]  /*54d0*/  MOV R37, R0 ;  /* 0x0000000000257202 */ /* 0x000fe40000000f00 */
[----:B------:R-:W-:Y:S02]  /*54e0*/  MOV R38, RZ ;  /* 0x000000ff00267202 */ /* 0x000fe40000000f00 */
[----:B------:R-:W-:Y:S01]  /*54f0*/  MOV R21, RZ ;  /* 0x000000ff00157202 */ /* 0x000fe20000000f00 */
[----:B------:R-:W-:Y:S06]  /*5500*/  @!P2 BRA `(.L_x_19) ;  /* 0x0000000000a8a947 */ /* 0x000fec0003800000 */
[----:B------:R-:W-:Y:S01]  /*5510*/  IADD3 R11, P2, PT, R18, R39, RZ ;  /* 0x00000027120b7210 */ /* 0x000fe20007f5e0ff */
[----:B------:R-:W-:Y:S01]  /*5520*/  HFMA2 R22, -RZ, RZ, 0, 0 ;  /* 0x00000000ff167431 */ /* 0x000fe200000001ff */
[----:B------:R-:W-:Y:S01]  /*5530*/  MOV R23, R40 ;  /* 0x0000002800177202 */ /* 0x000fe20000000f00 */
[----:B------:R-:W-:Y:S01]  /*5540*/  HFMA2 R38, -RZ, RZ, 0, 0 ;  /* 0x00000000ff267431 */ /* 0x000fe200000001ff */
[----:B------:R-:W-:Y:S02]  /*5550*/  IADD3.X R12, PT, PT, R3, R43, RZ, P2, !PT ;  /* 0x0000002b030c7210 */ /* 0x000fe400017fe4ff */
[C---:B------:R-:W-:Y:S02]  /*5560*/  LEA R10, P2, R11.reuse, UR4, 0x3 ;  /* 0x000000040b0a7c11 */ /* 0x040fe4000f8418ff */
[----:B------:R-:W-:Y:S02]  /*5570*/  MOV R36, R41 ;  /* 0x0000002900247202 */ /* 0x000fe40000000f00 */
[----:B------:R-:W-:-:S02]  /*5580*/  LEA.HI.X R11, R11, UR5, R12, 0x3, P2 ;  /* 0x000000050b0b7c11 */ /* 0x000fc400090f1c0c */
[----:B------:R-:W-:-:S07]  /*5590*/  MOV R37, R0 ;  /* 0x0000000000257202 */ /* 0x000fce0000000f00 */
.L_x_20:
[----:B------:R-:W2:Y:S04]  /*55a0*/  LDG.E.64 R12, desc[UR16][R10.64+-0x32000] ;  /* 0xfce000100a0c7981 */ /* 0x000ea8000c1e1b00 */
[----:B------:R-:W3:Y:S04]  /*55b0*/  LDG.E.64 R16, desc[UR16][R10.64+-0x25800] ;  /* 0xfda800100a107981 */ /* 0x000ee8000c1e1b00 */
[----:B------:R-:W4:Y:S04]  /*55c0*/  LDG.E.64 R24, desc[UR16][R10.64+-0x19000] ;  /* 0xfe7000100a187981 */ /* 0x000f28000c1e1b00 */
[----:B------:R-:W5:Y:S04]  /*55d0*/  LDG.E.64 R26, desc[UR16][R10.64+-0xc800] ;  /* 0xff3800100a1a7981 */ /* 0x000f68000c1e1b00 */
[----:B------:R-:W5:Y:S04]  /*55e0*/  LDG.E.64 R28, desc[UR16][R10.64] ;  /* 0x000000100a1c7981 */ /* 0x000f68000c1e1b00 */
[----:B------:R-:W5:Y:S04]  /*55f0*/  LDG.E.64 R30, desc[UR16][R10.64+0xc800] ;  /* 0x00c800100a1e7981 */ /* 0x000f68000c1e1b00 */
[----:B------:R-:W5:Y:S04]  /*5600*/  LDG.E.64 R32, desc[UR16][R10.64+0x19000] ;  /* 0x019000100a207981 */ /* 0x000f68000c1e1b00 */
[----:B------:R0:W5:Y:S01]  /*5610*/  LDG.E.64 R34, desc[UR16][R10.64+0x25800] ;  /* 0x025800100a227981 */ /* 0x000162000c1e1b00 */
[----:B------:R-:W-:-:S02]  /*5620*/  IADD3 R23, P2, PT, R23, -0x8, RZ ;  /* 0xfffffff817177810 */ /* 0x000fc40007f5e0ff */
[----:B------:R-:W-:Y:S02]  /*5630*/  IADD3 R37, P4, PT, R37, 0x50, RZ ;  /* 0x0000005025257810 */ /* 0x000fe40007f9e0ff */
[----:B------:R-:W-:Y:S02]  /*5640*/  IADD3.X R36, PT, PT, R36, -0x1, RZ, P2, !PT ;  /* 0xffffffff24247810 */ /* 0x000fe400017fe4ff */
[----:B------:R-:W-:Y:S02]  /*5650*/  ISETP.NE.U32.AND P2, PT, R23, RZ, PT ;  /* 0x000000ff1700720c */ /* 0x000fe40003f45070 */
[----:B------:R-:W-:Y:S02]  /*5660*/  IADD3.X R38, PT, PT, RZ, R38, RZ, P4, !PT ;  /* 0x00000026ff267210 */ /* 0x000fe400027fe4ff */
[----:B------:R-:W-:Y:S02]  /*5670*/  ISETP.NE.AND.EX P2, PT, R36, RZ, PT, P2 ;  /* 0x000000ff2400720c */ /* 0x000fe40003f45320 */
[----:B0-----:R-:W-:-:S04]  /*5680*/  IADD3 R10, P5, PT, R10, 0x64000, RZ ;  /* 0x000640000a0a7810 */ /* 0x001fc80007fbe0ff */
[----:B------:R-:W-:Y:S01]  /*5690*/  IADD3.X R11, PT, PT, RZ, R11, RZ, P5, !PT ;  /* 0x0000000bff0b7210 */ /* 0x000fe20002ffe4ff */
[----:B--2---:R-:W-:Y:S01]  /*56a0*/  FADD.FTZ R21, R12, R21 ;  /* 0x000000150c157221 */ /* 0x004fe20000010000 */
[----:B------:R-:W-:-:S03]  /*56b0*/  FADD.FTZ R22, R13, R22 ;  /* 0x000000160d167221 */ /* 0x000fc60000010000 */
[----:B---3--:R-:W-:Y:S01]  /*56c0*/  FADD.FTZ R21, R21, R16 ;  /* 0x0000001015157221 */ /* 0x008fe20000010000 */
[----:B------:R-:W-:-:S03]  /*56d0*/  FADD.FTZ R22, R22, R17 ;  /* 0x0000001116167221 */ /* 0x000fc60000010000 */
[----:B----4-:R-:W-:Y:S01]  /*56e0*/  FADD.FTZ R21, R21, R24 ;  /* 0x0000001815157221 */ /* 0x010fe20000010000 */
[----:B------:R-:W-:-:S03]  /*56f0*/  FADD.FTZ R22, R22, R25 ;  /* 0x0000001916167221 */ /* 0x000fc60000010000 */
[----:B-----5:R-:W-:Y:S01]  /*5700*/  FADD.FTZ R21, R21, R26 ;  /* 0x0000001a15157221 */ /* 0x020fe20000010000 */
[----:B------:R-:W-:-:S03]  /*5710*/  FADD.FTZ R22, R22, R27 ;  /* 0x0000001b16167221 */ /* 0x000fc60000010000 */
[----:B------:R-:W-:Y:S01]  /*5720*/  FADD.FTZ R21, R21, R28 ;  /* 0x0000001c15157221 */ /* 0x000fe20000010000 */
[----:B------:R-:W-:-:S03]  /*5730*/  FADD.FTZ R22, R22, R29 ;  /* 0x0000001d16167221 */ /* 0x000fc60000010000 */
[----:B------:R-:W-:Y:S01]  /*5740*/  FADD.FTZ R21, R21, R30 ;  /* 0x0000001e15157221 */ /* 0x000fe20000010000 */
[----:B------:R-:W-:-:S03]  /*5750*/  FADD.FTZ R22, R22, R31 ;  /* 0x0000001f16167221 */ /* 0x000fc60000010000 */
[----:B------:R-:W-:Y:S01]  /*5760*/  FADD.FTZ R21, R21, R32 ;  /* 0x0000002015157221 */ /* 0x000fe20000010000 */
[----:B------:R-:W-:-:S03]  /*5770*/  FADD.FTZ R22, R22, R33 ;  /* 0x0000002116167221 */ /* 0x000fc60000010000 */
[----:B------:R-:W-:Y:S01]  /*5780*/  FADD.FTZ R21, R21, R34 ;  /* 0x0000002215157221 */ /* 0x000fe20000010000 */
[----:B------:R-:W-:Y:S01]  /*5790*/  FADD.FTZ R22, R22, R35 ;  /* 0x0000002316167221 */ /* 0x000fe20000010000 */
[----:B------:R-:W-:Y:S06]  /*57a0*/  @P2 BRA `(.L_x_20) ;  /* 0xfffffffc007c2947 */ /* 0x000fec000383ffff */
.L_x_19:
[----:B------:R-:W-:Y:S05]  /*57b0*/  BSYNC.RECONVERGENT B1 ;  /* 0x0000000000017941 */ /* 0x000fea0003800200 */
.L_x_18:
[----:B------:R-:W-:Y:S01]  /*57c0*/  IADD3.X R15, PT, PT, RZ, R43, RZ, P3, !PT ;  /* 0x0000002bff0f7210 */ /* 0x000fe20001ffe4ff */
[----:B------:R-:W-:Y:S06]  /*57d0*/  @!P1 BRA `(.L_x_17) ;  /* 0x0000000000d89947 */ /* 0x000fec0003800000 */
[----:B------:R-:W-:Y:S01]  /*57e0*/  BSSY.RECONVERGENT B1, `(.L_x_21) ;  /* 0x0000017000017945 */ /* 0x000fe20003800200 */
[----:B------:R-:W-:-:S03]  /*57f0*/  LOP3.LUT P1, RZ, R45, 0x3, RZ, 0xc0, !PT ;  /* 0x000000032dff7812 */ /* 0x000fc6000782c0ff */
[----:B------:R-:W-:Y:S10]  /*5800*/  @!P0 BRA `(.L_x_22) ;  /* 0x0000000000508947 */ /* 0x000ff40003800000 */
[----:B------:R-:W0:Y:S01]  /*5810*/  LDCU.64 UR6, c[0x0][0x3d0] ;  /* 0x00007a00ff0677ac */ /* 0x000e220008000a00 */
[----:B------:R-:W-:Y:S02]  /*5820*/  IMAD R11, R38, 0x280, RZ ;  /* 0x00000280260b7824 */ /* 0x000fe400078e02ff */
[----:B------:R-:W-:-:S05]  /*5830*/  IMAD.WIDE.U32 R12, R37, 0x280, R14 ;  /* 0x00000280250c7825 */ /* 0x000fca00078e000e */
[----:B------:R-:W-:Y:S02]  /*5840*/  IADD3 R11, PT, PT, R13, R11, RZ ;  /* 0x0000000b0d0b7210 */ /* 0x000fe40007ffe0ff */
[----:B0-----:R-:W-:-:S04]  /*5850*/  LEA R10, P2, R12, UR6, 0x3 ;  /* 0x000000060c0a7c11 */ /* 0x001fc8000f8418ff */
[----:B------:R-:W-:-:S05]  /*5860*/  LEA.HI.X R11, R12, UR7, R11, 0x3, P2 ;  /* 0x000000070c0b7c11 */ /* 0x000fca00090f1c0b */
[----:B------:R-:W2:Y:S04]  /*5870*/  LDG.E.64 R12, desc[UR16][R10.64+0x8000] ;  /* 0x008000100a0c7981 */ /* 0x000ea8000c1e1b00 */
[----:B------:R-:W3:Y:S04]  /*5880*/  LDG.E.64 R16, desc[UR16][R10.64+0x14800] ;  /* 0x014800100a107981 */ /* 0x000ee8000c1e1b00 */
[----:B------:R-:W4:Y:S04]  /*5890*/  LDG.E.64 R24, desc[UR16][R10.64+0x21000] ;  /* 0x021000100a187981 */ /* 0x000f28000c1e1b00 */
[----:B------:R-:W5:Y:S01]  /*58a0*/  LDG.E.64 R26, desc[UR16][R10.64+0x2d800] ;  /* 0x02d800100a1a7981 */ /* 0x000f62000c1e1b00 */
[----:B------:R-:W-:-:S04]  /*58b0*/  IADD3 R37, P2, PT, R37, 0x28, RZ ;  /* 0x0000002825257810 */ /* 0x000fc80007f5e0ff */
        /* <DEDUP_REMOVED lines=8> */
[----:B------:R-:W-:-:S07]  /*5940*/  FADD.FTZ R22, R22, R27 ;  /* 0x0000001b16167221 */ /* 0x000fce0000010000 */
.L_x_22:
[----:B------:R-:W-:Y:S05]  /*5950*/  BSYNC.RECONVERGENT B1 ;  /* 0x0000000000017941 */ /* 0x000fea0003800200 */
.L_x_21:
[----:B------:R-:W-:Y:S05]  /*5960*/  @!P1 BRA `(.L_x_17) ;  /* 0x0000000000749947 */ /* 0x000fea0003800000 */
[C---:B------:R-:W-:Y:S02]  /*5970*/  LOP3.LUT P2, RZ, R46.reuse, 0x3, RZ, 0xc0, !PT ;  /* 0x000000032eff7812 */ /* 0x040fe4000784c0ff */
[----:B------:R-:W-:-:S11]  /*5980*/  LOP3.LUT P1, RZ, R46, 0x1, RZ, 0xc0, !PT ;  /* 0x000000012eff7812 */ /* 0x000fd6000782c0ff */
[----:B------:R-:W0:Y:S01]  /*5990*/  @P2 LDC.64 R24, c[0x0][0x3d0] ;  /* 0x0000f400ff182b82 */ /* 0x000e220000000a00 */
[----:B------:R-:W-:Y:S01]  /*59a0*/  @P2 MOV R10, R14 ;  /* 0x0000000e000a2202 */ /* 0x000fe20000000f00 */
[----:B------:R-:W-:Y:S01]  /*59b0*/  @P2 IMAD R17, R38, 0x280, RZ ;  /* 0x0000028026112824 */ /* 0x000fe200078e02ff */
[----:B------:R-:W-:-:S05]  /*59c0*/  @P2 MOV R11, R15 ;  /* 0x0000000f000b2202 */ /* 0x000fca0000000f00 */
[----:B------:R-:W1:Y:S01]  /*59d0*/  @!P1 LDC.64 R26, c[0x0][0x3d0] ;  /* 0x0000f400ff1a9b82 */ /* 0x000e620000000a00 */
[C---:B------:R-:W-:Y:S01]  /*59e0*/  @P2 IMAD.WIDE.U32 R12, R37.reuse, 0x280, R10 ;  /* 0x00000280250c2825 */ /* 0x040fe200078e000a */
[----:B------:R-:W-:Y:S02]  /*59f0*/  @P2 IADD3 R37, P3, PT, R37, 0x14, RZ ;  /* 0x0000001425252810 */ /* 0x000fe40007f7e0ff */
[----:B------:R-:W-:Y:S02]  /*5a00*/  @!P1 MOV R10, R14 ;  /* 0x0000000e000a9202 */ /* 0x000fe40000000f00 */
[----:B------:R-:W-:Y:S02]  /*5a10*/  @P2 IADD3.X R38, PT, PT, RZ, R38, RZ, P3, !PT ;  /* 0x00000026ff262210 */ /* 0x000fe40001ffe4ff */
[----:B------:R-:W-:Y:S02]  /*5a20*/  @!P1 MOV R11, R15 ;  /* 0x0000000f000b9202 */ /* 0x000fe40000000f00 */
[----:B------:R-:W-:Y:S01]  /*5a30*/  @P2 IADD3 R17, PT, PT, R13, R17, RZ ;  /* 0x000000110d112210 */ /* 0x000fe20007ffe0ff */
[----:B------:R-:W-:-:S02]  /*5a40*/  @!P1 IMAD R13, R38, 0x280, RZ ;  /* 0x00000280260d9824 */ /* 0x000fc400078e02ff */
[----:B------:R-:W-:Y:S01]  /*5a50*/  @!P1 IMAD.WIDE.U32 R10, R37, 0x280, R10 ;  /* 0x00000280250a9825 */ /* 0x000fe200078e000a */
[----:B0-----:R-:W-:-:S04]  /*5a60*/  @P2 LEA R16, P3, R12, R24, 0x3 ;  /* 0x000000180c102211 */ /* 0x001fc800078618ff */
[----:B------:R-:W-:Y:S02]  /*5a70*/  @!P1 IADD3 R11, PT, PT, R11, R13, RZ ;  /* 0x0000000d0b0b9210 */ /* 0x000fe40007ffe0ff */
[----:B------:R-:W-:Y:S02]  /*5a80*/  @P2 LEA.HI.X R17, R12, R25, R17, 0x3, P3 ;  /* 0x000000190c112211 */ /* 0x000fe400018f1c11 */
[----:B-1----:R-:W-:-:S03]  /*5a90*/  @!P1 LEA R12, P3, R10, R26, 0x3 ;  /* 0x0000001a0a0c9211 */ /* 0x002fc600078618ff */
[----:B------:R-:W2:Y:S01]  /*5aa0*/  @P2 LDG.E.64 R14, desc[UR16][R16.64+0x8000] ;  /* 0x00800010100e2981 */ /* 0x000ea2000c1e1b00 */
[----:B------:R-:W-:-:S03]  /*5ab0*/  @!P1 LEA.HI.X R13, R10, R27, R11, 0x3, P3 ;  /* 0x0000001b0a0d9211 */ /* 0x000fc600018f1c0b */
[----:B------:R-:W3:Y:S04]  /*5ac0*/  @P2 LDG.E.64 R24, desc[UR16][R16.64+0x14800] ;  /* 0x0148001010182981 */ /* 0x000ee8000c1e1b00 */
[----:B------:R-:W4:Y:S01]  /*5ad0*/  @!P1 LDG.E.64 R12, desc[UR16][R12.64+0x8000] ;  /* 0x008000100c0c9981 */ /* 0x000f22000c1e1b00 */
[----:B--2---:R-:W-:Y:S01]  /*5ae0*/  @P2 FADD.FTZ R11, R21, R14 ;  /* 0x0000000e150b2221 */ /* 0x004fe20000010000 */
[----:B------:R-:W-:-:S03]  /*5af0*/  @P2 FADD.FTZ R10, R22, R15 ;  /* 0x0000000f160a2221 */ /* 0x000fc60000010000 */
[----:B---3--:R-:W-:Y:S01]  /*5b00*/  @P2 FADD.FTZ R21, R11, R24 ;  /* 0x000000180b152221 */ /* 0x008fe20000010000 */
[----:B------:R-:W-:-:S03]  /*5b10*/  @P2 FADD.FTZ R22, R10, R25 ;  /* 0x000000190a162221 */ /* 0x000fc60000010000 */
[----:B----4-:R-:W-:Y:S01]  /*5b20*/  @!P1 FADD.FTZ R21, R21, R12 ;  /* 0x0000000c15159221 */ /* 0x010fe20000010000 */
[----:B------:R-:W-:-:S07]  /*5b30*/  @!P1 FADD.FTZ R22, R22, R13 ;  /* 0x0000000d16169221 */ /* 0x000fce0000010000 */
.L_x_17:
[----:B------:R-:W-:Y:S05]  /*5b40*/  BSYNC.RECONVERGENT B0 ;  /* 0x0000000000007941 */ /* 0x000fea0003800200 */
.L_x_16:
[----:B------:R0:W-:Y:S01]  /*5b50*/  STS [R9], R21 ;  /* 0x0000001509007388 */ /* 0x0001e20000000800 */
[----:B------:R-:W1:Y:S01]  /*5b60*/  LDC.64 R14, c[0x0][0x388] ;  /* 0x0000e200ff0e7b82 */ /* 0x000e620000000a00 */
[----:B------:R-:W-:Y:S02]  /*5b70*/  ISETP.GT.U32.AND P1, PT, R47, 0x9, PT ;  /* 0x000000092f00780c */ /* 0x000fe40003f24070 */
[----:B------:R0:W-:Y:S01]  /*5b80*/  STS [R9+0x500], R22 ;  /* 0x0005001609007388 */ /* 0x0001e20000000800 */
[----:B------:R-:W-:-:S04]  /*5b90*/  MOV R23, R8 ;  /* 0x0000000800177202 */ /* 0x000fc80000000f00 */
[----:B------:R-:W2:Y:S08]  /*5ba0*/  LDC.64 R16, c[0x0][0x390] ;  /* 0x0000e400ff107b82 */ /* 0x000eb00000000a00 */
[----:B0-----:R-:W-:Y:S06]  /*5bb0*/  BAR.SYNC.DEFER_BLOCKING 0x0 ;  /* 0x0000000000007b1d */ /* 0x001fec0000010000 */
.L_x_26:
[----:B0-----:R-:W-:Y:S01]  /*5bc0*/  @!P1 LOP3.LUT R11, R23, 0x1e, R42, 0x78, !PT ;  /* 0x0000001e170b9812 */ /* 0x001fe200078e782a */
[----:B------:R-:W-:Y:S01]  /*5bd0*/  UMOV UR6, 0xffff ;  /* 0x0000ffff00067882 */ /* 0x000fe20000000000 */
[----:B------:R-:W-:Y:S02]  /*5be0*/  ISETP.NE.AND P2, PT, R47, RZ, PT ;  /* 0x000000ff2f00720c */ /* 0x000fe40003f45270 */
[----:B------:R-:W-:Y:S02]  /*5bf0*/  @!P1 LEA R12, R11, R20, 0x2 ;  /* 0x000000140b0c9211 */ /* 0x000fe400078e10ff */
[----:B------:R-:W-:-:S06]  /*5c00*/  CS2R R10, SRZ ;  /* 0x00000000000a7805 */ /* 0x000fcc000001ff00 */
[----:B------:R0:W3:Y:S04]  /*5c10*/  @!P1 LDS R10, [R12] ;  /* 0x000000000c0a9984 */ /* 0x0000e80000000800 */
[----:B------:R0:W4:Y:S01]  /*5c20*/  @!P1 LDS R11, [R12+0x500] ;  /* 0x000500000c0b9984 */ /* 0x0001220000000800 */
[----:B------:R-:W-:Y:S05]  /*5c30*/  BRA.DIV UR6, `(.L_x_23) ;  /* 0x0000000206b07947 */ /* 0x000fea000b800000 */
[----:B------:R-:W-:Y:S02]  /*5c40*/  MOV R25, 0xffff ;  /* 0x0000ffff00197802 */ /* 0x000fe40000000f00 */
[----:B------:R-:W-:Y:S02]  /*5c50*/  MOV R24, 0xffff ;  /* 0x0000ffff00187802 */ /* 0x000fe40000000f00 */
[----:B------:R-:W-:Y:S01]  /*5c60*/  MOV R26, 0xffff ;  /* 0x0000ffff001a7802 */ /* 0x000fe20000000f00 */
[----:B---3--:R-:W3:Y:S01]  /*5c70*/  SHFL.BFLY PT, R13, R10, 0x8, 0x101f ;  /* 0x0d101f000a0d7f89 */ /* 0x008ee200000e0000 */
[----:B------:R-:W-:Y:S02]  /*5c80*/  MOV R27, 0xffff ;  /* 0x0000ffff001b7802 */ /* 0x000fe40000000f00 */
[----:B------:R-:W-:Y:S01]  /*5c90*/  MOV R29, 0xffff ;  /* 0x0000ffff001d7802 */ /* 0x000fe20000000f00 */
[----:B0---4-:R-:W0:Y:S01]  /*5ca0*/  SHFL.BFLY PT, R12, R11, 0x8, 0x101f ;  /* 0x0d101f000b0c7f89 */ /* 0x011e2200000e0000 */
[----:B------:R-:W-:-:S02]  /*5cb0*/  MOV R28, 0xffff ;  /* 0x0000ffff001c7802 */ /* 0x000fc40000000f00 */
[----:B------:R-:W-:Y:S01]  /*5cc0*/  MOV R30, 0xffff ;  /* 0x0000ffff001e7802 */ /* 0x000fe20000000f00 */
[----:B---3--:R-:W-:Y:S01]  /*5cd0*/  FADD.FTZ R13, R13, R10 ;  /* 0x0000000a0d0d7221 */ /* 0x008fe20000010000 */
[----:B0-----:R-:W-:-:S04]  /*5ce0*/  FADD.FTZ R12, R12, R11 ;  /* 0x0000000b0c0c7221 */ /* 0x001fc80000010000 */
[----:B------:R-:W0:Y:S01]  /*5cf0*/  SHFL.BFLY PT, R22, R13, 0x4, 0x101f ;  /* 0x0c901f000d167f89 */ /* 0x000e2200000e0000 */
[----:B------:R-:W-:-:S03]  /*5d00*/  MOV R11, 0xffff ;  /* 0x0000ffff000b7802 */ /* 0x000fc60000000f00 */
[----:B------:R-:W3:Y:S01]  /*5d10*/  SHFL.BFLY PT, R21, R12, 0x4, 0x101f ;  /* 0x0c901f000c157f89 */ /* 0x000ee200000e0000 */
[----:B0-----:R-:W-:Y:S01]  /*5d20*/  FADD.FTZ R22, R13, R22 ;  /* 0x000000160d167221 */ /* 0x001fe20000010000 */
[----:B---3--:R-:W-:-:S04]  /*5d30*/  FADD.FTZ R21, R12, R21 ;  /* 0x000000150c157221 */ /* 0x008fc80000010000 */
[----:B------:R-:W0:Y:S04]  /*5d40*/  SHFL.BFLY PT, R25, R22, 0x2, 0x101f ;  /* 0x0c501f0016197f89 */ /* 0x000e2800000e0000 */
[----:B------:R-:W3:Y:S01]  /*5d50*/  SHFL.BFLY PT, R10, R21, 0x2, 0x101f ;  /* 0x0c501f00150a7f89 */ /* 0x000ee200000e0000 */
[----:B0-----:R-:W-:Y:S01]  /*5d60*/  FADD.FTZ R25, R22, R25 ;  /* 0x0000001916197221 */ /* 0x001fe20000010000 */
[----:B---3--:R-:W-:-:S04]  /*5d70*/  FADD.FTZ R10, R21, R10 ;  /* 0x0000000a150a7221 */ /* 0x008fc80000010000 */
[----:B------:R-:W0:Y:S04]  /*5d80*/  SHFL.BFLY PT, R24, R25, 0x1, 0x101f ;  /* 0x0c301f0019187f89 */ /* 0x000e2800000e0000 */
[----:B------:R3:W4:Y:S02]  /*5d90*/  SHFL.BFLY PT, R11, R10, 0x1, 0x101f ;  /* 0x0c301f000a0b7f89 */ /* 0x00072400000e0000 */
[----:B0--3--:R-:W-:-:S07]  /*5da0*/  FADD.FTZ R24, R25, R24 ;  /* 0x0000001819187221 */ /* 0x009fce0000010000 */
.L_x_37:
[----:B------:R-:W-:Y:S01]  /*5db0*/  BSSY.RECONVERGENT B0, `(.L_x_24) ;  /* 0x000000b000007945 */ /* 0x000fe20003800200 */
[----:B----4-:R-:W-:-:S03]  /*5dc0*/  FADD.FTZ R11, R10, R11 ;  /* 0x0000000b0a0b7221 */ /* 0x010fc60000010000 */
[----:B------:R-:W-:Y:S05]  /*5dd0*/  @P2 BRA `(.L_x_25) ;  /* 0x0000000000202947 */ /* 0x000fea0003800000 */
[----:B------:R-:W-:Y:S02]  /*5de0*/  F2FP.BF16.F32.PACK_AB R10, R11, R24 ;  /* 0x000000180b0a723e */ /* 0x000fe400000010ff */
[----:B------:R-:W-:Y:S02]  /*5df0*/  IADD3 R13, PT, PT, R23, R18, RZ ;  /* 0x00000012170d7210 */ /* 0x000fe40007ffe0ff */
[C---:B------:R-:W-:Y:S02]  /*5e00*/  PRMT R21, R10.reuse, 0x7610, R21 ;  /* 0x000076100a157816 */ /* 0x040fe40000000015 */
[----:B------:R-:W-:Y:S01]  /*5e10*/  PRMT R22, R10, 0x7632, R22 ;  /* 0x000076320a167816 */ /* 0x000fe20000000016 */
[----:B-1----:R-:W-:-:S04]  /*5e20*/  IMAD.WIDE R10, R13, 0x2, R14 ;  /* 0x000000020d0a7825 */ /* 0x002fc800078e020e */
[----:B--2---:R-:W-:Y:S01]  /*5e30*/  IMAD.WIDE R12, R13, 0x2, R16 ;  /* 0x000000020d0c7825 */ /* 0x004fe200078e0210 */
[----:B------:R0:W-:Y:S04]  /*5e40*/  STG.E.U16 desc[UR16][R10.64], R21 ;  /* 0x000000150a007986 */ /* 0x0001e8000c101510 */
[----:B------:R0:W-:Y:S02]  /*5e50*/  STG.E.U16 desc[UR16][R12.64], R22 ;  /* 0x000000160c007986 */ /* 0x0001e4000c101510 */
.L_x_25:
[----:B------:R-:W-:Y:S05]  /*5e60*/  BSYNC.RECONVERGENT B0 ;  /* 0x0000000000007941 */ /* 0x000fea0003800200 */
.L_x_24:
[C---:B------:R-:W-:Y:S02]  /*5e70*/  ISETP.GE.U32.AND P2, PT, R23.reuse, 0xc, PT ;  /* 0x0000000c1700780c */ /* 0x040fe40003f46070 */
[----:B------:R-:W-:-:S11]  /*5e80*/  IADD3 R23, PT, PT, R23, 0x14, RZ ;  /* 0x0000001417177810 */ /* 0x000fd60007ffe0ff */
[----:B------:R-:W-:Y:S05]  /*5e90*/  @!P2 BRA `(.L_x_26) ;  /* 0xfffffffc0048a947 */ /* 0x000fea000383ffff */
[----:B------:R-:W-:Y:S05]  /*5ea0*/  WARPSYNC.ALL ;  /* 0x0000000000007948 */ /* 0x000fea0003800000 */
[----:B------:R-:W-:Y:S01]  /*5eb0*/  IADD3 R18, PT, PT, R18, 0x800, RZ ;  /* 0x0000080012127810 */ /* 0x000fe20007ffe0ff */
[----:B------:R-:W-:Y:S03]  /*5ec0*/  BAR.SYNC.DEFER_BLOCKING 0x0 ;  /* 0x0000000000007b1d */ /* 0x000fe60000010000 */
[----:B------:R-:W-:-:S13]  /*5ed0*/  ISETP.GE.AND P1, PT, R18, UR18, PT ;  /* 0x0000001212007c0c */ /* 0x000fda000bf26270 */
[----:B------:R-:W-:Y:S05]  /*5ee0*/  @!P1 BRA `(.L_x_27) ;  /* 0xfffffff400409947 */ /* 0x000fea000383ffff */
[----:B------:R-:W-:Y:S05]  /*5ef0*/  EXIT ;  /* 0x000000000000794d */ /* 0x000fea0003800000 */
.L_x_23:
[----:B------:R-:W-:Y:S01]  /*5f00*/  HFMA2 R28, -RZ, RZ, 0, 4.76837158203125e-07 ;  /* 0x00000008ff1c7431 */ /* 0x000fe200000001ff */
[----:B------:R-:W-:Y:S01]  /*5f10*/  BSSY B0, `(.L_x_28) ;  /* 0x0000007000007945 */ /* 0x000fe20003800000 */
[----:B---3--:R-:W-:Y:S02]  /*5f20*/  MOV R29, R10 ;  /* 0x0000000a001d7202 */ /* 0x008fe40000000f00 */
[----:B------:R-:W-:Y:S02]  /*5f30*/  MOV R31, 0x101f ;  /* 0x0000101f001f7802 */ /* 0x000fe40000000f00 */
[----:B------:R-:W-:-:S07]  /*5f40*/  MOV R26, 0xffff ;  /* 0x0000ffff001a7802 */ /* 0x000fce0000000f00 */
[----:B012-4-:R-:W-:Y:S05]  /*5f50*/  WARPSYNC.COLLECTIVE R26, `(.L_x_29) ;  /* 0x000000001a087348 */ /* 0x017fea0003c00000 */
[----:B------:R3:W0:Y:S02]  /*5f60*/  SHFL.BFLY P3, R27, R29, R28, R31 ;  /* 0x0c00001c1d1b7389 */ /* 0x000624000006001f */
[----:B01234-:R-:W-:Y:S05]  /*5f70*/  ENDCOLLECTIVE ;  /* 0x000000000000791b */ /* 0x01ffea0003800000 */
.L_x_29:
[----:B------:R-:W-:Y:S05]  /*5f80*/  BSYNC B0 ;  /* 0x0000000000007941 */ /* 0x000fea0003800000 */
.L_x_28:
[----:B------:R-:W-:Y:S01]  /*5f90*/  HFMA2 R28, -RZ, RZ, 0, 4.76837158203125e-07 ;  /* 0x00000008ff1c7431 */ /* 0x000fe200000001ff */
[----:B------:R-:W-:Y:S02]  /*5fa0*/  MOV R29, R11 ;  /* 0x0000000b001d7202 */ /* 0x000fe40000000f00 */
[----:B------:R-:W-:Y:S02]  /*5fb0*/  MOV R31, 0x101f ;  /* 0x0000101f001f7802 */ /* 0x000fe40000000f00 */
[----:B------:R-:W-:Y:S02]  /*5fc0*/  MOV R26, 0xffff ;  /* 0x0000ffff001a7802 */ /* 0x000fe40000000f00 */
[----:B------:R-:W-:-:S07]  /*5fd0*/  MOV R13, R27 ;  /* 0x0000001b000d7202 */ /* 0x000fce0000000f00 */
[----:B------:R-:W-:Y:S05]  /*5fe0*/  WARPSYNC.COLLECTIVE R26, `(.L_x_30) ;  /* 0x000000001a087348 */ /* 0x000fea0003c00000 */
[----:B------:R0:W1:Y:S02]  /*5ff0*/  SHFL.BFLY P3, R27, R29, R28, R31 ;  /* 0x0c00001c1d1b7389 */ /* 0x000064000006001f */
[----:B01----:R-:W-:Y:S05]  /*6000*/  ENDCOLLECTIVE ;  /* 0x000000000000791b */ /* 0x003fea0003800000 */
.L_x_30:
[----:B------:R-:W-:Y:S01]  /*6010*/  FADD.FTZ R13, R13, R10 ;  /* 0x0000000a0d0d7221 */ /* 0x000fe20000010000 */
[----:B------:R-:W-:-:S04]  /*6020*/  HFMA2 R28, -RZ, RZ, 0, 2.384185791015625e-07 ;  /* 0x00000004ff1c7431 */ /* 0x000fc800000001ff */
[----:B------:R-:W-:Y:S02]  /*6030*/  MOV R29, R13 ;  /* 0x0000000d001d7202 */ /* 0x000fe40000000f00 */
[----:B------:R-:W-:-:S07]  /*6040*/  MOV R12, R27 ;  /* 0x0000001b000c7202 */ /* 0x000fce0000000f00 */
[----:B------:R-:W-:Y:S05]  /*6050*/  WARPSYNC.COLLECTIVE R26, `(.L_x_31) ;  /* 0x000000001a087348 */ /* 0x000fea0003c00000 */
[----:B------:R0:W1:Y:S02]  /*6060*/  SHFL.BFLY P3, R27, R29, R28, R31 ;  /* 0x0c00001c1d1b7389 */ /* 0x000064000006001f */
[----:B01----:R-:W-:Y:S05]  /*6070*/  ENDCOLLECTIVE ;  /* 0x000000000000791b */ /* 0x003fea0003800000 */
.L_x_31:
[----:B------:R-:W-:-:S05]  /*6080*/  FADD.FTZ R12, R12, R11 ;  /* 0x0000000b0c0c7221 */ /* 0x000fca0000010000 */
[----:B------:R-:W-:Y:S02]  /*6090*/  MOV R29, R12 ;  /* 0x0000000c001d7202 */ /* 0x000fe40000000f00 */
[----:B------:R-:W-:-:S07]  /*60a0*/  MOV R22, R27 ;  /* 0x0000001b00167202 */ /* 0x000fce0000000f00 */
[----:B------:R-:W-:Y:S05]  /*60b0*/  WARPSYNC.COLLECTIVE R26, `(.L_x_32) ;  /* 0x000000001a087348 */ /* 0x000fea0003c00000 */
[----:B------:R0:W1:Y:S02]  /*60c0*/  SHFL.BFLY P3, R27, R29, R28, R31 ;  /* 0x0c00001c1d1b7389 */ /* 0x000064000006001f */
[----:B01----:R-:W-:Y:S05]  /*60d0*/  ENDCOLLECTIVE ;  /* 0x000000000000791b */ /* 0x003fea0003800000 */
.L_x_32:
[----:B------:R-:W-:Y:S01]  /*60e0*/  FADD.FTZ R22, R13, R22 ;  /* 0x000000160d167221 */ /* 0x000fe20000010000 */
[----:B------:R-:W-:-:S04]  /*60f0*/  HFMA2 R28, -RZ, RZ, 0, 1.1920928955078125e-07 ;  /* 0x00000002ff1c7431 */ /* 0x000fc800000001ff */
[----:B------:R-:W-:Y:S02]  /*6100*/  MOV R29, R22 ;  /* 0x00000016001d7202 */ /* 0x000fe40000000f00 */
[----:B------:R-:W-:-:S07]  /*6110*/  MOV R21, R27 ;  /* 0x0000001b00157202 */ /* 0x000fce0000000f00 */
[----:B------:R-:W-:Y:S05]  /*6120*/  WARPSYNC.COLLECTIVE R26, `(.L_x_33) ;  /* 0x000000001a087348 */ /* 0x000fea0003c00000 */
[----:B------:R0:W1:Y:S02]  /*6130*/  SHFL.BFLY P3, R27, R29, R28, R31 ;  /* 0x0c00001c1d1b7389 */ /* 0x000064000006001f */
[----:B01----:R-:W-:Y:S05]  /*6140*/  ENDCOLLECTIVE ;  /* 0x000000000000791b */ /* 0x003fea0003800000 */
.L_x_33:
[----:B------:R-:W-:-:S05]  /*6150*/  FADD.FTZ R21, R12, R21 ;  /* 0x000000150c157221 */ /* 0x000fca0000010000 */
[----:B------:R-:W-:Y:S02]  /*6160*/  MOV R29, R21 ;  /* 0x00000015001d7202 */ /* 0x000fe40000000f00 */
[----:B------:R-:W-:-:S07]  /*6170*/  MOV R25, R27 ;  /* 0x0000001b00197202 */ /* 0x000fce0000000f00 */
[----:B------:R-:W-:Y:S05]  /*6180*/  WARPSYNC.COLLECTIVE R26, `(.L_x_34) ;  /* 0x000000001a087348 */ /* 0x000fea0003c00000 */
[----:B------:R0:W1:Y:S02]  /*6190*/  SHFL.BFLY P3, R27, R29, R28, R31 ;  /* 0x0c00001c1d1b7389 */ /* 0x000064000006001f */
[----:B01----:R-:W-:Y:S05]  /*61a0*/  ENDCOLLECTIVE ;  /* 0x000000000000791b */ /* 0x003fea0003800000 */
.L_x_34:
[----:B------:R-:W-:Y:S01]  /*61b0*/  FADD.FTZ R25, R22, R25 ;  /* 0x0000001916197221 */ /* 0x000fe20000010000 */
[----:B------:R-:W-:-:S04]  /*61c0*/  HFMA2 R28, -RZ, RZ, 0, 5.9604644775390625e-08 ;  /* 0x00000001ff1c7431 */ /* 0x000fc800000001ff */
[----:B------:R-:W-:Y:S02]  /*61d0*/  MOV R29, R25 ;  /* 0x00000019001d7202 */ /* 0x000fe40000000f00 */
[----:B------:R-:W-:-:S07]  /*61e0*/  MOV R10, R27 ;  /* 0x0000001b000a7202 */ /* 0x000fce0000000f00 */
[----:B------:R-:W-:Y:S05]  /*61f0*/  WARPSYNC.COLLECTIVE R26, `(.L_x_35) ;  /* 0x000000001a087348 */ /* 0x000fea0003c00000 */
[----:B------:R0:W1:Y:S02]  /*6200*/  SHFL.BFLY P3, R27, R29, R28, R31 ;  /* 0x0c00001c1d1b7389 */ /* 0x000064000006001f */
[----:B01----:R-:W-:Y:S05]  /*6210*/  ENDCOLLECTIVE ;  /* 0x000000000000791b */ /* 0x003fea0003800000 */
.L_x_35:
[----:B------:R-:W-:-:S05]  /*6220*/  FADD.FTZ R10, R21, R10 ;  /* 0x0000000a150a7221 */ /* 0x000fca0000010000 */
[----:B------:R-:W-:Y:S02]  /*6230*/  MOV R29, R10 ;  /* 0x0000000a001d7202 */ /* 0x000fe40000000f00 */
[----:B------:R-:W-:-:S07]  /*6240*/  MOV R24, R27 ;  /* 0x0000001b00187202 */ /* 0x000fce0000000f00 */
[----:B------:R-:W-:Y:S05]  /*6250*/  WARPSYNC.COLLECTIVE R26, `(.L_x_36) ;  /* 0x000000001a087348 */ /* 0x000fea0003c00000 */
[----:B------:R0:W1:Y:S02]  /*6260*/  SHFL.BFLY P3, R27, R29, R28, R31 ;  /* 0x0c00001c1d1b7389 */ /* 0x000064000006001f */
[----:B01----:R-:W-:Y:S05]  /*6270*/  ENDCOLLECTIVE ;  /* 0x000000000000791b */ /* 0x003fea0003800000 */
.L_x_36:
[----:B------:R-:W-:Y:S01]  /*6280*/  FADD.FTZ R24, R25, R24 ;  /* 0x0000001819187221 */ /* 0x000fe20000010000 */
[----:B------:R-:W-:Y:S01]  /*6290*/  MOV R11, R27 ;  /* 0x0000001b000b7202 */ /* 0x000fe20000000f00 */
[----:B------:R-:W-:Y:S06]  /*62a0*/  BRA `(.L_x_37) ;  /* 0xfffffff800c07947 */ /* 0x000fec000383ffff */
.L_x_38:
[----:B------:R-:W-:-:S00]  /*62b0*/  BRA `(.L_x_38) ;  /* 0xfffffffc00fc7947 */ /* 0x000fc0000383ffff */
[----:B------:R-:W-:-:S00]  /*62c0*/  NOP ;  /* 0x0000000000007918 */ /* 0x000fc00000000000 */
        /* <DEDUP_REMOVED lines=11> */
.L_x_888:


//--------------------- .text._ZN13group_norm_v218gn_bwd_cuda_kernelI13__nv_bfloat16Li320ELi2ELi32ELi20ELi4096ELb0ELb1ELi32ELi320ELi320ELi4ELb1ELi2ELb0ELb0ELNS_15WgradSyncMethodE3ENS_16CompileConditionILi1000EEEEEvPT_S6_S6_PKS5_S8_S8_S8_PKfflPfPj --------------------------
	.section	.text._ZN13group_norm_v218gn_bwd_cuda_kernelI13__nv_bfloat16Li320ELi2ELi32ELi20ELi4096ELb0ELb1ELi32ELi320ELi320ELi4ELb1ELi2ELb0ELb0ELNS_15WgradSyncMethodE3ENS_16CompileConditionILi1000EEEEEvPT_S6_S6_PKS5_S8_S8_S8_PKfflPfPj,"ax",@progbits
	.align	128
        .global         _ZN13group_norm_v218gn_bwd_cuda_kernelI13__nv_bfloat16Li320ELi2ELi32ELi20ELi4096ELb0ELb1ELi32ELi320ELi320ELi4ELb1ELi2ELb0ELb0ELNS_15WgradSyncMethodE3ENS_16CompileConditionILi1000EEEEEvPT_S6_S6_PKS5_S8_S8_S8_PKfflPfPj
        .type           _ZN13group_norm_v218gn_bwd_cuda_kernelI13__nv_bfloat16Li320ELi2ELi32ELi20ELi4096ELb0ELb1ELi32ELi320ELi320ELi4ELb1ELi2ELb0ELb0ELNS_15WgradSyncMethodE3ENS_16CompileConditionILi1000EEEEEvPT_S6_S6_PKS5_S8_S8_S8_PKfflPfPj,@function
        .size           _ZN13group_norm_v218gn_bwd_cuda_kernelI13__nv_bfloat16Li320ELi2ELi32ELi20ELi4096ELb0ELb1ELi32ELi320ELi320ELi4ELb1ELi2ELb0ELb0ELNS_15WgradSyncMethodE3ENS_16CompileConditionILi1000EEEEEvPT_S6_S6_PKS5_S8_S8_S8_PKfflPfPj,(.L_x_889 - _ZN13group_norm_v218gn_bwd_cuda_kernelI13__nv_bfloat16Li320ELi2ELi32ELi20ELi4096ELb0ELb1ELi32ELi320ELi320ELi4ELb1ELi2ELb0ELb0ELNS_15WgradSyncMethodE3ENS_16CompileConditionILi1000EEEEEvPT_S6_S6_PKS5_S8_S8_S8_PKfflPfPj)
        .other          _ZN13group_norm_v218gn_bwd_cuda_kernelI13__nv_bfloat16Li320ELi2ELi32ELi20ELi4096ELb0ELb1ELi32ELi320ELi320ELi4ELb1ELi2ELb0ELb0ELNS_15WgradSyncMethodE3ENS_16CompileConditionILi1000EEEEEvPT_S6_S6_PKS5_S8_S8_S8_PKfflPfPj,@"STO_CUDA_ENTRY STV_DEFAULT"
_ZN13group_norm_v218gn_bwd_cuda_kernelI13__nv_bfloat16Li320ELi2ELi32ELi20ELi4096ELb0ELb1ELi32ELi320ELi320ELi4ELb1ELi2ELb0ELb0ELNS_15WgradSyncMethodE3ENS_16CompileConditionILi1000EEEEEvPT_S6_S6_PKS5_S8_S8_S8_PKfflPfPj:
.text._ZN13group_norm_v218gn_bwd_cuda_kernelI13__nv_bfloat16Li320ELi2ELi32ELi20ELi4096ELb0ELb1ELi32ELi320ELi320ELi4ELb1ELi2ELb0ELb0ELNS_15WgradSyncMethodE3ENS_16CompileConditionILi1000EEEEEvPT_S6_S6_PKS5_S8_S8_S8_PKfflPfPj:
[----:B------:R-:W-:Y:S08]  /*0000*/  LDC R1, c[0x0][0x37c] ;  /* 0x0000df00ff017b82 */ /* 0x000ff00000000800 */
[----:B------:R-:W0:Y:S01]  /*0010*/  S2UR UR8, SR_CTAID.Y ;  /* 0x00000000000879c3 */ /* 0x000e220000002600 */
[----:B------:R-:W1:Y:S01]  /*0020*/  LDCU.64 UR16, c[0x0][0x3c8] ;  /* 0x00007900ff1077ac */ /* 0x000e620008000a00 */
[----:B------:R-:W2:Y:S01]  /*0030*/  LDCU.64 UR12, c[0x0][0x358] ;  /* 0x00006b00ff0c77ac */ /* 0x000ea20008000a00 */
[----:B-1----:R-:W-:-:S02]  /*0040*/  USHF.L.U32 UR4, UR16, 0x1, URZ ;  /* 0x0000000110047899 */ /* 0x002fc400080006ff */
[----:B------:R-:W-:Y:S02]  /*0050*/  USHF.L.U64.HI UR5, UR16, 0x1, UR17 ;  /* 0x0000000110057899 */ /* 0x000fe40008010211 */
[----:B0-----:R-:W-:Y:S02]  /*0060*/  UISETP.GT.U32.AND UP0, UPT, UR4, UR8, UPT ;  /* 0x000000080400728c */ /* 0x001fe4000bf04070 */
[----:B------:R-:W-:Y:S02]  /*0070*/  ULOP3.LUT UR11, UR8, 0x1, URZ, 0xc0, !UPT ;  /* 0x00000001080b7892 */ /* 0x000fe4000f8ec0ff */
[----:B------:R-:W-:Y:S01]  /*0080*/  UISETP.GT.AND.EX UP0, UPT, UR5, URZ, UPT, UP0 ;  /* 0x000000ff0500728c */ /* 0x000fe2000bf04300 */
[----:B------:R-:W-:Y:S02]  /*0090*/  UMOV UR10, UR8 ;  /* 0x00000008000a7c82 */ /* 0x000fe40008000000 */
[----:B------:R-:W-:-:S06]  /*00a0*/  UMOV UR5, URZ ;  /* 0x000000ff00057c82 */ /* 0x000fcc0008000000 */
[----:B--2---:R-:W-:Y:S05]  /*00b0*/  BRA.U UP0, `(.L_x_39) ;  /* 0x0000000100687547 */ /* 0x004fea000b800000 */
[----:B------:R-:W0:Y:S01]  /*00c0*/  S2R R91, SR_TID.X ;  /* 0x00000000005b7919 */ /* 0x000e220000002100 */
[----:B------:R-:W1:Y:S08]  /*00d0*/  S2UR UR18, SR_CTAID.X ;  /* 0x00000000001279c3 */ /* 0x000e700000002500 */
[----:B------:R-:W-:Y:S01]  /*00e0*/  BAR.SYNC.DEFER_BLOCKING 0x0 ;  /* 0x0000000000007b1d */ /* 0x000fe20000010000 */
[----:B0-----:R-:W-:-:S13]  /*00f0*/  ISETP.NE.AND P0, PT, R91, RZ, PT ;  /* 0x000000ff5b00720c */ /* 0x001fda0003f05270 */
[----:B-1----:R-:W-:Y:S05]  /*0100*/  @P0 BRA `(.L_x_40) ;  /* 0x0000000000480947 */ /* 0x002fea0003800000 */
        /* <DEDUP_REMOVED lines=12> */
.L_x_41:
[----:B0-----:R-:W2:Y:S04]  /*01d0*/  LD.E.STRONG.GPU R5, desc[UR12][R2.64+0x8] ;  /* 0x0000080c02057980 */ /* 0x001ea8000c10f900 */
[----:B--2---:R-:W-:Y:S01]  /*01e0*/  CCTL.IVALL ;  /* 0x00000000ff00798f */ /* 0x004fe20002000000 */
[----:B------:R-:W-:Y:S05]  /*01f0*/  YIELD ;  /* 0x0000000000007946 */ /* 0x000fea0003800000 */
[----:B-----5:R-:W-:-:S04]  /*0200*/  LOP3.LUT R5, R5, R0, RZ, 0x3c, !PT ;  /* 0x0000000005057212 */ /* 0x020fc800078e3cff */
[----:B------:R-:W-:-:S13]  /*0210*/  ISETP.GT.AND P0, PT, R5, -0x1, PT ;  /* 0xffffffff0500780c */ /* 0x000fda0003f04270 */
[----:B------:R-:W-:Y:S05]  /*0220*/  @P0 BRA `(.L_x_41) ;  /* 0xfffffffc00e80947 */ /* 0x000fea000383ffff */
.L_x_40:
[----:B------:R-:W-:Y:S05]  /*0230*/  WARPSYNC.ALL ;  /* 0x0000000000007948 */ /* 0x000fea0003800000 */
[----:B------:R-:W-:Y:S06]  /*0240*/  BAR.SYNC.DEFER_BLOCKING 0x0 ;  /* 0x0000000000007b1d */ /* 0x000fec0000010000 */
[----:B------:R-:W-:Y:S05]  /*0250*/  BRA `(.L_x_42) ;  /* 0x0000003000c07947 */ /* 0x000fea0003800000 */
.L_x_39:
[----:B------:R-:W0:Y:S01]  /*0260*/  S2R R5, SR_TID.X ;  /* 0x0000000000057919 */ /* 0x000e220000002100 */
[----:B------:R-:W1:Y:S01]  /*0270*/  LDC.64 R2, c[0x0][0x3a8] ;  /* 0x0000ea00ff027b82 */ /* 0x000e620000000a00 */
[----:B0-----:R-:W-:-:S05]  /*0280*/  LOP3.LUT R0, R5, 0xffff, RZ, 0xc0, !PT ;  /* 0x0000ffff05007812 */ /* 0x001fca00078ec0ff */
[----:B------:R-:W-:-:S05]  /*0290*/  IMAD R0, R0, 0x334, RZ ;  /* 0x0000033400007824 */ /* 0x000fca00078e02ff */
[----:B------:R-:W-:-:S04]  /*02a0*/  SHF.R.U32.HI R0, RZ, 0x10, R0 ;  /* 0x00000010ff007819 */ /* 0x000fc80000011600 */
[----:B------:R-:W-:-:S05]  /*02b0*/  PRMT R0, R0, 0x9910, RZ ;  /* 0x0000991000007816 */ /* 0x000fca00000000ff */
[----:B------:R-:W-:-:S05]  /*02c0*/  IMAD R0, R0, 0x50, RZ ;  /* 0x0000005000007824 */ /* 0x000fca00078e02ff */
[----:B------:R-:W-:-:S04]  /*02d0*/  IADD3 R0, PT, PT, RZ, -R0, RZ ;  /* 0x80000000ff007210 */ /* 0x000fc80007ffe0ff */
[----:B------:R-:W-:-:S04]  /*02e0*/  PRMT R0, R0, 0x7710, RZ ;  /* 0x0000771000007816 */ /* 0x000fc800000000ff */
[----:B------:R-:W-:Y:S02]  /*02f0*/  IADD3 R0, PT, PT, R0, R5, RZ ;  /* 0x0000000500007210 */ /* 0x000fe40007ffe0ff */
[----:B------:R-:W-:Y:S02]  /*0300*/  MOV R5, UR11 ;  /* 0x0000000b00057c02 */ /* 0x000fe40008000f00 */
[----:B------:R-:W-:-:S05]  /*0310*/  LOP3.LUT R0, R0, 0xffff, RZ, 0xc0, !PT ;  /* 0x0000ffff00007812 */ /* 0x000fca00078ec0ff */
[----:B------:R-:W-:-:S05]  /*0320*/  IMAD R0, R5, 0x50, R0 ;  /* 0x0000005005007824 */ /* 0x000fca00078e0200 */
[----:B------:R-:W-:-:S05]  /*0330*/  SHF.L.U32 R5, R0, 0x2, RZ ;  /* 0x0000000200057819 */ /* 0x000fca00000006ff */
[----:B-1----:R-:W-:-:S06]  /*0340*/  IMAD.WIDE.U32 R2, R5, 0x2, R2 ;  /* 0x0000000205027825 */ /* 0x002fcc00078e0002 */
[----:B------:R-:W2:Y:S01]  /*0350*/  LDG.E.64.CONSTANT R2, desc[UR12][R2.64] ;  /* 0x0000000c02027981 */ /* 0x000ea2000c1e9b00 */
[----:B------:R-:W-:Y:S02]  /*0360*/  LOP3.LUT R5, R5, 0xffff, RZ, 0xc0, !PT ;  /* 0x0000ffff05057812 */ /* 0x000fe400078ec0ff */
[----:B------:R-:W-:Y:S02]  /*0370*/  CS2R R44, SRZ ;  /* 0x00000000002c7805 */ /* 0x000fe4000001ff00 */
[----:B------:R-:W-:Y:S02]  /*0380*/  CS2R R42, SRZ ;  /* 0x00000000002a7805 */ /* 0x000fe4000001ff00 */
[----:B------:R-:W-:Y:S02]  /*0390*/  CS2R R40, SRZ ;  /* 0x0000000000287805 */ /* 0x000fe4000001ff00 */
[----:B------:R-:W-:Y:S01]  /*03a0*/  CS2R R38, SRZ ;  /* 0x0000000000267805 */ /* 0x000fe2000001ff00 */
[----:B------:R-:W-:Y:S01]  /*03b0*/  IMAD R5, R5, 0xccd, RZ ;  /* 0x00000ccd05057824 */ /* 0x000fe200078e02ff */
[----:B------:R-:W-:-:S04]  /*03c0*/  UMOV UR4, URZ ;  /* 0x000000ff00047c82 */ /* 0x000fc80008000000 */
[----:B------:R-:W-:Y:S02]  /*03d0*/  SHF.R.U32.HI R10, RZ, 0x10, R5 ;  /* 0x00000010ff0a7819 */ /* 0x000fe40000011605 */
[C---:B--2---:R-:W-:Y:S02]  /*03e0*/  PRMT R8, R2.reuse, 0x7632, R8 ;  /* 0x0000763202087816 */ /* 0x044fe40000000008 */
[C---:B------:R-:W-:Y:S02]  /*03f0*/  PRMT R6, R3.reuse, 0x7632, R6 ;  /* 0x0000763203067816 */ /* 0x040fe40000000006 */
[----:B------:R-:W-:Y:S02]  /*0400*/  SHF.L.U32 R12, R2, 0x10, RZ ;  /* 0x00000010020c7819 */ /* 0x000fe400000006ff */
[----:B------:R-:W-:Y:S02]  /*0410*/  SHF.L.U32 R11, R3, 0x10, RZ ;  /* 0x00000010030b7819 */ /* 0x000fe400000006ff */
[----:B------:R-:W-:-:S02]  /*0420*/  SHF.L.U32 R8, R8, 0x10, RZ ;  /* 0x0000001008087819 */ /* 0x000fc400000006ff */
[----:B------:R-:W-:-:S07]  /*0430*/  SHF.L.U32 R6, R6, 0x10, RZ ;  /* 0x0000001006067819 */ /* 0x000fce00000006ff */
.L_x_56:
[----:B0-----:R-:W0:Y:S01]  /*0440*/  S2R R0, SR_TID.X ;  /* 0x0000000000007919 */ /* 0x001e220000002100 */
[----:B------:R-:W1:Y:S01]  /*0450*/  S2UR UR8, SR_CTAID.Y ;  /* 0x00000000000879c3 */ /* 0x000e620000002600 */
[----:B------:R-:W-:Y:S01]  /*0460*/  USHF.R.U64 UR6, UR10, 0x1, UR5 ;  /* 0x000000010a067899 */ /* 0x000fe20008001205 */
[----:B------:R-:W2:Y:S03]  /*0470*/  LDCU.64 UR16, c[0x0][0x3a0] ;  /* 0x00007400ff1077ac */ /* 0x000ea60008000a00 */
[----:B------:R-:W-:-:S03]  /*0480*/  UIMAD.WIDE.U32 UR14, UR6, 0x280000, URZ ;  /* 0x00280000060e78a5 */ /* 0x000fc6000f8e00ff */
[----:B------:R-:W3:Y:S01]  /*0490*/  S2UR UR18, SR_CTAID.X ;  /* 0x00000000001279c3 */ /* 0x000ee20000002500 */
[----:B-1----:R-:W-:-:S06]  /*04a0*/  ULOP3.LUT UR11, UR8, 0x1, URZ, 0xc0, !UPT ;  /* 0x00000001080b7892 */ /* 0x002fcc000f8ec0ff */
[----:B------:R-:W-:Y:S02]  /*04b0*/  MOV R7, UR11 ;  /* 0x0000000b00077c02 */ /* 0x000fe40008000f00 */
[----:B0-----:R-:W-:Y:S01]  /*04c0*/  LOP3.LUT R2, R0, 0xffff, RZ, 0xc0, !PT ;  /* 0x0000ffff00027812 */ /* 0x001fe200078ec0ff */
[----:B---3--:R-:W-:-:S04]  /*04d0*/  USHF.L.U32 UR7, UR18, 0x5, URZ ;  /* 0x0000000512077899 */ /* 0x008fc800080006ff */
[----:B------:R-:W-:-:S05]  /*04e0*/  IMAD R2, R2, 0x334, RZ ;  /* 0x0000033402027824 */ /* 0x000fca00078e02ff */
[----:B------:R-:W-:-:S04]  /*04f0*/  SHF.R.U32.HI R48, RZ, 0x10, R2 ;  /* 0x00000010ff307819 */ /* 0x000fc80000011602 */
[----:B------:R-:W-:-:S05]  /*0500*/  PRMT R2, R48, 0x9910, RZ ;  /* 0x0000991030027816 */ /* 0x000fca00000000ff */
[----:B------:R-:W-:-:S05]  /*0510*/  IMAD R2, R2, 0x50, RZ ;  /* 0x0000005002027824 */ /* 0x000fca00078e02ff */
[----:B------:R-:W-:-:S04]  /*0520*/  IADD3 R2, PT, PT, RZ, -R2, RZ ;  /* 0x80000002ff027210 */ /* 0x000fc80007ffe0ff */
[----:B------:R-:W-:-:S04]  /*0530*/  PRMT R3, R2, 0x7710, RZ ;  /* 0x0000771002037816 */ /* 0x000fc800000000ff */
[----:B------:R-:W-:Y:S02]  /*0540*/  IADD3 R5, PT, PT, R3, R0, RZ ;  /* 0x0000000003057210 */ /* 0x000fe40007ffe0ff */
[----:B------:R-:W-:Y:S01]  /*0550*/  MOV R3, UR7 ;  /* 0x0000000700037c02 */ /* 0x000fe20008000f00 */
[----:B------:R-:W-:Y:S01]  /*0560*/  USHF.R.U32.HI UR7, URZ, 0x1, UR5 ;  /* 0x00000001ff077899 */ /* 0x000fe20008011605 */
[----:B------:R-:W-:-:S03]  /*0570*/  LOP3.LUT R0, R5, 0xffff, RZ, 0xc0, !PT ;  /* 0x0000ffff05007812 */ /* 0x000fc600078ec0ff */
[----:B------:R-:W-:Y:S02]  /*0580*/  UIMAD UR9, UR7, 0x280000, URZ ;  /* 0x00280000070978a4 */ /* 0x000fe4000f8e02ff */
[----:B------:R-:W-:Y:S01]  /*0590*/  IMAD R2, R7, 0x50, R0 ;  /* 0x0000005007027824 */ /* 0x000fe200078e0200 */
[----:B------:R-:W-:-:S03]  /*05a0*/  LOP3.LUT R0, R48, 0xfe0, R3, 0xf8, !PT ;  /* 0x00000fe030007812 */ /* 0x000fc600078ef803 */
[----:B------:R-:W-:Y:S01]  /*05b0*/  MOV R3, UR9 ;  /* 0x0000000900037c02 */ /* 0x000fe20008000f00 */
[----:B------:R-:W-:Y:S01]  /*05c0*/  USHF.L.U32 UR9, UR6, 0x6, URZ ;  /* 0x0000000606097899 */ /* 0x000fe200080006ff */
[----:B------:R-:W-:Y:S01]  /*05d0*/  SHF.L.U32 R2, R2, 0x2, RZ ;  /* 0x0000000202027819 */ /* 0x000fe200000006ff */
[----:B------:R-:W-:-:S03]  /*05e0*/  IMAD R7, R0, 0x280, RZ ;  /* 0x0000028000077824 */ /* 0x000fc600078e02ff */
[----:B------:R-:W-:-:S04]  /*05f0*/  LOP3.LUT R2, R2, UR14, RZ, 0xfc, !PT ;  /* 0x0000000e02027c12 */ /* 0x000fc8000f8efcff */
[----:B------:R-:W-:Y:S01]  /*0600*/  IADD3 R2, P0, PT, R7, R2, RZ ;  /* 0x0000000207027210 */ /* 0x000fe20007f1e0ff */
[----:B------:R-:W-:-:S03]  /*0610*/  USHF.L.U64.HI UR6, UR6, 0x6, UR7 ;  /* 0x0000000606067899 */ /* 0x000fc60008010207 */
[----:B------:R-:W-:Y:S01]  /*0620*/  IADD3.X R3, PT, PT, R3, UR15, RZ, P0, !PT ;  /* 0x0000000f03037c10 */ /* 0x000fe200087fe4ff */
[----:B------:R-:W0:Y:S01]  /*0630*/  LDCU.64 UR14, c[0x0][0x3b8] ;  /* 0x00007700ff0e77ac */ /* 0x000e220008000a00 */
[----:B------:R-:W-:Y:S02]  /*0640*/  MOV R14, UR9 ;  /* 0x00000009000e7c02 */ /* 0x000fe40008000f00 */
[----:B------:R-:W-:Y:S02]  /*0650*/  MOV R15, UR6 ;  /* 0x00000006000f7c02 */ /* 0x000fe40008000f00 */
[C---:B------:R-:W-:Y:S02]  /*0660*/  SHF.L.U32 R4, R2.reuse, 0x1, RZ ;  /* 0x0000000102047819 */ /* 0x040fe400000006ff */
[----:B------:R-:W-:Y:S01]  /*0670*/  SHF.L.U64.HI R2, R2, 0x1, R3 ;  /* 0x0000000102027819 */ /* 0x000fe20000010203 */
[----:B------:R-:W-:Y:S01]  /*0680*/  IMAD.WIDE.U32 R14, R10, 0x2, R14 ;  /* 0x000000020a0e7825 */ /* 0x000fe200078e000e */
[----:B--2---:R-:W-:Y:S01]  /*0690*/  IADD3 R46, P0, PT, R4, UR16, RZ ;  /* 0x00000010042e7c10 */ /* 0x004fe2000ff1e0ff */
[----:B------:R-:W1:Y:S03]  /*06a0*/  LDCU.64 UR6, c[0x0][0x398] ;  /* 0x00007300ff0677ac */ /* 0x000e660008000a00 */
[----:B------:R-:W-:Y:S01]  /*06b0*/  IADD3.X R47, PT, PT, R2, UR17, RZ, P0, !PT ;  /* 0x00000011022f7c10 */ /* 0x000fe200087fe4ff */
[----:B------:R-:W2:Y:S01]  /*06c0*/  S2R R3, SR_CgaCtaId ;  /* 0x0000000000037919 */ /* 0x000ea20000008800 */
[----:B------:R-:W-:Y:S01]  /*06d0*/  MOV R0, 0x400 ;  /* 0x0000040000007802 */ /* 0x000fe20000000f00 */
[----:B------:R-:W3:Y:S01]  /*06e0*/  LDCU.64 UR16, c[0x0][0x3c8] ;  /* 0x00007900ff1077ac */ /* 0x000ee20008000a00 */
[C---:B0-----:R-:W-:Y:S01]  /*06f0*/  LEA R22, P0, R14.reuse, UR14, 0x2 ;  /* 0x0000000e0e167c11 */ /* 0x041fe2000f8010ff */
[----:B------:R-:W4:Y:S03]  /*0700*/  LDG.E.64.CONSTANT R50, desc[UR12][R46.64+0x2800] ;  /* 0x0028000c2e327981 */ /* 0x000f26000c1e9b00 */
[----:B------:R-:W-:Y:S01]  /*0710*/  LEA.HI.X R23, R14, UR15, R15, 0x2, P0 ;  /* 0x0000000f0e177c11 */ /* 0x000fe200080f140f */
[----:B------:R-:W5:Y:S04]  /*0720*/  LDG.E.64.CONSTANT R36, desc[UR12][R46.64+0x3c00] ;  /* 0x003c000c2e247981 */ /* 0x000f68000c1e9b00 */
[----:B------:R-:W5:Y:S04]  /*0730*/  LDG.E.64.CONSTANT R56, desc[UR12][R46.64] ;  /* 0x0000000c2e387981 */ /* 0x000f68000c1e9b00 */
[----:B------:R-:W5:Y:S01]  /*0740*/  LDG.E.64.CONSTANT R22, desc[UR12][R22.64] ;  /* 0x0000000c16167981 */ /* 0x000f62000c1e9b00 */
[----:B-1----:R-:W-:Y:S01]  /*0750*/  IADD3 R54, P0, PT, R4, UR6, RZ ;  /* 0x0000000604367c10 */ /* 0x002fe2000ff1e0ff */
[----:B------:R-:W5:Y:S02]  /*0760*/  LDCU UR6, c[0x0][0x3c0] ;  /* 0x00007800ff0677ac */ /* 0x000f640008000800 */
[----:B------:R-:W5:Y:S04]  /*0770*/  LDG.E.64.CONSTANT R30, desc[UR12][R46.64+0x5000] ;  /* 0x0050000c2e1e7981 */ /* 0x000f68000c1e9b00 */
[----:B------:R-:W5:Y:S04]  /*0780*/  LDG.E.64.CONSTANT R28, desc[UR12][R46.64+0x6400] ;  /* 0x0064000c2e1c7981 */ /* 0x000f68000c1e9b00 */
[----:B------:R-:W5:Y:S04]  /*0790*/  LDG.E.64.CONSTANT R26, desc[UR12][R46.64+0x7800] ;  /* 0x0078000c2e1a7981 */ /* 0x000f68000c1e9b00 */
        /* <DEDUP_REMOVED lines=11> */
[----:B------:R-:W-:-:S02]  /*0850*/  IADD3 R0, PT, PT, R0, 0x2800, RZ ;  /* 0x0000280000007810 */ /* 0x000fc40007ffe0ff */
[----:B------:R-:W-:Y:S02]  /*0860*/  LOP3.LUT R5, R5, 0xffff, RZ, 0xc0, !PT ;  /* 0x0000ffff05057812 */ /* 0x000fe400078ec0ff */
[----:B--2---:R-:W-:-:S05]  /*0870*/  LEA R0, R3, R0, 0x18 ;  /* 0x0000000003007211 */ /* 0x004fca00078ec0ff */
[----:B------:R-:W-:-:S05]  /*0880*/  IMAD R5, R5, 0x28, R0 ;  /* 0x0000002805057824 */ /* 0x000fca00078e0200 */
[----:B------:R-:W-:Y:S01]  /*0890*/  LEA R48, R48, R5, 0x3 ;  /* 0x0000000530307211 */ /* 0x000fe200078e18ff */
[----:B------:R-:W-:Y:S02]  /*08a0*/  UIADD3 UR10, UP0, UPT, UR10, 0x2, URZ ;  /* 0x000000020a0a7890 */ /* 0x000fe4000ff1e0ff */
[----:B---3--:R-:W-:Y:S02]  /*08b0*/  USHF.L.U32 UR15, UR16, 0x1, URZ ;  /* 0x00000001100f7899 */ /* 0x008fe400080006ff */
[----:B------:R-:W-:Y:S02]  /*08c0*/  UIADD3.X UR5, UPT, UPT, URZ, UR5, URZ, UP0, !UPT ;  /* 0x00000005ff057290 */ /* 0x000fe400087fe4ff */
[----:B------:R-:W-:Y:S02]  /*08d0*/  USHF.L.U64.HI UR14, UR16, 0x1, UR17 ;  /* 0x00000001100e7899 */ /* 0x000fe40008010211 */
[----:B------:R-:W-:-:S04]  /*08e0*/  UISETP.GE.U32.AND UP0, UPT, UR10, UR15, UPT ;  /* 0x0000000f0a00728c */ /* 0x000fc8000bf06070 */
[----:B------:R-:W-:Y:S01]  /*08f0*/  UISETP.GE.AND.EX UP0, UPT, UR5, UR14, UPT, UP0 ;  /* 0x0000000e0500728c */ /* 0x000fe2000bf06300 */
[C---:B----4-:R-:W-:Y:S02]  /*0900*/  PRMT R54, R50.reuse, 0x7632, R54 ;  /* 0x0000763232367816 */ /* 0x050fe40000000036 */
[----:B------:R-:W-:Y:S02]  /*0910*/  SHF.L.U32 R71, R50, 0x10, RZ ;  /* 0x0000001032477819 */ /* 0x000fe400000006ff */
[C---:B------:R-:W-:Y:S02]  /*0920*/  PRMT R50, R51.reuse, 0x7632, R50 ;  /* 0x0000763233327816 */ /* 0x040fe40000000032 */
[----:B------:R-:W-:Y:S01]  /*0930*/  SHF.L.U32 R61, R51, 0x10, RZ ;  /* 0x00000010333d7819 */ /* 0x000fe200000006ff */
[----:B-----5:R-:W-:Y:S01]  /*0940*/  FADD.FTZ R0, R23, UR6 ;  /* 0x0000000617007e21 */ /* 0x020fe20008010000 */
[C---:B------:R-:W-:Y:S02]  /*0950*/  PRMT R51, R36.reuse, 0x7632, R51 ;  /* 0x0000763224337816 */ /* 0x040fe40000000033 */
[----:B------:R-:W-:-:S02]  /*0960*/  SHF.L.U32 R63, R36, 0x10, RZ ;  /* 0x00000010243f7819 */ /* 0x000fc400000006ff */
[C---:B------:R-:W-:Y:S01]  /*0970*/  PRMT R36, R37.reuse, 0x7632, R36 ;  /* 0x0000763225247816 */ /* 0x040fe20000000024 */
[----:B------:R-:W0:Y:S01]  /*0980*/  MUFU.RSQ R0, R0 ;  /* 0x0000000000007308 */ /* 0x000e220000001400 */
[----:B------:R-:W-:Y:S02]  /*0990*/  SHF.L.U32 R83, R37, 0x10, RZ ;  /* 0x0000001025537819 */ /* 0x000fe400000006ff */
[----:B------:R-:W-:Y:S02]  /*09a0*/  PRMT R49, R57, 0x7632, R49 ;  /* 0x0000763239317816 */ /* 0x000fe40000000031 */
[C---:B------:R-:W-:Y:S02]  /*09b0*/  PRMT R37, R30.reuse, 0x7632, R37 ;  /* 0x000076321e257816 */ /* 0x040fe40000000025 */
[----:B------:R-:W-:Y:S02]  /*09c0*/  SHF.L.U32 R93, R30, 0x10, RZ ;  /* 0x000000101e5d7819 */ /* 0x000fe400000006ff */
[----:B------:R-:W-:-:S02]  /*09d0*/  PRMT R13, R28, 0x7632, R13 ;  /* 0x000076321c0d7816 */ /* 0x000fc4000000000d */
[----:B------:R-:W-:Y:S02]  /*09e0*/  SHF.L.U32 R91, R28, 0x10, RZ ;  /* 0x000000101c5b7819 */ /* 0x000fe400000006ff */
[----:B------:R-:W-:Y:S02]  /*09f0*/  PRMT R30, R31, 0x7632, R30 ;  /* 0x000076321f1e7816 */ /* 0x000fe4000000001e */
[C---:B------:R-:W-:Y:S02]  /*0a00*/  PRMT R28, R26.reuse, 0x7632, R28 ;  /* 0x000076321a1c7816 */ /* 0x040fe4000000001c */
[----:B------:R-:W-:Y:S02]  /*0a10*/  SHF.L.U32 R81, R26, 0x10, RZ ;  /* 0x000000101a517819 */ /* 0x000fe400000006ff */
[----:B------:R-:W-:Y:S02]  /*0a20*/  SHF.L.U32 R55, R57, 0x10, RZ ;  /* 0x0000001039377819 */ /* 0x000fe400000006ff */
[----:B------:R-:W-:-:S02]  /*0a30*/  PRMT R5, R29, 0x7632, R5 ;  /* 0x000076321d057816 */ /* 0x000fc40000000005 */
[----:B------:R-:W-:Y:S02]  /*0a40*/  PRMT R26, R25, 0x7632, R26 ;  /* 0x00007632191a7816 */ /* 0x000fe4000000001a */
[C---:B------:R-:W-:Y:S02]  /*0a50*/  PRMT R7, R27.reuse, 0x7632, R7 ;  /* 0x000076321b077816 */ /* 0x040fe40000000007 */
[----:B------:R-:W-:Y:S02]  /*0a60*/  SHF.L.U32 R57, R27, 0x10, RZ ;  /* 0x000000101b397819 */ /* 0x000fe400000006ff */
[----:B------:R-:W-:Y:S02]  /*0a70*/  SHF.L.U32 R89, R31, 0x10, RZ ;  /* 0x000000101f597819 */ /* 0x000fe400000006ff */
[C---:B------:R-:W-:Y:S02]  /*0a80*/  PRMT R23, R24.reuse, 0x7632, R23 ;  /* 0x0000763218177816 */ /* 0x040fe40000000017 */
[----:B------:R-:W-:Y:S01]  /*0a90*/  SHF.L.U32 R59, R24, 0x10, RZ ;  /* 0x00000010183b7819 */ /* 0x000fe200000006ff */
[----:B------:R-:W-:Y:S01]  /*0aa0*/  FADD.FTZ R24, -R22, R83 ;  /* 0x0000005316187221 */ /* 0x000fe20000010100 */
[----:B------:R-:W-:-:S02]  /*0ab0*/  SHF.L.U32 R27, R49, 0x10, RZ ;  /* 0x00000010311b7819 */ /* 0x000fc400000006ff */
[----:B------:R-:W-:Y:S02]  /*0ac0*/  PRMT R9, R56, 0x7632, R9 ;  /* 0x0000763238097816 */ /* 0x000fe40000000009 */
[----:B------:R-:W-:Y:S02]  /*0ad0*/  SHF.L.U32 R31, R36, 0x10, RZ ;  /* 0x00000010241f7819 */ /* 0x000fe400000006ff */
[----:B------:R-:W-:Y:S02]  /*0ae0*/  SHF.L.U32 R49, R30, 0x10, RZ ;  /* 0x000000101e317819 */ /* 0x000fe400000006ff */
[C---:B------:R-:W-:Y:S02]  /*0af0*/  PRMT R77, R52.reuse, 0x7632, R77 ;  /* 0x00007632344d7816 */ /* 0x040fe4000000004d */
[----:B------:R-:W-:Y:S02]  /*0b00*/  SHF.L.U32 R79, R52, 0x10, RZ ;  /* 0x00000010344f7819 */ /* 0x000fe400000006ff */
[----:B------:R-:W-:-:S02]  /*0b10*/  SHF.L.U32 R83, R5, 0x10, RZ ;  /* 0x0000001005537819 */ /* 0x000fc400000006ff */
[----:B------:R-:W-:Y:S02]  /*0b20*/  SHF.L.U32 R26, R26, 0x10, RZ ;  /* 0x000000101a1a7819 */ /* 0x000fe400000006ff */
[----:B------:R-:W-:Y:S02]  /*0b30*/  SHF.L.U32 R3, R56, 0x10, RZ ;  /* 0x0000001038037819 */ /* 0x000fe400000006ff */
[C---:B------:R-:W-:Y:S02]  /*0b40*/  PRMT R52, R53.reuse, 0x7632, R52 ;  /* 0x0000763235347816 */ /* 0x040fe40000000034 */
[----:B------:R-:W-:Y:S01]  /*0b50*/  SHF.L.U32 R75, R53, 0x10, RZ ;  /* 0x00000010354b7819 */ /* 0x000fe200000006ff */
[----:B------:R-:W-:Y:S01]  /*0b60*/  FADD.FTZ R5, -R22, R27 ;  /* 0x0000001b16057221 */ /* 0x000fe20000010100 */
[----:B------:R-:W-:Y:S02]  /*0b70*/  SHF.L.U32 R53, R25, 0x10, RZ ;  /* 0x0000001019357819 */ /* 0x000fe400000006ff */
[----:B------:R-:W-:Y:S01]  /*0b80*/  SHF.L.U32 R85, R28, 0x10, RZ ;  /* 0x000000101c557819 */ /* 0x000fe200000006ff */
[----:B------:R-:W-:Y:S01]  /*0b90*/  FADD.FTZ R27, -R22, R49 ;  /* 0x00000031161b7221 */ /* 0x000fe20000010100 */
[----:B------:R-:W-:-:S02]  /*0ba0*/  SHF.L.U32 R25, R9, 0x10, RZ ;  /* 0x0000001009197819 */ /* 0x000fc400000006ff */
[----:B------:R-:W-:Y:S01]  /*0bb0*/  SHF.L.U32 R28, R23, 0x10, RZ ;  /* 0x00000010171c7819 */ /* 0x000fe200000006ff */
[C---:B------:R-:W-:Y:S01]  /*0bc0*/  FADD.FTZ R23, -R22.reuse, R31 ;  /* 0x0000001f16177221 */ /* 0x040fe20000010100 */
[C---:B------:R-:W-:Y:S01]  /*0bd0*/  FADD.FTZ R31, -R22.reuse, R83 ;  /* 0x00000053161f7221 */ /* 0x040fe20000010100 */
[C-C-:B------:R-:W-:Y:S01]  /*0be0*/  FADD.FTZ R49, -R22.reuse, R26.reuse ;  /* 0x0000001a16317221 */ /* 0x140fe20000010100 */
[----:B------:R-:W-:Y:S01]  /*0bf0*/  FADD.FTZ R3, -R22, R3 ;  /* 0x0000000316037221 */ /* 0x000fe20000010100 */
[----:B------:R-:W-:Y:S01]  /*0c00*/  PRMT R83, R66, 0x7632, R83 ;  /* 0x0000763242537816 */ /* 0x000fe20000000053 */
[C---:B------:R-:W-:Y:S01]  /*0c10*/  FADD.FTZ R9, -R22.reuse, R55 ;  /* 0x0000003716097221 */ /* 0x040fe20000010100 */
[----:B------:R-:W-:Y:S02]  /*0c20*/  PRMT R26, R67, 0x7632, R26 ;  /* 0x00007632431a7816 */ /* 0x000fe4000000001a */
[----:B------:R-:W-:Y:S02]  /*0c30*/  SHF.L.U32 R29, R29, 0x10, RZ ;  /* 0x000000101d1d7819 */ /* 0x000fe400000006ff */
[----:B------:R-:W-:Y:S01]  /*0c40*/  SHF.L.U32 R87, R7, 0x10, RZ ;  /* 0x0000001007577819 */ /* 0x000fe200000006ff */
[----:B------:R-:W-:Y:S01]  /*0c50*/  FADD.FTZ R7, -R22, R25 ;  /* 0x0000001916077221 */ /* 0x000fe20000010100 */
[----:B------:R-:W-:-:S02]  /*0c60*/  SHF.L.U32 R51, R51, 0x10, RZ ;  /* 0x0000001033337819 */ /* 0x000fc400000006ff */
[----:B------:R-:W-:Y:S01]  /*0c70*/  SHF.L.U32 R55, R13, 0x10, RZ ;  /* 0x000000100d377819 */ /* 0x000fe200000006ff */
[----:B------:R-:W-:Y:S01]  /*0c80*/  FADD.FTZ R79, -R22, R79 ;  /* 0x0000004f164f7221 */ /* 0x000fe20000010100 */
[----:B------:R-:W-:Y:S01]  /*0c90*/  SHF.L.U32 R37, R37, 0x10, RZ ;  /* 0x0000001025257819 */ /* 0x000fe200000006ff */
[----:B0-----:R-:W-:Y:S01]  /*0ca0*/  FMUL.FTZ R3, R0, R3 ;  /* 0x0000000300037220 */ /* 0x001fe20000410000 */
[----:B------:R-:W-:Y:S01]  /*0cb0*/  SHF.L.U32 R84, R66, 0x10, RZ ;  /* 0x0000001042547819 */ /* 0x000fe200000006ff */
[----:B------:R-:W-:Y:S01]  /*0cc0*/  FADD.FTZ R75, -R22, R75 ;  /* 0x0000004b164b7221 */ /* 0x000fe20000010100 */
[----:B------:R-:W-:Y:S01]  /*0cd0*/  SHF.L.U32 R82, R67, 0x10, RZ ;  /* 0x0000001043527819 */ /* 0x000fe200000006ff */
[C---:B------:R-:W-:Y:S01]  /*0ce0*/  FMUL.FTZ R9, R0.reuse, R9 ;  /* 0x0000000900097220 */ /* 0x040fe20000410000 */
[----:B------:R-:W-:Y:S01]  /*0cf0*/  SHF.L.U32 R83, R83, 0x10, RZ ;  /* 0x0000001053537819 */ /* 0x000fe200000006ff */
[----:B------:R-:W-:Y:S01]  /*0d00*/  FMUL.FTZ R5, R0, R5 ;  /* 0x0000000500057220 */ /* 0x000fe20000410000 */
[----:B------:R-:W-:Y:S01]  /*0d10*/  SHF.L.U32 R26, R26, 0x10, RZ ;  /* 0x000000101a1a7819 */ /* 0x000fe200000006ff */
[C---:B------:R-:W-:Y:S01]  /*0d20*/  FADD.FTZ R68, -R22.reuse, R61 ;  /* 0x0000003d16447221 */ /* 0x040fe20000010100 */
[----:B------:R-:W-:Y:S01]  /*0d30*/  SHF.L.U32 R77, R77, 0x10, RZ ;  /* 0x000000104d4d7819 */ /* 0x000fe200000006ff */
[----:B------:R-:W-:Y:S01]  /*0d40*/  FADD.FTZ R13, -R22, R29 ;  /* 0x0000001d160d7221 */ /* 0x000fe20000010100 */
[----:B------:R-:W-:Y:S01]  /*0d50*/  SHF.L.U32 R73, R52, 0x10, RZ ;  /* 0x0000001034497819 */ /* 0x000fe200000006ff */
[----:B------:R-:W-:Y:S01]  /*0d60*/  FMUL.FTZ R7, R0, R7 ;  /* 0x0000000700077220 */ /* 0x000fe20000410000 */
[----:B------:R-:W-:Y:S01]  /*0d70*/  SHF.L.U32 R69, R54, 0x10, RZ ;  /* 0x0000001036457819 */ /* 0x000fe200000006ff */
[----:B------:R-:W-:Y:S01]  /*0d80*/  FADD.FTZ R61, -R22, R51 ;  /* 0x00000033163d7221 */ /* 0x000fe20000010100 */
[----:B------:R-:W-:Y:S01]  /*0d90*/  SHF.L.U32 R65, R50, 0x10, RZ ;  /* 0x0000001032417819 */ /* 0x000fe200000006ff */
[----:B------:R-:W-:Y:S01]  /*0da0*/  FADD.FTZ R29, -R22, R55 ;  /* 0x00000037161d7221 */ /* 0x000fe20000010100 */
[----:B------:R-:W-:Y:S01]  /*0db0*/  SHF.L.U32 R74, R16, 0x10, RZ ;  /* 0x00000010104a7819 */ /* 0x000fe200000006ff */
[C---:B------:R-:W-:Y:S01]  /*0dc0*/  FADD.FTZ R71, -R22.reuse, R71 ;  /* 0x0000004716477221 */ /* 0x040fe20000010100 */
[----:B------:R-:W-:Y:S01]  /*0dd0*/  PRMT R72, R17, 0x7632, R72 ;  /* 0x0000763211487816 */ /* 0x000fe20000000048 */
[C---:B------:R-:W-:Y:S01]  /*0de0*/  FADD.FTZ R25, -R22.reuse, R37 ;  /* 0x0000002516197221 */ /* 0x040fe20000010100 */
[C---:B------:R-:W-:Y:S01]  /*0df0*/  FADD.FTZ R51, -R22.reuse, R87 ;  /* 0x0000005716337221 */ /* 0x040fe20000010100 */
[----:B------:R-:W-:Y:S01]  /*0e00*/  FADD.FTZ R55, -R22, R28 ;  /* 0x0000001c16377221 */ /* 0x000fe20000010100 */
[----:B------:R-:W-:Y:S01]  /*0e10*/  FADD.FTZ R36, R84, R45 ;  /* 0x0000002d54247221 */ /* 0x000fe20000010000 */
[----:B------:R-:W-:Y:S01]  /*0e20*/  FFMA.FTZ R44, R3, R84, R44 ;  /* 0x00000054032c7223 */ /* 0x000fe2000001002c */
[----:B------:R-:W-:Y:S01]  /*0e30*/  SHF.L.U32 R70, R17, 0x10, RZ ;  /* 0x0000001011467819 */ /* 0x000fe200000006ff */
[----:B------:R-:W-:Y:S01]  /*0e40*/  FMUL.FTZ R80, R0, R79 ;  /* 0x0000004f00507220 */ /* 0x000fe20000410000 */
[----:B------:R-:W-:Y:S01]  /*0e50*/  FADD.FTZ R37, -R22, R85 ;  /* 0x0000005516257221 */ /* 0x000fe20000010100 */
[----:B------:R-:W-:Y:S01]  /*0e60*/  FFMA.FTZ R67, R9, R82, R40 ;  /* 0x0000005209437223 */ /* 0x000fe20000010028 */
[----:B------:R-:W-:Y:S01]  /*0e70*/  FADD.FTZ R28, R83, R43 ;  /* 0x0000002b531c7221 */ /* 0x000fe20000010000 */
[----:B------:R-:W-:Y:S01]  /*0e80*/  FFMA.FTZ R87, R5, R26, R38 ;  /* 0x0000001a05577223 */ /* 0x000fe20000010026 */
[----:B------:R-:W-:Y:S01]  /*0e90*/  FMUL.FTZ R76, R0, R75 ;  /* 0x0000004b004c7220 */ /* 0x000fe20000410000 */
[----:B------:R-:W-:Y:S01]  /*0ea0*/  FFMA.FTZ R85, R7, R83, R42 ;  /* 0x0000005307557223 */ /* 0x000fe2000001002a */
[----:B------:R-:W-:Y:S01]  /*0eb0*/  PRMT R50, R16, 0x7632, R50 ;  /* 0x0000763210327816 */ /* 0x000fe20000000032 */
[----:B------:R-:W-:Y:S01]  /*0ec0*/  FADD.FTZ R63, -R22, R63 ;  /* 0x0000003f163f7221 */ /* 0x000fe20000010100 */
[----:B------:R-:W-:Y:S01]  /*0ed0*/  PRMT R38, R46, 0x7632, R38 ;  /* 0x000076322e267816 */ /* 0x000fe20000000026 */
[----:B------:R-:W-:Y:S01]  /*0ee0*/  FADD.FTZ R93, -R22, R93 ;  /* 0x0000005d165d7221 */ /* 0x000fe20000010100 */
[----:B------:R-:W-:Y:S01]  /*0ef0*/  SHF.L.U32 R43, R46, 0x10, RZ ;  /* 0x000000102e2b7819 */ /* 0x000fe200000006ff */
        /* <DEDUP_REMOVED lines=9> */
[----:B------:R-:W-:Y:S01]  /*0f90*/  FADD.FTZ R65, -R22, R65 ;  /* 0x0000004116417221 */ /* 0x000fe20000010100 */
[----:B------:R-:W-:Y:S01]  /*0fa0*/  SHF.L.U32 R64, R18, 0x10, RZ ;  /* 0x0000001012407819 */ /* 0x000fe200000006ff */
[----:B------:R-:W-:Y:S01]  /*0fb0*/  FADD.FTZ R22, R82, R41 ;  /* 0x0000002952167221 */ /* 0x000fe20000010000 */
[----:B------:R-:W-:-:S02]  /*0fc0*/  PRMT R16, R35, 0x7632, R16 ;  /* 0x0000763223107816 */ /* 0x000fc40000000010 */
[----:B------:R-:W-:Y:S01]  /*0fd0*/  SHF.L.U32 R58, R35, 0x10, RZ ;  /* 0x00000010233a7819 */ /* 0x000fe200000006ff */
[----:B------:R-:W-:Y:S01]  /*0fe0*/  FADD.FTZ R35, R36, R74 ;  /* 0x0000004a24237221 */ /* 0x000fe20000010000 */
[C---:B------:R-:W-:Y:S02]  /*0ff0*/  PRMT R54, R15.reuse, 0x7632, R54 ;  /* 0x000076320f367816 */ /* 0x040fe40000000036 */
[----:B------:R-:W-:Y:S01]  /*1000*/  SHF.L.U32 R42, R15, 0x10, RZ ;  /* 0x000000100f2a7819 */ /* 0x000fe200000006ff */
[----:B------:R-:W-:Y:S01]  /*1010*/  FFMA.FTZ R15, R80, R74, R44 ;  /* 0x0000004a500f7223 */ /* 0x000fe2000001002c */
[----:B------:R-:W-:Y:S01]  /*1020*/  SHF.L.U32 R46, R72, 0x10, RZ ;  /* 0x00000010482e7819 */ /* 0x000fe200000006ff */
[----:B------:R-:W-:Y:S01]  /*1030*/  FMUL.FTZ R72, R0, R71 ;  /* 0x0000004700487220 */ /* 0x000fe20000410000 */
[----:B------:R-:W-:Y:S01]  /*1040*/  SHF.L.U32 R62, R19, 0x10, RZ ;  /* 0x00000010133e7819 */ /* 0x000fe200000006ff */
[----:B------:R-:W-:Y:S01]  /*1050*/  FFMA.FTZ R67, R76, R70, R67 ;  /* 0x000000464c437223 */ /* 0x000fe20000010043 */
[----:B------:R-:W-:Y:S01]  /*1060*/  FMUL.FTZ R68, R0, R68 ;  /* 0x0000004400447220 */ /* 0x000fe20000410000 */
[----:B------:R-:W-:-:S02]  /*1070*/  PRMT R66, R18, 0x7632, R66 ;  /* 0x0000763212427816 */ /* 0x000fc40000000042 */
[C---:B------:R-:W-:Y:S02]  /*1080*/  PRMT R52, R20.reuse, 0x7632, R52 ;  /* 0x0000763214347816 */ /* 0x040fe40000000034 */
[----:B------:R-:W-:Y:S01]  /*1090*/  SHF.L.U32 R60, R20, 0x10, RZ ;  /* 0x00000010143c7819 */ /* 0x000fe200000006ff */
[----:B------:R-:W-:Y:S01]  /*10a0*/  FADD.FTZ R22, R22, R70 ;  /* 0x0000004616167221 */ /* 0x000fe20000010000 */
[----:B------:R-:W-:Y:S01]  /*10b0*/  PRMT R20, R21, 0x7632, R20 ;  /* 0x0000763215147816 */ /* 0x000fe20000000014 */
[----:B------:R-:W-:Y:S01]  /*10c0*/  FADD.FTZ R35, R35, R64 ;  /* 0x0000004023237221 */ /* 0x000fe20000010000 */
[C---:B------:R-:W-:Y:S01]  /*10d0*/  PRMT R18, R33.reuse, 0x7632, R18 ;  /* 0x0000763221127816 */ /* 0x040fe20000000012 */
[-C--:B------:R-:W-:Y:S01]  /*10e0*/  FFMA.FTZ R15, R72, R64.reuse, R15 ;  /* 0x00000040480f7223 */ /* 0x080fe2000001000f */
[----:B------:R-:W-:Y:S01]  /*10f0*/  SHF.L.U32 R17, R33, 0x10, RZ ;  /* 0x0000001021117819 */ /* 0x000fe200000006ff */
[----:B------:R-:W-:Y:S01]  /*1100*/  FMUL.FTZ R71, R12, R64 ;  /* 0x000000400c477220 */ /* 0x000fe20000410000 */
[----:B------:R-:W-:Y:S01]  /*1110*/  SHF.L.U32 R21, R21, 0x10, RZ ;  /* 0x0000001015157819 */ /* 0x000fe200000006ff */
[----:B------:R-:W-:Y:S01]  /*1120*/  FMUL.FTZ R64, R0, R63 ;  /* 0x0000003f00407220 */ /* 0x000fe20000410000 */
[----:B------:R-:W-:Y:S01]  /*1130*/  PRMT R56, R14, 0x7632, R56 ;  /* 0x000076320e387816 */ /* 0x000fe20000000038 */
[----:B------:R-:W-:Y:S01]  /*1140*/  FMUL.FTZ R24, R0, R24 ;  /* 0x0000001800187220 */ /* 0x000fe20000410000 */
[----:B------:R-:W-:Y:S01]  /*1150*/  SHF.L.U32 R33, R14, 0x10, RZ ;  /* 0x000000100e217819 */ /* 0x000fe200000006ff */
[----:B------:R-:W-:Y:S01]  /*1160*/  FFMA.FTZ R14, R68, R62, R67 ;  /* 0x0000003e440e7223 */ /* 0x000fe20000010043 */
[----:B------:R-:W-:Y:S01]  /*1170*/  FADD.FTZ R30, R26, R39 ;  /* 0x000000271a1e7221 */ /* 0x000fe20000010000 */
[----:B------:R-:W-:-:S02]  /*1180*/  PRMT R40, R19, 0x7632, R40 ;  /* 0x0000763213287816 */ /* 0x000fc40000000028 */
[C---:B------:R-:W-:Y:S02]  /*1190*/  PRMT R19, R32.reuse, 0x7632, R19 ;  /* 0x0000763220137816 */ /* 0x040fe40000000013 */
[----:B------:R-:W-:Y:S01]  /*11a0*/  SHF.L.U32 R41, R32, 0x10, RZ ;  /* 0x0000001020297819 */ /* 0x000fe200000006ff */
[----:B------:R-:W-:Y:S01]  /*11b0*/  FADD.FTZ R32, R22, R62 ;  /* 0x0000003e16207221 */ /* 0x000fe20000010000 */
[C---:B------:R-:W-:Y:S02]  /*11c0*/  PRMT R39, R34.reuse, 0x7632, R39 ;  /* 0x0000763222277816 */ /* 0x040fe40000000027 */
[----:B------:R-:W-:Y:S02]  /*11d0*/  SHF.L.U32 R45, R34, 0x10, RZ ;  /* 0x00000010222d7819 */ /* 0x000fe400000006ff */
[----:B------:R-:W-:Y:S01]  /*11e0*/  SHF.L.U32 R36, R52, 0x10, RZ ;  /* 0x0000001034247819 */ /* 0x000fe200000006ff */
[----:B------:R-:W-:Y:S01]  /*11f0*/  FADD.FTZ R52, R35, R60 ;  /* 0x0000003c23347221 */ /* 0x000fe20000010000 */
[----:B------:R-:W-:Y:S01]  /*1200*/  SHF.L.U32 R34, R20, 0x10, RZ ;  /* 0x0000001014227819 */ /* 0x000fe200000006ff */
[-C--:B------:R-:W-:Y:S01]  /*1210*/  FFMA.FTZ R15, R64, R60.reuse, R15 ;  /* 0x0000003c400f7223 */ /* 0x080fe2000001000f */
[----:B------:R-:W-:Y:S01]  /*1220*/  FMUL.FTZ R22, R0, R93 ;  /* 0x0000005d00167220 */ /* 0x000fe20000410000 */
[----:B------:R-:W-:Y:S01]  /*1230*/  FFMA.FTZ R35, R24, R21, R14 ;  /* 0x0000001518237223 */ /* 0x000fe2000001000e */
[----:B------:R-:W-:Y:S01]  /*1240*/  FMUL.FTZ R20, R0, R89 ;  /* 0x0000005900147220 */ /* 0x000fe20000410000 */
[----:B------:R-:W-:Y:S01]  /*1250*/  SHF.L.U32 R89, R18, 0x10, RZ ;  /* 0x0000001012597819 */ /* 0x000fe200000006ff */
[----:B------:R-:W-:Y:S01]  /*1260*/  FMUL.FTZ R18, R0, R91 ;  /* 0x0000005b00127220 */ /* 0x000fe20000410000 */
[----:B------:R-:W-:Y:S01]  /*1270*/  FMUL.FTZ R63, R12, R60 ;  /* 0x0000003c0c3f7220 */ /* 0x000fe20000410000 */
[----:B------:R-:W-:Y:S01]  /*1280*/  FFMA.FTZ R15, R22, R41, R15 ;  /* 0x00000029160f7223 */ /* 0x000fe2000001000f */
[----:B------:R-:W-:Y:S01]  /*1290*/  FFMA.FTZ R91, R20, R17, R35 ;  /* 0x00000011145b7223 */ /* 0x000fe20000010023 */
[----:B------:R-:W-:Y:S01]  /*12a0*/  FADD.FTZ R60, R32, R21 ;  /* 0x00000015203c7221 */ /* 0x000fe20000010000 */
[----:B------:R-:W-:Y:S01]  /*12b0*/  FADD.FTZ R52, R52, R41 ;  /* 0x0000002934347221 */ /* 0x000fe20000010000 */
[----:B------:R-:W-:Y:S01]  /*12c0*/  SHF.L.U32 R35, R16, 0x10, RZ ;  /* 0x0000001010237819 */ /* 0x000fe200000006ff */
[----:B------:R-:W-:Y:S01]  /*12d0*/  FMUL.FTZ R16, R0, R13 ;  /* 0x0000000d00107220 */ /* 0x000fe20000410000 */
[----:B------:R-:W-:Y:S01]  /*12e0*/  SHF.L.U32 R32, R19, 0x10, RZ ;  /* 0x0000001013207819 */ /* 0x000fe200000006ff */
[C---:B------:R-:W-:Y:S01]  /*12f0*/  FMUL.FTZ R19, R12.reuse, R41 ;  /* 0x000000290c137220 */ /* 0x040fe20000410000 */
[----:B------:R-:W-:Y:S01]  /*1300*/  FMUL.FTZ R84, R12, R84 ;  /* 0x000000540c547220 */ /* 0x000fe20000410000 */
[-C--:B------:R-:W-:Y:S01]  /*1310*/  FFMA.FTZ R41, R18, R45.reuse, R15 ;  /* 0x0000002d12297223 */ /* 0x080fe2000001000f */
[----:B------:R-:W-:Y:S01]  /*1320*/  FADD.FTZ R52, R52, R45 ;  /* 0x0000002d34347221 */ /* 0x000fe20000010000 */
[----:B------:R-:W-:Y:S01]  /*1330*/  FMUL.FTZ R15, R12, R45 ;  /* 0x0000002d0c0f7220 */ /* 0x000fe20000410000 */
[----:B------:R-:W-:Y:S01]  /*1340*/  FFMA.FTZ R45, R16, R58, R91 ;  /* 0x0000003a102d7223 */ /* 0x000fe2000001005b */
[----:B------:R-:W-:Y:S01]  /*1350*/  SHF.L.U32 R91, R56, 0x10, RZ ;  /* 0x00000010385b7819 */ /* 0x000fe200000006ff */
[----:B------:R-:W-:Y:S01]  /*1360*/  FADD.FTZ R93, R60, R17 ;  /* 0x000000113c5d7221 */ /* 0x000fe20000010000 */
[----:B------:R-:W-:Y:S01]  /*1370*/  FMUL.FTZ R83, R8, R83 ;  /* 0x0000005308537220 */ /* 0x000fe20000410000 */
[----:B------:R-:W-:Y:S01]  /*1380*/  FFMA.FTZ R56, R3, R84, RZ ;  /* 0x0000005403387223 */ /* 0x000fe200000100ff */
[----:B------:R-:W-:Y:S01]  /*1390*/  FADD.FTZ R14, RZ, R84 ;  /* 0x00000054ff0e7221 */ /* 0x000fe20000010000 */
[----:B------:R-:W-:Y:S01]  /*13a0*/  FMUL.FTZ R82, R11, R82 ;  /* 0x000000520b527220 */ /* 0x000fe20000410000 */
[----:B------:R-:W-:Y:S01]  /*13b0*/  FADD.FTZ R93, R93, R58 ;  /* 0x0000003a5d5d7221 */ /* 0x000fe20000010000 */
[----:B------:R-:W-:Y:S01]  /*13c0*/  FMUL.FTZ R13, R11, R58 ;  /* 0x0000003a0b0d7220 */ /* 0x000fe20000410000 */
[----:B------:R-:W-:Y:S01]  /*13d0*/  FFMA.FTZ R56, R7, R83, R56 ;  /* 0x0000005307387223 */ /* 0x000fe20000010038 */
[----:B------:R-:W-:Y:S01]  /*13e0*/  FADD.FTZ R58, R14, R83 ;  /* 0x000000530e3a7221 */ /* 0x000fe20000010000 */
[----:B------:R-:W-:Y:S01]  /*13f0*/  FMUL.FTZ R14, R0, R81 ;  /* 0x00000051000e7220 */ /* 0x000fe20000410000 */
[----:B------:R-:W-:Y:S01]  /*1400*/  FMUL.FTZ R81, R6, R26 ;  /* 0x0000001a06517220 */ /* 0x000fe20000410000 */
[----:B------:R-:W-:Y:S01]  /*1410*/  FFMA.FTZ R56, R9, R82, R56 ;  /* 0x0000005209387223 */ /* 0x000fe20000010038 */
[----:B------:R-:W-:Y:S01]  /*1420*/  FADD.FTZ R58, R58, R82 ;  /* 0x000000523a3a7221 */ /* 0x000fe20000010000 */
[----:B------:R-:W-:Y:S01]  /*1430*/  SHF.L.U32 R50, R50, 0x10, RZ ;  /* 0x0000001032327819 */ /* 0x000fe200000006ff */
[----:B------:R-:W-:Y:S01]  /*1440*/  FMUL.FTZ R79, R12, R74 ;  /* 0x0000004a0c4f7220 */ /* 0x000fe20000410000 */
[----:B------:R-:W-:Y:S01]  /*1450*/  FFMA.FTZ R56, R5, R81, R56 ;  /* 0x0000005105387223 */ /* 0x000fe20000010038 */
[----:B------:R-:W-:Y:S01]  /*1460*/  FADD.FTZ R58, R58, R81 ;  /* 0x000000513a3a7221 */ /* 0x000fe20000010000 */
[----:B------:R-:W-:Y:S01]  /*1470*/  FMUL.FTZ R78, R0, R77 ;  /* 0x0000004d004e7220 */ /* 0x000fe20000410000 */
[----:B------:R-:W-:Y:S01]  /*1480*/  FMUL.FTZ R77, R8, R50 ;  /* 0x00000032084d7220 */ /* 0x000fe20000410000 */
[----:B------:R-:W-:Y:S01]  /*1490*/  FFMA.FTZ R56, R80, R79, R56 ;  /* 0x0000004f50387223 */ /* 0x000fe20000010038 */
[----:B------:R-:W-:Y:S01]  /*14a0*/  FADD.FTZ R58, R58, R79 ;  /* 0x0000004f3a3a7221 */ /* 0x000fe20000010000 */
[----:B------:R-:W-:-:S02]  /*14b0*/  FMUL.FTZ R75, R11, R70 ;  /* 0x000000460b4b7220 */ /* 0x000fc40000410000 */
[----:B------:R-:W-:Y:S01]  /*14c0*/  FFMA.FTZ R56, R78, R77, R56 ;  /* 0x0000004d4e387223 */ /* 0x000fe20000010038 */
[----:B------:R-:W-:Y:S01]  /*14d0*/  FADD.FTZ R58, R58, R77 ;  /* 0x0000004d3a3a7221 */ /* 0x000fe20000010000 */
[----:B------:R-:W-:Y:S01]  /*14e0*/  FMUL.FTZ R74, R0, R73 ;  /* 0x00000049004a7220 */ /* 0x000fe20000410000 */
[----:B------:R-:W-:Y:S01]  /*14f0*/  FMUL.FTZ R73, R6, R46 ;  /* 0x0000002e06497220 */ /* 0x000fe20000410000 */
[----:B------:R-:W-:Y:S01]  /*1500*/  FFMA.FTZ R56, R76, R75, R56 ;  /* 0x0000004b4c387223 */ /* 0x000fe20000010038 */
[----:B------:R-:W-:Y:S01]  /*1510*/  FADD.FTZ R58, R58, R75 ;  /* 0x0000004b3a3a7221 */ /* 0x000fe20000010000 */
[----:B------:R-:W-:Y:S02]  /*1520*/  SHF.L.U32 R44, R66, 0x10, RZ ;  /* 0x00000010422c7819 */ /* 0x000fe400000006ff */
        /* <DEDUP_REMOVED lines=13> */
[----:B------:R-:W-:-:S03]  /*1600*/  FADD.FTZ R58, R58, R67 ;  /* 0x000000433a3a7221 */ /* 0x000fc60000010000 */
[----:B------:R-:W-:Y:S01]  /*1610*/  FFMA.FTZ R56, R66, R65, R56 ;  /* 0x0000004142387223 */ /* 0x000fe20000010038 */
[----:B------:R-:W-:Y:S01]  /*1620*/  FADD.FTZ R58, R58, R65 ;  /* 0x000000413a3a7221 */ /* 0x000fe20000010000 */
[----:B------:R-:W-:Y:S01]  /*1630*/  FMUL.FTZ R62, R0, R61 ;  /* 0x0000003d003e7220 */ /* 0x000fe20000410000 */
[----:B------:R-:W-:Y:S01]  /*1640*/  FMUL.FTZ R61, R8, R36 ;  /* 0x00000024083d7220 */ /* 0x000fe20000410000 */
[----:B------:R-:W-:Y:S01]  /*1650*/  FFMA.FTZ R56, R64, R63, R56 ;  /* 0x0000003f40387223 */ /* 0x000fe20000010038 */
[----:B------:R-:W-:Y:S01]  /*1660*/  FADD.FTZ R58, R58, R63 ;  /* 0x0000003f3a3a7221 */ /* 0x000fe20000010000 */
[C---:B------:R-:W-:Y:S01]  /*1670*/  FMUL.FTZ R21, R11.reuse, R21 ;  /* 0x000000150b157220 */ /* 0x040fe20000410000 */
[----:B------:R-:W-:Y:S01]  /*1680*/  FADD.FTZ R28, R28, R50 ;  /* 0x000000321c1c7221 */ /* 0x000fe20000010000 */
[----:B------:R-:W-:Y:S01]  /*1690*/  FFMA.FTZ R56, R62, R61, R56 ;  /* 0x0000003d3e387223 */ /* 0x000fe20000010038 */
[----:B------:R-:W-:Y:S01]  /*16a0*/  FFMA.FTZ R85, R78, R50, R85 ;  /* 0x000000324e557223 */ /* 0x000fe20000010055 */
[----:B------:R-:W-:Y:S01]  /*16b0*/  FADD.FTZ R58, R58, R61 ;  /* 0x0000003d3a3a7221 */ /* 0x000fe20000010000 */
[----:B------:R-:W-:Y:S01]  /*16c0*/  FADD.FTZ R30, R30, R46 ;  /* 0x0000002e1e1e7221 */ /* 0x000fe20000010000 */
[----:B------:R-:W-:Y:S01]  /*16d0*/  FFMA.FTZ R87, R74, R46, R87 ;  /* 0x0000002e4a577223 */ /* 0x000fe20000010057 */
[----:B------:R-:W-:Y:S01]  /*16e0*/  FMUL.FTZ R26, R0, R23 ;  /* 0x00000017001a7220 */ /* 0x000fe20000410000 */
[----:B------:R-:W-:Y:S01]  /*16f0*/  FMUL.FTZ R23, R6, R34 ;  /* 0x0000002206177220 */ /* 0x000fe20000410000 */
[----:B------:R-:W-:Y:S01]  /*1700*/  FFMA.FTZ R56, R24, R21, R56 ;  /* 0x0000001518387223 */ /* 0x000fe20000010038 */
[----:B------:R-:W-:Y:S01]  /*1710*/  FADD.FTZ R28, R28, R44 ;  /* 0x0000002c1c1c7221 */ /* 0x000fe20000010000 */
[----:B------:R-:W-:Y:S01]  /*1720*/  FFMA.FTZ R85, R70, R44, R85 ;  /* 0x0000002c46557223 */ /* 0x000fe20000010055 */
[----:B------:R-:W-:Y:S01]  /*1730*/  FADD.FTZ R58, R58, R21 ;  /* 0x000000153a3a7221 */ /* 0x000fe20000010000 */
[----:B------:R-:W-:Y:S01]  /*1740*/  FADD.FTZ R30, R30, R40 ;  /* 0x000000281e1e7221 */ /* 0x000fe20000010000 */
[----:B------:R-:W-:Y:S01]  /*1750*/  FFMA.FTZ R87, R66, R40, R87 ;  /* 0x0000002842577223 */ /* 0x000fe20000010057 */
[----:B------:R-:W-:Y:S01]  /*1760*/  FFMA.FTZ R56, R26, R23, R56 ;  /* 0x000000171a387223 */ /* 0x000fe20000010038 */
[----:B------:R-:W-:Y:S01]  /*1770*/  FADD.FTZ R40, R28, R36 ;  /* 0x000000241c287221 */ /* 0x000fe20000010000 */
[----:B------:R-:W-:Y:S01]  /*1780*/  FFMA.FTZ R85, R62, R36, R85 ;  /* 0x000000243e557223 */ /* 0x000fe20000010055 */
[----:B------:R-:W-:Y:S01]  /*1790*/  FADD.FTZ R58, R58, R23 ;  /* 0x000000173a3a7221 */ /* 0x000fe20000010000 */
[----:B------:R-:W-:Y:S01]  /*17a0*/  FADD.FTZ R36, R30, R34 ;  /* 0x000000221e247221 */ /* 0x000fe20000010000 */
[----:B------:R-:W-:Y:S01]  /*17b0*/  FFMA.FTZ R87, R26, R34, R87 ;  /* 0x000000221a577223 */ /* 0x000fe20000010057 */
[C---:B------:R-:W-:Y:S01]  /*17c0*/  FMUL.FTZ R28, R0.reuse, R25 ;  /* 0x00000019001c7220 */ /* 0x040fe20000410000 */
[----:B------:R-:W-:Y:S01]  /*17d0*/  FMUL.FTZ R30, R0, R27 ;  /* 0x0000001b001e7220 */ /* 0x000fe20000410000 */
[----:B------:R-:W-:Y:S01]  /*17e0*/  FMUL.FTZ R25, R8, R32 ;  /* 0x0000002008197220 */ /* 0x000fe20000410000 */
[----:B------:R-:W-:Y:S01]  /*17f0*/  FFMA.FTZ R56, R22, R19, R56 ;  /* 0x0000001316387223 */ /* 0x000fe20000010038 */
[----:B------:R-:W-:Y:S01]  /*1800*/  FADD.FTZ R58, R58, R19 ;  /* 0x000000133a3a7221 */ /* 0x000fe20000010000 */
[----:B------:R-:W-:Y:S01]  /*1810*/  FADD.FTZ R36, R36, R89 ;  /* 0x0000005924247221 */ /* 0x000fe20000010000 */
[-C--:B------:R-:W-:Y:S01]  /*1820*/  FFMA.FTZ R87, R30, R89.reuse, R87 ;  /* 0x000000591e577223 */ /* 0x080fe20000010057 */
[----:B------:R-:W-:Y:S01]  /*1830*/  FMUL.FTZ R27, R6, R89 ;  /* 0x00000059061b7220 */ /* 0x000fe20000410000 */
[----:B------:R-:W-:Y:S01]  /*1840*/  FMUL.FTZ R17, R11, R17 ;  /* 0x000000110b117220 */ /* 0x000fe20000410000 */
[----:B------:R-:W-:Y:S01]  /*1850*/  FFMA.FTZ R89, R28, R25, R56 ;  /* 0x000000191c597223 */ /* 0x000fe20000010038 */
[----:B------:R-:W-:-:S03]  /*1860*/  FADD.FTZ R58, R58, R25 ;  /* 0x000000193a3a7221 */ /* 0x000fc60000010000 */
[----:B------:R-:W-:Y:S01]  /*1870*/  FFMA.FTZ R89, R20, R17, R89 ;  /* 0x0000001114597223 */ /* 0x000fe20000010059 */
[----:B------:R-:W-:Y:S01]  /*1880*/  FADD.FTZ R58, R58, R17 ;  /* 0x000000113a3a7221 */ /* 0x000fe20000010000 */
[----:B------:R-:W-:Y:S02]  /*1890*/  SHF.L.U32 R39, R39, 0x10, RZ ;  /* 0x0000001027277819 */ /* 0x000fe400000006ff */
[----:B------:R-:W-:Y:S01]  /*18a0*/  FFMA.FTZ R89, R30, R27, R89 ;  /* 0x0000001b1e597223 */ /* 0x000fe20000010059 */
[----:B------:R-:W-:Y:S01]  /*18b0*/  FADD.FTZ R58, R58, R27 ;  /* 0x0000001b3a3a7221 */ /* 0x000fe20000010000 */
[----:B------:R-:W-:Y:S01]  /*18c0*/  FADD.FTZ R40, R40, R32 ;  /* 0x0000002028287221 */ /* 0x000fe20000010000 */
[----:B------:R-:W-:Y:S01]  /*18d0*/  FFMA.FTZ R85, R28, R32, R85 ;  /* 0x000000201c557223 */ /* 0x000fe20000010055 */
        /* <DEDUP_REMOVED lines=10> */
[----:B------:R-:W-:Y:S01]  /*1980*/  FADD.FTZ R52, R52, R33 ;  /* 0x0000002134347221 */ /* 0x000fe20000010000 */
[-C--:B------:R-:W-:Y:S01]  /*1990*/  FFMA.FTZ R41, R14, R33.reuse, R41 ;  /* 0x000000210e297223 */ /* 0x080fe20000010029 */
[----:B------:R-:W-:Y:S01]  /*19a0*/  FMUL.FTZ R33, R12, R33 ;  /* 0x000000210c217220 */ /* 0x000fe20000410000 */
        /* <DEDUP_REMOVED lines=8> */
[----:B------:R-:W-:Y:S01]  /*1a30*/  SHF.L.U32 R54, R54, 0x10, RZ ;  /* 0x0000001036367819 */ /* 0x000fe200000006ff */
[----:B------:R-:W-:Y:S01]  /*1a40*/  FADD.FTZ R44, R40, R39 ;  /* 0x00000027282c7221 */ /* 0x000fe20000010000 */
[----:B------:R-:W-:Y:S01]  /*1a50*/  FMUL.FTZ R37, R11, R42 ;  /* 0x0000002a0b257220 */ /* 0x000fe20000410000 */
[----:B------:R-:W-:Y:S01]  /*1a60*/  FMUL.FTZ R56, R0, R57 ;  /* 0x0000003900387220 */ /* 0x000fe20000410000 */
[----:B------:R-:W-:Y:S01]  /*1a70*/  FFMA.FTZ R89, R36, R35, R89 ;  /* 0x0000002324597223 */ /* 0x000fe20000010059 */
[----:B------:R-:W-:Y:S01]  /*1a80*/  FADD.FTZ R40, R58, R35 ;  /* 0x000000233a287221 */ /* 0x000fe20000010000 */
[----:B------:R-:W-:Y:S01]  /*1a90*/  FMUL.FTZ R58, R0, R51 ;  /* 0x00000033003a7220 */ /* 0x000fe20000410000 */
[----:B------:R-:W-:Y:S01]  /*1aa0*/  FMUL.FTZ R57, R6, R54 ;  /* 0x0000003606397220 */ /* 0x000fe20000410000 */
[----:B------:R-:W-:Y:S01]  /*1ab0*/  FFMA.FTZ R89, R56, R37, R89 ;  /* 0x0000002538597223 */ /* 0x000fe20000010059 */
[----:B------:R-:W-:Y:S01]  /*1ac0*/  FADD.FTZ R40, R40, R37 ;  /* 0x0000002528287221 */ /* 0x000fe20000010000 */
[----:B------:R-:W-:Y:S01]  /*1ad0*/  FMUL.FTZ R60, R0, R59 ;  /* 0x0000003b003c7220 */ /* 0x000fe20000410000 */
[----:B------:R-:W-:Y:S01]  /*1ae0*/  SHF.L.U32 R51, R38, 0x10, RZ ;  /* 0x0000001026337819 */ /* 0x000fe200000006ff */
[----:B------:R-:W-:Y:S01]  /*1af0*/  FFMA.FTZ R89, R58, R57, R89 ;  /* 0x000000393a597223 */ /* 0x000fe20000010059 */
[----:B------:R-:W-:Y:S01]  /*1b00*/  FMUL.FTZ R59, R12, R43 ;  /* 0x0000002b0c3b7220 */ /* 0x000fe20000410000 */
[----:B------:R-:W-:Y:S01]  /*1b10*/  FADD.FTZ R86, R40, R57 ;  /* 0x0000003928567221 */ /* 0x000fe20000010000 */
[----:B------:R-:W-:Y:S01]  /*1b20*/  FFMA.FTZ R92, R32, R39, R85 ;  /* 0x00000027205c7223 */ /* 0x000fe20000010055 */
[C---:B------:R-:W-:Y:S01]  /*1b30*/  PRMT R38, R47.reuse, 0x7632, R38 ;  /* 0x000076322f267816 */ /* 0x040fe20000000026 */
[----:B------:R-:W-:Y:S01]  /*1b40*/  FFMA.FTZ R39, R60, R59, R89 ;  /* 0x0000003b3c277223 */ /* 0x000fe20000010059 */
[----:B------:R-:W-:Y:S01]  /*1b50*/  SHF.L.U32 R40, R47, 0x10, RZ ;  /* 0x000000102f287819 */ /* 0x000fe200000006ff */
[----:B------:R-:W-:Y:S01]  /*1b60*/  FMUL.FTZ R90, R0, R55 ;  /* 0x00000037005a7220 */ /* 0x000fe20000410000 */
[----:B------:R-:W-:Y:S01]  /*1b70*/  FADD.FTZ R86, R86, R59 ;  /* 0x0000003b56567221 */ /* 0x000fe20000010000 */
[----:B------:R-:W-:Y:S01]  /*1b80*/  FMUL.FTZ R89, R8, R51 ;  /* 0x0000003308597220 */ /* 0x000fe20000410000 */
[----:B------:R-:W-:Y:S01]  /*1b90*/  SHF.L.U32 R47, R38, 0x10, RZ ;  /* 0x00000010262f7819 */ /* 0x000fe200000006ff */
[----:B------:R-:W-:Y:S01]  /*1ba0*/  FMUL.FTZ R88, R0, R53 ;  /* 0x0000003500587220 */ /* 0x000fe20000410000 */
        /* <DEDUP_REMOVED lines=8> */
[----:B------:R-:W-:-:S05]  /*1c30*/  FFMA.FTZ R39, R86, R85, R39 ;  /* 0x0000005556277223 */ /* 0x000fca0000010027 */
[----:B------:R0:W-:Y:S01]  /*1c40*/  STS.64 [R48], R38 ;  /* 0x0000002630007388 */ /* 0x0001e20000000a00 */
[----:B------:R-:W-:Y:S01]  /*1c50*/  FADD.FTZ R93, R93, R42 ;  /* 0x0000002a5d5d7221 */ /* 0x000fe20000010000 */
[----:B------:R-:W-:Y:S01]  /*1c60*/  FFMA.FTZ R49, R56, R42, R45 ;  /* 0x0000002a38317223 */ /* 0x000fe2000001002d */
[----:B------:R-:W-:Y:S01]  /*1c70*/  FADD.FTZ R42, R44, R91 ;  /* 0x0000005b2c2a7221 */ /* 0x000fe20000010000 */
[----:B------:R-:W-:Y:S01]  /*1c80*/  FFMA.FTZ R91, R36, R91, R92 ;  /* 0x0000005b245b7223 */ /* 0x000fe2000001005c */
[----:B------:R-:W-:Y:S01]  /*1c90*/  FADD.FTZ R46, R46, R54 ;  /* 0x000000362e2e7221 */ /* 0x000fe20000010000 */
[----:B------:R-:W-:Y:S01]  /*1ca0*/  FFMA.FTZ R53, R58, R54, R50 ;  /* 0x000000363a357223 */ /* 0x000fe20000010032 */
[----:B------:R-:W-:Y:S01]  /*1cb0*/  FADD.FTZ R45, R52, R43 ;  /* 0x0000002b342d7221 */ /* 0x000fe20000010000 */
[----:B------:R-:W-:Y:S01]  /*1cc0*/  FFMA.FTZ R44, R60, R43, R41 ;  /* 0x0000002b3c2c7223 */ /* 0x000fe20000010029 */
[----:B------:R-:W-:Y:S01]  /*1cd0*/  FADD.FTZ R41, R93, R40 ;  /* 0x000000285d297221 */ /* 0x000fe20000010000 */
[----:B------:R-:W-:Y:S01]  /*1ce0*/  FADD.FTZ R43, R42, R51 ;  /* 0x000000332a2b7221 */ /* 0x000fe20000010000 */
[----:B------:R-:W-:Y:S01]  /*1cf0*/  FFMA.FTZ R40, R88, R40, R49 ;  /* 0x0000002858287223 */ /* 0x000fe20000010031 */
[----:B------:R-:W-:Y:S01]  /*1d00*/  FFMA.FTZ R42, R90, R51, R91 ;  /* 0x000000335a2a7223 */ /* 0x000fe2000001005b */
[----:B0-----:R-:W-:Y:S01]  /*1d10*/  FADD.FTZ R39, R46, R47 ;  /* 0x0000002f2e277221 */ /* 0x001fe20000010000 */
[----:B------:R-:W-:Y:S01]  /*1d20*/  FFMA.FTZ R38, R86, R47, R53 ;  /* 0x0000002f56267223 */ /* 0x000fe20000010035 */
[----:B------:R-:W-:Y:S06]  /*1d30*/  BAR.SYNC.DEFER_BLOCKING 0x0 ;  /* 0x0000000000007b1d */ /* 0x000fec0000010000 */
[----:B------:R-:W-:Y:S05]  /*1d40*/  BRA.U !UP0, `(.L_x_43) ;  /* 0x0000000108c47547 */ /* 0x000fea000b800000 */
[----:B------:R-:W0:Y:S01]  /*1d50*/  S2R R54, SR_TID.X ;  /* 0x0000000000367919 */ /* 0x000e220000002100 */
[----:B------:R-:W1:Y:S01]  /*1d60*/  S2UR UR7, SR_CgaCtaId ;  /* 0x00000000000779c3 */ /* 0x000e620000008800 */
[----:B------:R-:W-:Y:S02]  /*1d70*/  UMOV UR6, 0x400 ;  /* 0x0000040000067882 */ /* 0x000fe40000000000 */
[----:B-1----:R-:W-:Y:S01]  /*1d80*/  ULEA UR6, UR7, UR6, 0x18 ;  /* 0x0000000607067291 */ /* 0x002fe2000f8ec0ff */
[----:B0-----:R-:W-:Y:S02]  /*1d90*/  SHF.L.U32 R46, R54, 0x1, RZ ;  /* 0x00000001362e7819 */ /* 0x001fe400000006ff */
[----:B------:R-:W-:Y:S02]  /*1da0*/  SHF.R.U32.HI R47, RZ, 0x4, R54 ;  /* 0x00000004ff2f7819 */ /* 0x000fe40000011636 */
[----:B------:R-:W-:Y:S02]  /*1db0*/  LOP3.LUT R55, R46, 0x18, RZ, 0xc0, !PT ;  /* 0x000000182e377812 */ /* 0x000fe400078ec0ff */
[----:B------:R-:W-:-:S02]  /*1dc0*/  LEA R46, R54, UR6, 0x5 ;  /* 0x00000006362e7c11 */ /* 0x000fc4000f8e28ff */
[----:B------:R-:W-:Y:S02]  /*1dd0*/  LOP3.LUT R48, R47, R54, RZ, 0x3c, !PT ;  /* 0x000000362f307212 */ /* 0x000fe400078e3cff */
[C---:B------:R-:W-:Y:S02]  /*1de0*/  LOP3.LUT R91, R55.reuse, 0x8, RZ, 0x3c, !PT ;  /* 0x00000008375b7812 */ /* 0x040fe400078e3cff */
[C---:B------:R-:W-:Y:S02]  /*1df0*/  LOP3.LUT R47, R55.reuse, 0x10, RZ, 0x3c, !PT ;  /* 0x00000010372f7812 */ /* 0x040fe400078e3cff */
[----:B------:R-:W-:Y:S02]  /*1e00*/  LOP3.LUT R49, R55, 0x18, RZ, 0x3c, !PT ;  /* 0x0000001837317812 */ /* 0x000fe400078e3cff */
[C---:B------:R-:W-:Y:S02]  /*1e10*/  IADD3 R55, PT, PT, R46.reuse, R55, RZ ;  /* 0x000000372e377210 */ /* 0x040fe40007ffe0ff */
[----:B------:R-:W-:-:S02]  /*1e20*/  IADD3 R91, PT, PT, R46, R91, RZ ;  /* 0x0000005b2e5b7210 */ /* 0x000fc40007ffe0ff */
[C---:B------:R-:W-:Y:S01]  /*1e30*/  IADD3 R92, PT, PT, R46.reuse, R47, RZ ;  /* 0x0000002f2e5c7210 */ /* 0x040fe20007ffe0ff */
[----:B------:R-:W-:Y:S01]  /*1e40*/  STS.64 [R55], R44 ;  /* 0x0000002c37007388 */ /* 0x000fe20000000a00 */
[----:B------:R-:W-:Y:S02]  /*1e50*/  IADD3 R93, PT, PT, R46, R49, RZ ;  /* 0x000000312e5d7210 */ /* 0x000fe40007ffe0ff */
[----:B------:R-:W-:Y:S01]  /*1e60*/  SHF.L.U32 R48, R48, 0x3, RZ ;  /* 0x0000000330307819 */ /* 0x000fe200000006ff */
[----:B------:R-:W-:Y:S01]  /*1e70*/  STS.64 [R91], R42 ;  /* 0x0000002a5b007388 */ /* 0x000fe20000000a00 */
[----:B------:R-:W-:Y:S02]  /*1e80*/  SHF.L.U32 R46, R54, 0x3, RZ ;  /* 0x00000003362e7819 */ /* 0x000fe400000006ff */
[----:B------:R-:W-:Y:S01]  /*1e90*/  LOP3.LUT R48, R48, 0x18, RZ, 0xc0, !PT ;  /* 0x0000001830307812 */ /* 0x000fe200078ec0ff */
[----:B------:R-:W-:Y:S01]  /*1ea0*/  STS.64 [R92], R40 ;  /* 0x000000285c007388 */ /* 0x000fe20000000a00 */
[----:B------:R-:W-:-:S03]  /*1eb0*/  LOP3.LUT R47, R46, 0x1fe0, RZ, 0xc0, !PT ;  /* 0x00001fe02e2f7812 */ /* 0x000fc600078ec0ff */
[----:B------:R-:W-:Y:S01]  /*1ec0*/  STS.64 [R93], R38 ;  /* 0x000000265d007388 */ /* 0x000fe20000000a00 */
[----:B------:R-:W-:Y:S01]  /*1ed0*/  IADD3 R52, PT, PT, R47, UR6, R48 ;  /* 0x000000062f347c10 */ /* 0x000fe2000fffe030 */
[----:B------:R-:W-:Y:S01]  /*1ee0*/  USHF.L.U32 UR6, UR8, 0x6, URZ ;  /* 0x0000000608067899 */ /* 0x000fe200080006ff */
[----:B------:R-:W-:Y:S03]  /*1ef0*/  BAR.SYNC.DEFER_BLOCKING 0x0 ;  /* 0x0000000000007b1d */ /* 0x000fe60000010000 */
[----:B------:R-:W-:-:S04]  /*1f00*/  ULOP3.LUT UR6, UR6, 0x3fff80, URZ, 0xc0, !UPT ;  /* 0x003fff8006067892 */ /* 0x000fc8000f8ec0ff */
[----:B------:R-:W-:Y:S01]  /*1f10*/  ULOP3.LUT UR6, UR6, 0x7f, UR18, 0xf8, !UPT ;  /* 0x0000007f06067892 */ /* 0x000fe2000f8ef812 */
[----:B------:R-:W0:Y:S04]  /*1f20*/  LDS.64 R46, [R52] ;  /* 0x00000000342e7984 */ /* 0x000e280000000a00 */
[----:B------:R-:W1:Y:S04]  /*1f30*/  LDS.64 R48, [R52+0xa00] ;  /* 0x000a000034307984 */ /* 0x000e680000000a00 */
[----:B------:R-:W2:Y:S04]  /*1f40*/  LDS.64 R50, [R52+0x1400] ;  /* 0x0014000034327984 */ /* 0x000ea80000000a00 */
[----:B------:R-:W3:Y:S01]  /*1f50*/  LDS.64 R52, [R52+0x1e00] ;  /* 0x001e000034347984 */ /* 0x000ee20000000a00 */
[----:B0-----:R-:W-:Y:S01]  /*1f60*/  FADD.FTZ R55, RZ, R46 ;  /* 0x0000002eff377221 */ /* 0x001fe20000010000 */
[----:B------:R-:W-:-:S03]  /*1f70*/  FADD.FTZ R46, RZ, R47 ;  /* 0x0000002fff2e7221 */ /* 0x000fc60000010000 */
[----:B-1----:R-:W-:Y:S01]  /*1f80*/  FADD.FTZ R55, R55, R48 ;  /* 0x0000003037377221 */ /* 0x002fe20000010000 */
[----:B------:R-:W-:Y:S01]  /*1f90*/  FADD.FTZ R48, R46, R49 ;  /* 0x000000312e307221 */ /* 0x000fe20000010000 */
[----:B------:R-:W-:Y:S01]  /*1fa0*/  MOV R49, UR6 ;  /* 0x0000000600317c02 */ /* 0x000fe20008000f00 */
[----:B------:R-:W0:Y:S01]  /*1fb0*/  LDC.64 R46, c[0x0][0x3d0] ;  /* 0x0000f400ff2e7b82 */ /* 0x000e220000000a00 */
[----:B--2---:R-:W-:Y:S01]  /*1fc0*/  FADD.FTZ R55, R55, R50 ;  /* 0x0000003237377221 */ /* 0x004fe20000010000 */
[----:B------:R-:W-:Y:S02]  /*1fd0*/  FADD.FTZ R48, R48, R51 ;  /* 0x0000003330307221 */ /* 0x000fe40000010000 */
[----:B------:R-:W-:Y:S01]  /*1fe0*/  IMAD R54, R49, 0x280, R54 ;  /* 0x0000028031367824 */ /* 0x000fe200078e0236 */
[----:B------:R-:W-:Y:S01]  /*1ff0*/  MOV R49, UR11 ;  /* 0x0000000b00317c02 */ /* 0x000fe20008000f00 */
[----:B---3--:R-:W-:Y:S01]  /*2000*/  FADD.FTZ R52, R55, R52 ;  /* 0x0000003437347221 */ /* 0x008fe20000010000 */
[----:B------:R-:W-:-:S03]  /*2010*/  FADD.FTZ R53, R48, R53 ;  /* 0x0000003530357221 */ /* 0x000fc60000010000 */
[----:B------:R-:W-:-:S05]  /*2020*/  IMAD R54, R49, 0x140, R54 ;  /* 0x0000014031367824 */ /* 0x000fca00078e0236 */
[----:B------:R-:W-:-:S05]  /*2030*/  SHF.L.U32 R49, R54, 0x1, RZ ;  /* 0x0000000136317819 */ /* 0x000fca00000006ff */
[----:B0-----:R-:W-:-:S05]  /*2040*/  IMAD.WIDE.U32 R46, R49, 0x4, R46 ;  /* 0x00000004312e7825 */ /* 0x001fca00078e002e */
[----:B------:R0:W-:Y:S02]  /*2050*/  STG.E.64 desc[UR12][R46.64+0x10000], R52 ;  /* 0x010000342e007986 */ /* 0x0001e4000c101b0c */
.L_x_43:
[----:B------:R-:W1:Y:S01]  /*2060*/  S2R R91, SR_TID.X ;  /* 0x00000000005b7919 */ /* 0x000e620000002100 */
[----:B------:R-:W-:Y:S01]  /*2070*/  BSSY.RECONVERGENT B0, `(.L_x_44) ;  /* 0x0000032000007945 */ /* 0x000fe20003800200 */
[----:B------:R-:W-:Y:S02]  /*2080*/  CS2R R54, SRZ ;  /* 0x0000000000367805 */ /* 0x000fe4000001ff00 */
[----:B-1----:R-:W-:-:S13]  /*2090*/  ISETP.GT.U32.AND P0, PT, R91, 0x3f, PT ;  /* 0x0000003f5b00780c */ /* 0x002fda0003f04070 */
[----:B------:R-:W-:Y:S05]  /*20a0*/  @P0 BRA `(.L_x_45) ;  /* 0x0000000000b80947 */ /* 0x000fea0003800000 */
[----:B0-----:R-:W0:Y:S01]  /*20b0*/  S2R R47, SR_CgaCtaId ;  /* 0x00000000002f7919 */ /* 0x001e220000008800 */
[----:B------:R-:W-:Y:S01]  /*20c0*/  USHF.L.U32 UR6, UR8, 0x4, URZ ;  /* 0x0000000408067899 */ /* 0x000fe200080006ff */
[----:B------:R-:W-:Y:S01]  /*20d0*/  HFMA2 R48, -RZ, RZ, 0, 1.1920928955078125e-06 ;  /* 0x00000014ff307431 */ /* 0x000fe200000001ff */
[----:B------:R-:W-:Y:S01]  /*20e0*/  UIMAD UR7, UR11, 0x140, URZ ;  /* 0x000001400b0778a4 */ /* 0x000fe2000f8e02ff */
[----:B------:R-:W-:Y:S01]  /*20f0*/  MOV R46, 0x400 ;  /* 0x00000400002e7802 */ /* 0x000fe20000000f00 */
[----:B------:R-:W-:Y:S01]  /*2100*/  ULOP3.LUT UR6, UR6, 0x10, URZ, 0xc0, !UPT ;  /* 0x0000001006067892 */ /* 0x000fe2000f8ec0ff */
[----:B------:R-:W-:Y:S02]  /*2110*/  SHF.L.U32 R52, R91, 0x3, RZ ;  /* 0x000000035b347819 */ /* 0x000fe400000006ff */
[----:B------:R-:W-:Y:S02]  /*2120*/  IADD3 R46, PT, PT, R46, 0x2800, RZ ;  /* 0x000028002e2e7810 */ /* 0x000fe40007ffe0ff */
[----:B------:R-:W-:-:S02]  /*2130*/  LOP3.LUT R52, R52, 0x18, RZ, 0xc0, !PT ;  /* 0x0000001834347812 */ /* 0x000fc400078ec0ff */
[----:B------:R-:W-:-:S05]  /*2140*/  LEA.HI R51, R91, UR6, RZ, 0x1e ;  /* 0x000000065b337c11 */ /* 0x000fca000f8ff0ff */
[----:B------:R-:W-:-:S05]  /*2150*/  IMAD R51, R51, R48, -UR7 ;  /* 0x8000000733337e24 */ /* 0x000fca000f8e0230 */
[C---:B------:R-:W-:Y:S02]  /*2160*/  IADD3 R53, PT, PT, R51.reuse, 0x8, RZ ;  /* 0x0000000833357810 */ /* 0x040fe40007ffe0ff */
[C---:B------:R-:W-:Y:S02]  /*2170*/  IADD3 R54, PT, PT, R51.reuse, 0xc, RZ ;  /* 0x0000000c33367810 */ /* 0x040fe40007ffe0ff */
[----:B------:R-:W-:Y:S02]  /*2180*/  IADD3 R55, PT, PT, R51, 0x10, RZ ;  /* 0x0000001033377810 */ /* 0x000fe40007ffe0ff */
[----:B------:R-:W-:Y:S02]  /*2190*/  SHF.R.U32.HI R53, RZ, 0x2, R53 ;  /* 0x00000002ff357819 */ /* 0x000fe40000011635 */
[----:B------:R-:W-:Y:S02]  /*21a0*/  SHF.R.U32.HI R55, RZ, 0x2, R55 ;  /* 0x00000002ff377819 */ /* 0x000fe40000011637 */
[----:B0-----:R-:W-:-:S02]  /*21b0*/  LEA R50, R47, R46, 0x18 ;  /* 0x0000002e2f327211 */ /* 0x001fc400078ec0ff */
[----:B------:R-:W-:Y:S02]  /*21c0*/  SHF.R.U32.HI R47, RZ, 0x2, R51 ;  /* 0x00000002ff2f7819 */ /* 0x000fe40000011633 */
[----:B------:R-:W-:Y:S01]  /*21d0*/  IADD3 R46, PT, PT, R51, 0x4, RZ ;  /* 0x00000004332e7810 */ /* 0x000fe20007ffe0ff */
[----:B------:R-:W-:Y:S01]  /*21e0*/  IMAD R53, R53, 0x28, R50 ;  /* 0x0000002835357824 */ /* 0x000fe200078e0232 */
[----:B------:R-:W-:Y:S01]  /*21f0*/  SHF.R.U32.HI R51, RZ, 0x2, R54 ;  /* 0x00000002ff337819 */ /* 0x000fe20000011636 */
[----:B------:R-:W-:Y:S01]  /*2200*/  IMAD R47, R47, 0x28, R50 ;  /* 0x000000282f2f7824 */ /* 0x000fe200078e0232 */
[----:B------:R-:W-:Y:S01]  /*2210*/  SHF.R.U32.HI R49, RZ, 0x2, R46 ;  /* 0x00000002ff317819 */ /* 0x000fe2000001162e */
[--C-:B------:R-:W-:Y:S02]  /*2220*/  IMAD R55, R55, 0x28, R50.reuse ;  /* 0x0000002837377824 */ /* 0x100fe400078e0232 */
[--C-:B------:R-:W-:Y:S01]  /*2230*/  IMAD R51, R51, 0x28, R50.reuse ;  /* 0x0000002833337824 */ /* 0x100fe200078e0232 */
[----:B------:R-:W-:Y:S01]  /*2240*/  IADD3 R47, PT, PT, R47, R52, RZ ;  /* 0x000000342f2f7210 */ /* 0x000fe20007ffe0ff */
[----:B------:R-:W-:Y:S01]  /*2250*/  IMAD R49, R49, 0x28, R50 ;  /* 0x0000002831317824 */ /* 0x000fe200078e0232 */
[----:B------:R-:W-:-:S02]  /*2260*/  IADD3 R50, PT, PT, R52, R53, RZ ;  /* 0x0000003534327210 */ /* 0x000fc40007ffe0ff */
[C---:B------:R-:W-:Y:S02]  /*2270*/  IADD3 R53, PT, PT, R52.reuse, R51, RZ ;  /* 0x0000003334357210 */ /* 0x040fe40007ffe0ff */
[C---:B------:R-:W-:Y:S01]  /*2280*/  IADD3 R49, PT, PT, R52.reuse, R49, RZ ;  /* 0x0000003134317210 */ /* 0x040fe20007ffe0ff */
[----:B------:R-:W0:Y:S01]  /*2290*/  LDS.64 R46, [R47] ;  /* 0x000000002f2e7984 */ /* 0x000e220000000a00 */
[----:B------:R-:W-:-:S03]  /*22a0*/  IADD3 R92, PT, PT, R52, R55, RZ ;  /* 0x00000037345c7210 */ /* 0x000fc60007ffe0ff */
[----:B------:R-:W-:Y:S04]  /*22b0*/  LDS.64 R50, [R50] ;  /* 0x0000000032327984 */ /* 0x000fe80000000a00 */
[----:B------:R-:W1:Y:S04]  /*22c0*/  LDS.64 R48, [R49] ;  /* 0x0000000031307984 */ /* 0x000e680000000a00 */
[----:B------:R-:W2:Y:S04]  /*22d0*/  LDS.64 R52, [R53] ;  /* 0x0000000035347984 */ /* 0x000ea80000000a00 */
[----:B------:R-:W3:Y:S01]  /*22e0*/  LDS.64 R54, [R92] ;  /* 0x000000005c367984 */ /* 0x000ee20000000a00 */
[----:B0-----:R-:W-:Y:S01]  /*22f0*/  FADD.FTZ R93, RZ, R46 ;  /* 0x0000002eff5d7221 */ /* 0x001fe20000010000 */
[----:B------:R-:W-:-:S03]  /*2300*/  FADD.FTZ R46, RZ, R47 ;  /* 0x0000002fff2e7221 */ /* 0x000fc60000010000 */
[----:B-1----:R-:W-:Y:S01]  /*2310*/  FADD.FTZ R93, R93, R48 ;  /* 0x000000305d5d7221 */ /* 0x002fe20000010000 */
[----:B------:R-:W-:-:S03]  /*2320*/  FADD.FTZ R46, R46, R49 ;  /* 0x000000312e2e7221 */ /* 0x000fc60000010000 */
[----:B------:R-:W-:Y:S01]  /*2330*/  FADD.FTZ R93, R93, R50 ;  /* 0x000000325d5d7221 */ /* 0x000fe20000010000 */
[----:B------:R-:W-:-:S03]  /*2340*/  FADD.FTZ R46, R46, R51 ;  /* 0x000000332e2e7221 */ /* 0x000fc60000010000 */
[----:B--2---:R-:W-:Y:S01]  /*2350*/  FADD.FTZ R93, R93, R52 ;  /* 0x000000345d5d7221 */ /* 0x004fe20000010000 */
[----:B------:R-:W-:-:S03]  /*2360*/  FADD.FTZ R46, R46, R53 ;  /* 0x000000352e2e7221 */ /* 0x000fc60000010000 */
[----:B---3--:R-:W-:Y:S01]  /*2370*/  FADD.FTZ R54, R93, R54 ;  /* 0x000000365d367221 */ /* 0x008fe20000010000 */
[----:B------:R-:W-:-:S07]  /*2380*/  FADD.FTZ R55, R46, R55 ;  /* 0x000000372e377221 */ /* 0x000fce0000010000 */
.L_x_45:
[----:B------:R-:W-:Y:S05]  /*2390*/  BSYNC.RECONVERGENT B0 ;  /* 0x0000000000007941 */ /* 0x000fea0003800200 */
.L_x_44:
[----:B0-----:R-:W0:Y:S01]  /*23a0*/  SHFL.BFLY PT, R47, R54, 0x2, 0x1f ;  /* 0x0c401f00362f7f89 */ /* 0x001e2200000e0000 */
[----:B------:R-:W-:Y:S01]  /*23b0*/  LOP3.LUT P0, RZ, R91, 0x3c3, RZ, 0xc0, !PT ;  /* 0x000003c35bff7812 */ /* 0x000fe2000780c0ff */
[----:B------:R-:W-:Y:S02]  /*23c0*/  BSSY.RECONVERGENT B0, `(.L_x_46) ;  /* 0x0000013000007945 */ /* 0x000fe40003800200 */
[----:B------:R-:W1:Y:S01]  /*23d0*/  SHFL.BFLY PT, R46, R55, 0x2, 0x1f ;  /* 0x0c401f00372e7f89 */ /* 0x000e6200000e0000 */
[----:B0-----:R-:W-:Y:S01]  /*23e0*/  FADD.FTZ R48, R47, R54 ;  /* 0x000000362f307221 */ /* 0x001fe20000010000 */
[----:B-1----:R-:W-:-:S04]  /*23f0*/  FADD.FTZ R49, R46, R55 ;  /* 0x000000372e317221 */ /* 0x002fc80000010000 */
[----:B------:R-:W0:Y:S04]  /*2400*/  SHFL.BFLY PT, R47, R48, 0x1, 0x1f ;  /* 0x0c201f00302f7f89 */ /* 0x000e2800000e0000 */
[----:B------:R-:W1:Y:S01]  /*2410*/  SHFL.BFLY PT, R50, R49, 0x1, 0x1f ;  /* 0x0c201f0031327f89 */ /* 0x000e6200000e0000 */
[----:B0-----:R-:W-:Y:S01]  /*2420*/  FADD.FTZ R46, R48, R47 ;  /* 0x0000002f302e7221 */ /* 0x001fe20000010000 */
[----:B-1----:R-:W-:Y:S01]  /*2430*/  FADD.FTZ R47, R49, R50 ;  /* 0x00000032312f7221 */ /* 0x002fe20000010000 */
[----:B------:R-:W-:Y:S06]  /*2440*/  @P0 BRA `(.L_x_47) ;  /* 0x0000000000280947 */ /* 0x000fec0003800000 */
[----:B------:R-:W0:Y:S01]  /*2450*/  LDCU UR9, c[0x0][0x374] ;  /* 0x00006e80ff0977ac */ /* 0x000e220008000800 */
[----:B------:R-:W1:Y:S01]  /*2460*/  LDC.64 R48, c[0x0][0x3d0] ;  /* 0x0000f400ff307b82 */ /* 0x000e620000000a00 */
[----:B------:R-:W-:-:S04]  /*2470*/  USHF.L.U32 UR6, UR18, 0x1, URZ ;  /* 0x0000000112067899 */ /* 0x000fc800080006ff */
[----:B------:R-:W-:-:S06]  /*2480*/  ULOP3.LUT UR7, UR6, 0xfe, URZ, 0xc0, !UPT ;  /* 0x000000fe06077892 */ /* 0x000fcc000f8ec0ff */
[----:B------:R-:W-:Y:S01]  /*2490*/  LEA R50, R91, UR7, 0x6 ;  /* 0x000000075b327c11 */ /* 0x000fe2000f8e30ff */
[----:B0-----:R-:W-:-:S06]  /*24a0*/  UIMAD UR6, UR9, UR4, UR8 ;  /* 0x00000004090672a4 */ /* 0x001fcc000f8e0208 */
[----:B------:R-:W-:-:S04]  /*24b0*/  MOV R51, UR6 ;  /* 0x0000000600337c02 */ /* 0x000fc80008000f00 */
[----:B------:R-:W-:-:S05]  /*24c0*/  LEA R51, R51, R50, 0xc ;  /* 0x0000003233337211 */ /* 0x000fca00078e60ff */
[----:B-1----:R-:W-:-:S05]  /*24d0*/  IMAD.WIDE.U32 R48, R51, 0x4, R48 ;  /* 0x0000000433307825 */ /* 0x002fca00078e0030 */
[----:B------:R0:W-:Y:S02]  /*24e0*/  STG.E.64 desc[UR12][R48.64], R46 ;  /* 0x0000002e30007986 */ /* 0x0001e4000c101b0c */
.L_x_47:
[----:B------:R-:W-:Y:S05]  /*24f0*/  BSYNC.RECONVERGENT B0 ;  /* 0x0000000000007941 */ /* 0x000fea0003800200 */
.L_x_46:
[----:B------:R-:W-:-:S04]  /*2500*/  UISETP.GE.U32.AND UP0, UPT, UR10, UR15, UPT ;  /* 0x0000000f0a00728c */ /* 0x000fc8000bf06070 */
[----:B------:R-:W-:-:S09]  /*2510*/  UISETP.GE.AND.EX UP0, UPT, UR5, UR14, UPT, UP0 ;  /* 0x0000000e0500728c */ /* 0x000fd2000bf06300 */
[----:B------:R-:W-:Y:S05]  /*2520*/  BRA.U !UP0, `(.L_x_48) ;  /* 0x0000000108707547 */ /* 0x000fea000b800000 */
[----:B------:R-:W-:Y:S01]  /*2530*/  BAR.SYNC.DEFER_BLOCKING 0x0 ;  /* 0x0000000000007b1d */ /* 0x000fe20000010000 */
[----:B------:R-:W-:-:S13]  /*2540*/  ISETP.NE.AND P0, PT, R91, RZ, PT ;  /* 0x000000ff5b00720c */ /* 0x000fda0003f05270 */
[----:B------:R-:W-:Y:S05]  /*2550*/  @P0 BRA `(.L_x_49) ;  /* 0x0000000000580947 */ /* 0x000fea0003800000 */
[----:B------:R-:W1:Y:S01]  /*2560*/  LDCU.64 UR14, c[0x0][0x3d8] ;  /* 0x00007b00ff0e77ac */ /* 0x000e620008000a00 */
[----:B------:R-:W-:Y:S02]  /*2570*/  USHF.L.U32 UR6, UR8, 0x2, URZ ;  /* 0x0000000208067899 */ /* 0x000fe400080006ff */
[----:B------:R-:W-:Y:S02]  /*2580*/  USHF.R.U32.HI UR9, URZ, 0x1, UR8 ;  /* 0x00000001ff097899 */ /* 0x000fe40008011608 */
[----:B------:R-:W-:Y:S02]  /*2590*/  ULOP3.LUT UR6, UR6, 0x4, URZ, 0xc0, !UPT ;  /* 0x0000000406067892 */ /* 0x000fe4000f8ec0ff */
[----:B------:R-:W-:Y:S02]  /*25a0*/  ULOP3.LUT UP1, URZ, UR9, UR18, URZ, 0xfc, !UPT ;  /* 0x0000001209ff7292 */ /* 0x000fe4000f82fcff */
[----:B-1----:R-:W-:-:S03]  /*25b0*/  UIADD3 UR7, UP2, UPT, UR6, UR14, URZ ;  /* 0x0000000e06077290 */ /* 0x002fc6000ff5e0ff */
[----:B------:R-:W-:Y:S01]  /*25c0*/  UMOV UR6, 0x7fffff81 ;  /* 0x7fffff8100067882 */ /* 0x000fe20000000000 */
[----:B------:R-:W-:Y:S02]  /*25d0*/  UIADD3.X UR9, UPT, UPT, URZ, UR15, URZ, UP2, !UPT ;  /* 0x0000000fff097290 */ /* 0x000fe400097fe4ff */
[----:B------:R-:W-:Y:S01]  /*25e0*/  USEL UR6, UR6, 0x1, !UP1 ;  /* 0x0000000106067887 */ /* 0x000fe2000c800000 */
[----:B0-----:R-:W-:-:S03]  /*25f0*/  MOV R46, UR7 ;  /* 0x00000007002e7c02 */ /* 0x001fc60008000f00 */
[----:B------:R-:W-:Y:S02]  /*2600*/  MOV R47, UR9 ;  /* 0x00000009002f7c02 */ /* 0x000fe40008000f00 */
[----:B------:R-:W-:Y:S01]  /*2610*/  MOV R49, UR6 ;  /* 0x0000000600317c02 */ /* 0x000fe20008000f00 */
[----:B------:R-:W-:Y:S06]  /*2620*/  MEMBAR.ALL.GPU ;  /* 0x0000000000007992 */ /* 0x000fec000000a000 */
[----:B------:R-:W-:-:S00]  /*2630*/  ERRBAR ;  /* 0x00000000000079ab */ /* 0x000fc00000000000 */
[----:B------:R-:W-:Y:S06]  /*2640*/  CGAERRBAR ;  /* 0x00000000000075ab */ /* 0x000fec0000000000 */
[----:B------:R0:W5:Y:S02]  /*2650*/  ATOM.E.ADD.STRONG.GPU PT, R48, desc[UR12][R46.64+0x8], R49 ;  /* 0x800008312e30798a */ /* 0x00016400081ef10c */
.L_x_50:
[----:B0-----:R-:W2:Y:S04]  /*2660*/  LD.E.STRONG.GPU R49, desc[UR12][R46.64+0x8] ;  /* 0x0000080c2e317980 */ /* 0x001ea8000c10f900 */
[----:B--2---:R-:W-:Y:S01]  /*2670*/  CCTL.IVALL ;  /* 0x00000000ff00798f */ /* 0x004fe20002000000 */
[----:B------:R-:W-:Y:S05]  /*2680*/  YIELD ;  /* 0x0000000000007946 */ /* 0x000fea0003800000 */
[----:B-----5:R-:W-:-:S04]  /*2690*/  LOP3.LUT R49, R49, R48, RZ, 0x3c, !PT ;  /* 0x0000003031317212 */ /* 0x020fc800078e3cff */
[----:B------:R-:W-:-:S13]  /*26a0*/  ISETP.GT.AND P0, PT, R49, -0x1, PT ;  /* 0xffffffff3100780c */ /* 0x000fda0003f04270 */
[----:B------:R-:W-:Y:S05]  /*26b0*/  @P0 BRA `(.L_x_50) ;  /* 0xfffffffc00e80947 */ /* 0x000fea000383ffff */
.L_x_49:
[----:B------:R-:W-:Y:S05]  /*26c0*/  WARPSYNC.ALL ;  /* 0x0000000000007948 */ /* 0x000fea0003800000 */
[----:B------:R-:W-:Y:S06]  /*26d0*/  BAR.SYNC.DEFER_BLOCKING 0x0 ;  /* 0x0000000000007b1d */ /* 0x000fec0000010000 */
[----:B------:R-:W-:Y:S05]  /*26e0*/  BRA `(.L_x_51) ;  /* 0x0000000000547947 */ /* 0x000fea0003800000 */
.L_x_48:
[----:B------:R-:W-:Y:S01]  /*26f0*/  BAR.SYNC.DEFER_BLOCKING 0x0 ;  /* 0x0000000000007b1d */ /* 0x000fe20000010000 */
[----:B------:R-:W-:-:S13]  /*2700*/  ISETP.NE.AND P0, PT, R91, RZ, PT ;  /* 0x000000ff5b00720c */ /* 0x000fda0003f05270 */
[----:B------:R-:W-:Y:S05]  /*2710*/  @P0 BRA `(.L_x_52) ;  /* 0x0000000000400947 */ /* 0x000fea0003800000 */
[----:B0-----:R-:W0:Y:S01]  /*2720*/  LDC.64 R46, c[0x0][0x3d8] ;  /* 0x0000f600ff2e7b82 */ /* 0x001e220000000a00 */
[----:B------:R-:W-:Y:S02]  /*2730*/  MOV R51, UR8 ;  /* 0x0000000800337c02 */ /* 0x000fe40008000f00 */
[----:B------:R-:W-:Y:S02]  /*2740*/  ISETP.NE.AND P0, PT, RZ, UR18, PT ;  /* 0x00000012ff007c0c */ /* 0x000fe4000bf05270 */
[----:B------:R-:W-:-:S04]  /*2750*/  MOV R49, 0x7fffff81 ;  /* 0x7fffff8100317802 */ /* 0x000fc80000000f00 */
[----:B------:R-:W-:Y:S01]  /*2760*/  SEL R49, R49, 0x1, !P0 ;  /* 0x0000000131317807 */ /* 0x000fe20004000000 */
[----:B0-----:R-:W-:Y:S01]  /*2770*/  IMAD.WIDE.U32 R46, R51, 0x4, R46 ;  /* 0x00000004332e7825 */ /* 0x001fe200078e002e */
[----:B------:R-:W-:Y:S06]  /*2780*/  MEMBAR.ALL.GPU ;  /* 0x0000000000007992 */ /* 0x000fec000000a000 */
[----:B------:R-:W-:-:S00]  /*2790*/  ERRBAR ;  /* 0x00000000000079ab */ /* 0x000fc00000000000 */
[----:B------:R-:W-:Y:S06]  /*27a0*/  CGAERRBAR ;  /* 0x00000000000075ab */ /* 0x000fec0000000000 */
[----:B------:R0:W5:Y:S02]  /*27b0*/  ATOM.E.ADD.STRONG.GPU PT, R49, desc[UR12][R46.64], R49 ;  /* 0x800000312e31798a */ /* 0x00016400081ef10c */
.L_x_53:
[----:B------:R-:W2:Y:S04]  /*27c0*/  LD.E.STRONG.GPU R48, desc[UR12][R46.64] ;  /* 0x0000000c2e307980 */ /* 0x000ea8000c10f900 */
[----:B--2---:R-:W-:Y:S01]  /*27d0*/  CCTL.IVALL ;  /* 0x00000000ff00798f */ /* 0x004fe20002000000 */
[----:B------:R-:W-:Y:S05]  /*27e0*/  YIELD ;  /* 0x0000000000007946 */ /* 0x000fea0003800000 */
[----:B-----5:R-:W-:-:S04]  /*27f0*/  LOP3.LUT R48, R48, R49, RZ, 0x3c, !PT ;  /* 0x0000003130307212 */ /* 0x020fc800078e3cff */
[----:B------:R-:W-:-:S13]  /*2800*/  ISETP.GT.AND P0, PT, R48, -0x1, PT ;  /* 0xffffffff3000780c */ /* 0x000fda0003f04270 */
[----:B------:R-:W-:Y:S05]  /*2810*/  @P0 BRA `(.L_x_53) ;  /* 0xfffffffc00e80947 */ /* 0x000fea000383ffff */
.L_x_52:
[----:B------:R-:W-:Y:S05]  /*2820*/  WARPSYNC.ALL ;  /* 0x0000000000007948 */ /* 0x000fea0003800000 */
[----:B------:R-:W-:Y:S06]  /*2830*/  BAR.SYNC.DEFER_BLOCKING 0x0 ;  /* 0x0000000000007b1d */ /* 0x000fec0000010000 */
.L_x_51:
[----:B------:R-:W-:Y:S01]  /*2840*/  ISETP.GT.U32.AND P0, PT, R91, 0xff, PT ;  /* 0x000000ff5b00780c */ /* 0x000fe20003f04070 */
[----:B------:R-:W-:Y:S01]  /*2850*/  BSSY.RECONVERGENT B0, `(.L_x_54) ;  /* 0x0000034000007945 */ /* 0x000fe20003800200 */
[----:B------:R-:W-:-:S11]  /*2860*/  CS2R R52, SRZ ;  /* 0x0000000000347805 */ /* 0x000fd6000001ff00 */
[----:B------:R-:W-:Y:S05]  /*2870*/  @P0 BRA `(.L_x_55) ;  /* 0x0000000000c40947 */ /* 0x000fea0003800000 */
[----:B------:R-:W1:Y:S01]  /*2880*/  LDCU UR6, c[0x0][0x374] ;  /* 0x00006e80ff0677ac */ /* 0x000e620008000800 */
[----:B------:R-:W2:Y:S01]  /*2890*/  LDC.64 R54, c[0x0][0x3d0] ;  /* 0x0000f400ff367b82 */ /* 0x000ea20000000a00 */
[----:B0-----:R-:W-:-:S04]  /*28a0*/  SHF.L.U32 R46, R91, 0x3, RZ ;  /* 0x000000035b2e7819 */ /* 0x001fc800000006ff */
[----:B------:R-:W-:Y:S01]  /*28b0*/  LOP3.LUT R46, R46, 0x780, RZ, 0xc0, !PT ;  /* 0x000007802e2e7812 */ /* 0x000fe200078ec0ff */
[----:B-1----:R-:W-:-:S06]  /*28c0*/  UIMAD UR6, UR6, UR4, UR8 ;  /* 0x00000004060672a4 */ /* 0x002fcc000f8e0208 */
[----:B------:R-:W-:-:S04]  /*28d0*/  MOV R47, UR6 ;  /* 0x00000006002f7c02 */ /* 0x000fc80008000f00 */
[----:B------:R-:W-:Y:S02]  /*28e0*/  LEA R46, R47, R46, 0xb ;  /* 0x0000002e2f2e7211 */ /* 0x000fe400078e58ff */
[----:B------:R-:W-:-:S04]  /*28f0*/  LOP3.LUT R47, R91, 0xf, RZ, 0xc0, !PT ;  /* 0x0000000f5b2f7812 */ /* 0x000fc800078ec0ff */
[----:B------:R-:W-:-:S04]  /*2900*/  IADD3 R46, PT, PT, R46, R47, RZ ;  /* 0x0000002f2e2e7210 */ /* 0x000fc80007ffe0ff */
[----:B------:R-:W-:-:S04]  /*2910*/  SHF.L.U32 R52, R46, 0x1, RZ ;  /* 0x000000012e347819 */ /* 0x000fc800000006ff */
[C---:B------:R-:W-:Y:S01]  /*2920*/  IADD3 R49, PT, PT, R52.reuse, 0x20, RZ ;  /* 0x0000002034317810 */ /* 0x040fe20007ffe0ff */
[C---:B--2---:R-:W-:Y:S01]  /*2930*/  IMAD.WIDE.U32 R46, R52.reuse, 0x4, R54 ;  /* 0x00000004342e7825 */ /* 0x044fe200078e0036 */
[----:B------:R-:W-:-:S03]  /*2940*/  IADD3 R51, PT, PT, R52, 0x40, RZ ;  /* 0x0000004034337810 */ /* 0x000fc60007ffe0ff */
[--C-:B------:R-:W-:Y:S02]  /*2950*/  IMAD.WIDE.U32 R48, R49, 0x4, R54.reuse ;  /* 0x0000000431307825 */ /* 0x100fe400078e0036 */
[----:B------:R-:W2:Y:S02]  /*2960*/  LDG.E.64 R46, desc[UR12][R46.64] ;  /* 0x0000000c2e2e7981 */ /* 0x000ea4000c1e1b00 */
[----:B------:R-:W-:Y:S02]  /*2970*/  IMAD.WIDE.U32 R50, R51, 0x4, R54 ;  /* 0x0000000433327825 */ /* 0x000fe400078e0036 */
[----:B------:R-:W3:Y:S04]  /*2980*/  LDG.E.64 R48, desc[UR12][R48.64] ;  /* 0x0000000c30307981 */ /* 0x000ee8000c1e1b00 */
[----:B------:R-:W4:Y:S01]  /*2990*/  LDG.E.64 R50, desc[UR12][R50.64] ;  /* 0x0000000c32327981 */ /* 0x000f22000c1e1b00 */
[----:B------:R-:W-:Y:S01]  /*29a0*/  IADD3 R93, PT, PT, R52, 0x60, RZ ;  /* 0x00000060345d7810 */ /* 0x000fe20007ffe0ff */
[----:B--2---:R-:W-:Y:S01]  /*29b0*/  FADD.FTZ R92, RZ, R47 ;  /* 0x0000002fff5c7221 */ /* 0x004fe20000010000 */
[----:B------:R-:W-:-:S03]  /*29c0*/  FADD.FTZ R53, RZ, R46 ;  /* 0x0000002eff357221 */ /* 0x000fc60000010000 */
[----:B------:R-:W-:-:S04]  /*29d0*/  IMAD.WIDE.U32 R46, R93, 0x4, R54 ;  /* 0x000000045d2e7825 */ /* 0x000fc800078e0036 */
[----:B---3--:R-:W-:Y:S01]  /*29e0*/  FADD.FTZ R92, R49, R92 ;  /* 0x0000005c315c7221 */ /* 0x008fe20000010000 */
[----:B------:R-:W-:Y:S01]  /*29f0*/  FADD.FTZ R53, R48, R53 ;  /* 0x0000003530357221 */ /* 0x000fe20000010000 */
[----:B------:R-:W-:Y:S02]  /*2a00*/  IADD3 R49, PT, PT, R52, 0x80, RZ ;  /* 0x0000008034317810 */ /* 0x000fe40007ffe0ff */
[----:B----4-:R-:W-:Y:S01]  /*2a10*/  FADD.FTZ R92, R51, R92 ;  /* 0x0000005c335c7221 */ /* 0x010fe20000010000 */
[----:B------:R-:W-:Y:S01]  /*2a20*/  FADD.FTZ R53, R50, R53 ;  /* 0x0000003532357221 */ /* 0x000fe20000010000 */
[----:B------:R-:W2:Y:S01]  /*2a30*/  LDG.E.64 R46, desc[UR12][R46.64] ;  /* 0x0000000c2e2e7981 */ /* 0x000ea2000c1e1b00 */
[----:B------:R-:W-:-:S05]  /*2a40*/  IMAD.WIDE.U32 R50, R49, 0x4, R54 ;  /* 0x0000000431327825 */ /* 0x000fca00078e0036 */
[----:B------:R0:W3:Y:S01]  /*2a50*/  LDG.E.64 R48, desc[UR12][R50.64] ;  /* 0x0000000c32307981 */ /* 0x0000e2000c1e1b00 */
[----:B------:R-:W-:-:S05]  /*2a60*/  IADD3 R93, PT, PT, R52, 0xe0, RZ ;  /* 0x000000e0345d7810 */ /* 0x000fca0007ffe0ff */
[----:B0-----:R-:W-:-:S06]  /*2a70*/  IMAD.WIDE.U32 R50, R93, 0x4, R54 ;  /* 0x000000045d327825 */ /* 0x001fcc00078e0036 */
[----:B------:R-:W4:Y:S01]  /*2a80*/  LDG.E.64 R50, desc[UR12][R50.64] ;  /* 0x0000000c32327981 */ /* 0x000f22000c1e1b00 */
[----:B--2---:R-:W-:Y:S01]  /*2a90*/  FADD.FTZ R92, R47, R92 ;  /* 0x0000005c2f5c7221 */ /* 0x004fe20000010000 */
[----:B------:R-:W-:-:S03]  /*2aa0*/  FADD.FTZ R53, R46, R53 ;  /* 0x000000352e357221 */ /* 0x000fc60000010000 */
[----:B---3--:R-:W-:Y:S01]  /*2ab0*/  FADD.FTZ R92, R49, R92 ;  /* 0x0000005c315c7221 */ /* 0x008fe20000010000 */
[----:B------:R-:W-:Y:S01]  /*2ac0*/  IADD3 R49, PT, PT, R52, 0xa0, RZ ;  /* 0x000000a034317810 */ /* 0x000fe20007ffe0ff */
[----:B------:R-:W-:-:S04]  /*2ad0*/  FADD.FTZ R53, R48, R53 ;  /* 0x0000003530357221 */ /* 0x000fc80000010000 */
[----:B------:R-:W-:Y:S01]  /*2ae0*/  IMAD.WIDE.U32 R46, R49, 0x4, R54 ;  /* 0x00000004312e7825 */ /* 0x000fe200078e0036 */
[----:B------:R-:W-:-:S05]  /*2af0*/  IADD3 R49, PT, PT, R52, 0xc0, RZ ;  /* 0x000000c034317810 */ /* 0x000fca0007ffe0ff */
[----:B------:R-:W-:Y:S01]  /*2b00*/  IMAD.WIDE.U32 R48, R49, 0x4, R54 ;  /* 0x0000000431307825 */ /* 0x000fe200078e0036 */
[----:B------:R-:W2:Y:S05]  /*2b10*/  LDG.E.64 R46, desc[UR12][R46.64] ;  /* 0x0000000c2e2e7981 */ /* 0x000eaa000c1e1b00 */
[----:B------:R-:W3:Y:S01]  /*2b20*/  LDG.E.64 R48, desc[UR12][R48.64] ;  /* 0x0000000c30307981 */ /* 0x000ee2000c1e1b00 */
[----:B--2---:R-:W-:Y:S01]  /*2b30*/  FADD.FTZ R53, R46, R53 ;  /* 0x000000352e357221 */ /* 0x004fe20000010000 */
[----:B------:R-:W-:-:S03]  /*2b40*/  FADD.FTZ R92, R47, R92 ;  /* 0x0000005c2f5c7221 */ /* 0x000fc60000010000 */
[----:B---3--:R-:W-:Y:S01]  /*2b50*/  FADD.FTZ R53, R48, R53 ;  /* 0x0000003530357221 */ /* 0x008fe20000010000 */
[----:B------:R-:W-:-:S03]  /*2b60*/  FADD.FTZ R92, R49, R92 ;  /* 0x0000005c315c7221 */ /* 0x000fc60000010000 */
[----:B----4-:R-:W-:Y:S01]  /*2b70*/  FADD.FTZ R53, R50, R53 ;  /* 0x0000003532357221 */ /* 0x010fe20000010000 */
[----:B------:R-:W-:-:S07]  /*2b80*/  FADD.FTZ R52, R51, R92 ;  /* 0x0000005c33347221 */ /* 0x000fce0000010000 */
.L_x_55:
[----:B------:R-:W-:Y:S05]  /*2b90*/  BSYNC.RECONVERGENT B0 ;  /* 0x0000000000007941 */ /* 0x000fea0003800200 */
.L_x_54:
[----:B0-----:R-:W0:Y:S01]  /*2ba0*/  SHFL.BFLY PT, R46, R53, 0x8, 0x1f ;  /* 0x0d001f00352e7f89 */ /* 0x001e2200000e0000 */
[----:B------:R-:W1:Y:S01]  /*2bb0*/  S2UR UR7, SR_CgaCtaId ;  /* 0x00000000000779c3 */ /* 0x000e620000008800 */
[----:B------:R-:W-:Y:S01]  /*2bc0*/  LOP3.LUT P0, RZ, R91, 0x30f, RZ, 0xc0, !PT ;  /* 0x0000030f5bff7812 */ /* 0x000fe2000780c0ff */
[----:B------:R-:W-:Y:S01]  /*2bd0*/  UMOV UR6, 0x400 ;  /* 0x0000040000067882 */ /* 0x000fe20000000000 */
[----:B------:R-:W2:Y:S01]  /*2be0*/  SHFL.BFLY PT, R47, R52, 0x8, 0x1f ;  /* 0x0d001f00342f7f89 */ /* 0x000ea200000e0000 */
[----:B------:R-:W-:Y:S02]  /*2bf0*/  UIADD3 UR6, UPT, UPT, UR6, 0x3480, URZ ;  /* 0x0000348006067890 */ /* 0x000fe4000fffe0ff */
[----:B------:R-:W-:Y:S02]  /*2c00*/  USHF.L.U32 UR9, UR8, 0x4, URZ ;  /* 0x0000000408097899 */ /* 0x000fe400080006ff */
[----:B------:R-:W-:Y:S02]  /*2c10*/  ULOP3.LUT UR4, UR4, 0x1, URZ, 0x3c, !UPT ;  /* 0x0000000104047892 */ /* 0x000fe4000f8e3cff */
[----:B------:R-:W-:Y:S01]  /*2c20*/  ULOP3.LUT UR9, UR9, 0x10, URZ, 0xc0, !UPT ;  /* 0x0000001009097892 */ /* 0x000fe2000f8ec0ff */
[----:B0-----:R-:W-:Y:S01]  /*2c30*/  FADD.FTZ R46, R46, R53 ;  /* 0x000000352e2e7221 */ /* 0x001fe20000010000 */
[----:B-1----:R-:W-:Y:S01]  /*2c40*/  ULEA UR6, UR7, UR6, 0x18 ;  /* 0x0000000607067291 */ /* 0x002fe2000f8ec0ff */
[----:B--2---:R-:W-:-:S03]  /*2c50*/  FADD.FTZ R47, R47, R52 ;  /* 0x000000342f2f7221 */ /* 0x004fc60000010000 */
[----:B------:R-:W0:Y:S04]  /*2c60*/  SHFL.BFLY PT, R49, R46, 0x4, 0x1f ;  /* 0x0c801f002e317f89 */ /* 0x000e2800000e0000 */
[----:B------:R-:W1:Y:S01]  /*2c70*/  SHFL.BFLY PT, R48, R47, 0x4, 0x1f ;  /* 0x0c801f002f307f89 */ /* 0x000e6200000e0000 */
[----:B0-----:R-:W-:Y:S01]  /*2c80*/  FADD.FTZ R49, R46, R49 ;  /* 0x000000312e317221 */ /* 0x001fe20000010000 */
[----:B-1----:R-:W-:-:S04]  /*2c90*/  FADD.FTZ R48, R47, R48 ;  /* 0x000000302f307221 */ /* 0x002fc80000010000 */
[----:B------:R-:W0:Y:S04]  /*2ca0*/  SHFL.BFLY PT, R50, R49, 0x2, 0x1f ;  /* 0x0c401f0031327f89 */ /* 0x000e2800000e0000 */
[----:B------:R-:W1:Y:S01]  /*2cb0*/  SHFL.BFLY PT, R51, R48, 0x2, 0x1f ;  /* 0x0c401f0030337f89 */ /* 0x000e6200000e0000 */
[----:B0-----:R-:W-:Y:S01]  /*2cc0*/  FADD.FTZ R50, R49, R50 ;  /* 0x0000003231327221 */ /* 0x001fe20000010000 */
[----:B-1----:R-:W-:-:S04]  /*2cd0*/  FADD.FTZ R51, R48, R51 ;  /* 0x0000003330337221 */ /* 0x002fc80000010000 */
[----:B------:R-:W0:Y:S01]  /*2ce0*/  SHFL.BFLY PT, R53, R50, 0x1, 0x1f ;  /* 0x0c201f0032357f89 */ /* 0x000e2200000e0000 */
[----:B------:R-:W-:-:S03]  /*2cf0*/  IADD3 R48, PT, PT, R10, -UR9, RZ ;  /* 0x800000090a307c10 */ /* 0x000fc6000fffe0ff */
[----:B------:R-:W1:Y:S01]  /*2d00*/  SHFL.BFLY PT, R52, R51, 0x1, 0x1f ;  /* 0x0c201f0033347f89 */ /* 0x000e6200000e0000 */
[----:B------:R-:W-:Y:S01]  /*2d10*/  LEA R48, R48, UR6, 0x3 ;  /* 0x0000000630307c11 */ /* 0x000fe2000f8e18ff */
[----:B0-----:R-:W-:Y:S01]  /*2d20*/  FADD.FTZ R46, R50, R53 ;  /* 0x00000035322e7221 */ /* 0x001fe20000010000 */
[----:B-1----:R-:W-:-:S03]  /*2d30*/  FADD.FTZ R47, R51, R52 ;  /* 0x00000034332f7221 */ /* 0x002fc60000010000 */
[----:B------:R-:W-:Y:S01]  /*2d40*/  @!P0 FMUL.FTZ R46, R46, 1.2207031431898940355e-05 ;  /* 0x374ccccd2e2e8820 */ /* 0x000fe20000410000 */
[----:B------:R-:W-:Y:S01]  /*2d50*/  @!P0 LEA.HI R51, R91, UR6, RZ, 0x1f ;  /* 0x000000065b338c11 */ /* 0x000fe2000f8ff8ff */
[----:B------:R-:W0:Y:S01]  /*2d60*/  LDCU.64 UR6, c[0x0][0x380] ;  /* 0x00007000ff0677ac */ /* 0x000e220008000a00 */
[----:B------:R-:W-:-:S05]  /*2d70*/  @!P0 FMUL.FTZ R47, R47, 1.2207031431898940355e-05 ;  /* 0x374ccccd2f2f8820 */ /* 0x000fca0000410000 */
[----:B------:R-:W-:Y:S01]  /*2d80*/  @!P0 STS.64 [R51], R46 ;  /* 0x0000002e33008388 */ /* 0x000fe20000000a00 */
[----:B------:R-:W-:Y:S06]  /*2d90*/  BAR.SYNC.DEFER_BLOCKING 0x0 ;  /* 0x0000000000007b1d */ /* 0x000fec0000010000 */
[----:B------:R-:W1:Y:S02]  /*2da0*/  LDS.64 R48, [R48] ;  /* 0x0000000030307984 */ /* 0x000e640000000a00 */
[--C-:B-1----:R-:W-:Y:S01]  /*2db0*/  FADD.FTZ R84, R84, -R48.reuse ;  /* 0x8000003054547221 */ /* 0x102fe20000010000 */
[--C-:B------:R-:W-:Y:S01]  /*2dc0*/  FADD.FTZ R50, R83, -R48.reuse ;  /* 0x8000003053327221 */ /* 0x100fe20000010000 */
[--C-:B------:R-:W-:Y:S01]  /*2dd0*/  FADD.FTZ R33, R33, -R48.reuse ;  /* 0x8000003021217221 */ /* 0x100fe20000010000 */
[----:B------:R-:W-:Y:S01]  /*2de0*/  FADD.FTZ R82, R82, -R48 ;  /* 0x8000003052527221 */ /* 0x000fe20000010000 */
[-C--:B------:R-:W-:Y:S01]  /*2df0*/  FFMA.FTZ R3, R3, -R49.reuse, R84 ;  /* 0x8000003103037223 */ /* 0x080fe20000010054 */
[-C--:B------:R-:W-:Y:S01]  /*2e00*/  FFMA.FTZ R7, R7, -R49.reuse, R50 ;  /* 0x8000003107077223 */ /* 0x080fe20000010032 */
[--C-:B------:R-:W-:Y:S01]  /*2e10*/  FADD.FTZ R52, R81, -R48.reuse ;  /* 0x8000003051347221 */ /* 0x100fe20000010000 */
[----:B------:R-:W-:Y:S01]  /*2e20*/  FFMA.FTZ R33, R14, -R49, R33 ;  /* 0x800000310e217223 */ /* 0x000fe20000010021 */
[--C-:B------:R-:W-:Y:S01]  /*2e30*/  FADD.FTZ R79, R79, -R48.reuse ;  /* 0x800000304f4f7221 */ /* 0x100fe20000010000 */
[--C-:B------:R-:W-:Y:S01]  /*2e40*/  FADD.FTZ R77, R77, -R48.reuse ;  /* 0x800000304d4d7221 */ /* 0x100fe20000010000 */
[--C-:B------:R-:W-:Y:S01]  /*2e50*/  FADD.FTZ R75, R75, -R48.reuse ;  /* 0x800000304b4b7221 */ /* 0x100fe20000010000 */
[--C-:B------:R-:W-:Y:S01]  /*2e60*/  FADD.FTZ R73, R73, -R48.reuse ;  /* 0x8000003049497221 */ /* 0x100fe20000010000 */
[--C-:B------:R-:W-:Y:S01]  /*2e70*/  FADD.FTZ R67, R67, -R48.reuse ;  /* 0x8000003043437221 */ /* 0x100fe20000010000 */
[--C-:B------:R-:W-:Y:S01]  /*2e80*/  FADD.FTZ R65, R65, -R48.reuse ;  /* 0x8000003041417221 */ /* 0x100fe20000010000 */
[--C-:B------:R-:W-:Y:S01]  /*2e90*/  FADD.FTZ R15, R15, -R48.reuse ;  /* 0x800000300f0f7221 */ /* 0x100fe20000010000 */
[----:B0-----:R-:W-:Y:S01]  /*2ea0*/  IADD3 R14, P0, PT, R4, UR6, RZ ;  /* 0x00000006040e7c10 */ /* 0x001fe2000ff1e0ff */
[C---:B------:R-:W-:Y:S01]  /*2eb0*/  FMUL.FTZ R3, R0.reuse, R3 ;  /* 0x0000000300037220 */ /* 0x040fe20000410000 */
[----:B------:R-:W-:Y:S01]  /*2ec0*/  FMUL.FTZ R4, R0, R7 ;  /* 0x0000000700047220 */ /* 0x000fe20000410000 */
[--C-:B------:R-:W-:Y:S01]  /*2ed0*/  FADD.FTZ R17, R17, -R48.reuse ;  /* 0x8000003011117221 */ /* 0x100fe20000010000 */
[--C-:B------:R-:W-:Y:S01]  /*2ee0*/  FADD.FTZ R13, R13, -R48.reuse ;  /* 0x800000300d0d7221 */ /* 0x100fe20000010000 */
[----:B------:R-:W-:Y:S01]  /*2ef0*/  FADD.FTZ R31, R31, -R48 ;  /* 0x800000301f1f7221 */ /* 0x000fe20000010000 */
        /* <DEDUP_REMOVED lines=26> */
[----:B------:R-:W-:Y:S01]  /*30a0*/  F2FP.BF16.F32.PACK_AB R2, R4, R3 ;  /* 0x000000030402723e */ /* 0x000fe200000010ff */
[----:B------:R-:W-:Y:S01]  /*30b0*/  FADD.FTZ R85, R85, -R48 ;  /* 0x8000003055557221 */ /* 0x000fe20000010000 */
[-C--:B------:R-:W-:Y:S01]  /*30c0*/  FFMA.FTZ R17, R20, -R49.reuse, R17 ;  /* 0x8000003114117223 */ /* 0x080fe20000010011 */
[-C--:B------:R-:W-:Y:S01]  /*30d0*/  FFMA.FTZ R13, R16, -R49.reuse, R13 ;  /* 0x80000031100d7223 */ /* 0x080fe2000001000d */
[----:B------:R-:W-:Y:S01]  /*30e0*/  FFMA.FTZ R51, R34, -R49, R31 ;  /* 0x8000003122337223 */ /* 0x000fe2000001001f */
        /* <DEDUP_REMOVED lines=25> */
[----:B------:R-:W-:Y:S01]  /*3280*/  F2FP.BF16.F32.PACK_AB R3, R4, R3 ;  /* 0x000000030403723e */ /* 0x000fe200000010ff */
[----:B------:R-:W-:Y:S01]  /*3290*/  FMUL.FTZ R30, R0, R71 ;  /* 0x00000047001e7220 */ /* 0x000fe20000410000 */
[----:B------:R-:W-:Y:S01]  /*32a0*/  F2FP.BF16.F32.PACK_AB R4, R16, R79 ;  /* 0x0000004f1004723e */ /* 0x000fe200000010ff */
[----:B------:R-:W-:Y:S01]  /*32b0*/  FMUL.FTZ R69, R0, R69 ;  /* 0x0000004500457220 */ /* 0x000fe20000410000 */
        /* <DEDUP_REMOVED lines=38> */
[----:B------:R0:W-:Y:S04]  /*3520*/  STG.E.64 desc[UR12][R14.64+0x6400], R24 ;  /* 0x006400180e007986 */ /* 0x0001e8000c101b0c */
[----:B------:R0:W-:Y:S04]  /*3530*/  STG.E.64 desc[UR12][R14.64+0x7800], R28 ;  /* 0x0078001c0e007986 */ /* 0x0001e8000c101b0c */
[----:B------:R0:W-:Y:S01]  /*3540*/  STG.E.64 desc[UR12][R14.64+0x8c00], R34 ;  /* 0x008c00220e007986 */ /* 0x0001e2000c101b0c */
[----:B------:R-:W-:Y:S05]  /*3550*/  BRA.U !UP0, `(.L_x_56) ;  /* 0xffffffcd08b87547 */ /* 0x000fea000b83ffff */
.L_x_42:
[----:B------:R-:W-:Y:S02]  /*3560*/  USHF.L.U32 UR6, UR8, 0x6, URZ ;  /* 0x0000000608067899 */ /* 0x000fe400080006ff */
[----:B------:R-:W-:Y:S02]  /*3570*/  UIMAD UR7, UR11, 0x140, URZ ;  /* 0x000001400b0778a4 */ /* 0x000fe4000f8e02ff */
[----:B------:R-:W-:Y:S02]  /*3580*/  ULOP3.LUT UR6, UR6, 0x3fff80, URZ, 0xc0, !UPT ;  /* 0x003fff8006067892 */ /* 0x000fe4000f8ec0ff */
[----:B------:R-:W-:Y:S02]  /*3590*/  UIADD3 UR14, UPT, UPT, UR7, 0x140, URZ ;  /* 0x00000140070e7890 */ /* 0x000fe4000fffe0ff */
[----:B------:R-:W-:-:S04]  /*35a0*/  UIADD3 UR6, UPT, UPT, UR6, UR18, URZ ;  /* 0x0000001206067290 */ /* 0x000fc8000fffe0ff */
[----:B------:R-:W-:-:S04]  /*35b0*/  ULEA UR6, UR6, UR7, 0x5 ;  /* 0x0000000706067291 */ /* 0x000fc8000f8e28ff */
[----:B------:R-:W-:-:S06]  /*35c0*/  UISETP.GE.AND UP0, UPT, UR6, UR14, UPT ;  /* 0x0000000e0600728c */ /* 0x000fcc000bf06270 */
[----:B------:R-:W-:-:S13]  /*35d0*/  PLOP3.LUT P0, PT, PT, PT, UP0, 0x80, 0x8 ;  /* 0x000000000008781c */ /* 0x000fda0003f0f008 */
[----:B------:R-:W-:Y:S05]  /*35e0*/  @P0 EXIT ;  /* 0x000000000000094d */ /* 0x000fea0003800000 */
[----:B------:R-:W-:Y:S01]  /*35f0*/  UISETP.LT.U32.AND UP0, UPT, UR16, 0x1, UPT ;  /* 0x000000011000788c */ /* 0x000fe2000bf01070 */
[----:B------:R-:W-:Y:S01]  /*3600*/  SHF.R.U32.HI R0, RZ, 0x5, R91 ;  /* 0x00000005ff007819 */ /* 0x000fe2000001165b */
[----:B------:R-:W1:Y:S01]  /*3610*/  S2UR UR9, SR_CgaCtaId ;  /* 0x00000000000979c3 */ /* 0x000e620000008800 */
[----:B------:R-:W-:Y:S01]  /*3620*/  UMOV UR8, 0x400 ;  /* 0x0000040000087882 */ /* 0x000fe20000000000 */
[----:B------:R-:W-:Y:S01]  /*3630*/  UISETP.LT.AND.EX UP0, UPT, UR17, URZ, UPT, UP0 ;  /* 0x000000ff1100728c */ /* 0x000fe2000bf01300 */
[----:B------:R-:W-:Y:S02]  /*3640*/  LOP3.LUT R7, RZ, R0, RZ, 0x33, !PT ;  /* 0x00000000ff077212 */ /* 0x000fe400078e33ff */
[C---:B------:R-:W-:Y:S01]  /*3650*/  LOP3.LUT R36, R91.reuse, 0x1f, RZ, 0xc0, !PT ;  /* 0x0000001f5b247812 */ /* 0x040fe200078ec0ff */
[----:B------:R-:W-:Y:S01]  /*3660*/  USEL UR7, UR16, 0x1, UP0 ;  /* 0x0000000110077887 */ /* 0x000fe20008000000 */
[C---:B0-----:R-:W-:Y:S01]  /*3670*/  LOP3.LUT R35, R91.reuse, 0xf, RZ, 0xc0, !PT ;  /* 0x0000000f5b237812 */ /* 0x041fe200078ec0ff */
[----:B------:R-:W-:Y:S01]  /*3680*/  USEL UR4, UR17, URZ, UP0 ;  /* 0x000000ff11047287 */ /* 0x000fe20008000000 */
[----:B------:R-:W-:Y:S01]  /*3690*/  SHF.L.U32 R8, R91, 0x1, RZ ;  /* 0x000000015b087819 */ /* 0x000fe200000006ff */
[----:B------:R-:W-:-:S02]  /*36a0*/  USHF.L.U32 UR10, UR7, 0x7, URZ ;  /* 0x00000007070a7899 */ /* 0x000fc400080006ff */
[----:B------:R-:W-:-:S04]  /*36b0*/  USHF.L.U64.HI UR7, UR7, 0x7, UR4 ;  /* 0x0000000707077899 */ /* 0x000fc80008010204 */
[----:B------:R-:W-:Y:S02]  /*36c0*/  IADD3 R7, P0, PT, R7, UR10, RZ ;  /* 0x0000000a07077c10 */ /* 0x000fe4000ff1e0ff */
[----:B------:R-:W-:Y:S01]  /*36d0*/  MOV R9, UR7 ;  /* 0x0000000700097c02 */ /* 0x000fe20008000f00 */
[----:B------:R-:W0:Y:S03]  /*36e0*/  LDCU.64 UR4, c[0x0][0x3d0] ;  /* 0x00007a00ff0477ac */ /* 0x000e260008000a00 */
[----:B------:R-:W-:Y:S01]  /*36f0*/  IADD3.X R9, PT, PT, R9, -0x1, RZ, P0, !PT ;  /* 0xffffffff09097810 */ /* 0x000fe200007fe4ff */
[----:B-1----:R-:W-:-:S04]  /*3700*/  ULEA UR8, UR9, UR8, 0x18 ;  /* 0x0000000809087291 */ /* 0x002fc8000f8ec0ff */
[----:B------:R-:W-:-:S04]  /*3710*/  IMAD.WIDE.U32 R2, R9, -0x33333333, RZ ;  /* 0xcccccccd09027825 */ /* 0x000fc800078e00ff */
[----:B------:R-:W-:-:S04]  /*3720*/  IMAD.WIDE.U32 R4, P0, R7, -0x33333334, R2 ;  /* 0xcccccccc07047825 */ /* 0x000fc80007800002 */
[----:B------:R-:W-:Y:S01]  /*3730*/  IMAD.WIDE.U32 R2, R7, -0x33333333, RZ ;  /* 0xcccccccd07027825 */ /* 0x000fe200078e00ff */
[----:B------:R-:W-:Y:S01]  /*3740*/  IADD3.X R7, PT, PT, RZ, RZ, RZ, P0, !PT ;  /* 0x000000ffff077210 */ /* 0x000fe200007fe4ff */
[----:B0-----:R-:W-:Y:S01]  /*3750*/  UIADD3 UR4, UP0, UPT, UR4, 0x35800, URZ ;  /* 0x0003580004047890 */ /* 0x001fe2000ff1e0ff */
[----:B------:R-:W-:Y:S02]  /*3760*/  MOV R6, R5 ;  /* 0x0000000500067202 */ /* 0x000fe40000000f00 */
[----:B------:R-:W-:Y:S01]  /*3770*/  IADD3 RZ, P0, PT, R3, R4, RZ ;  /* 0x0000000403ff7210 */ /* 0x000fe20007f1e0ff */
[----:B------:R-:W-:-:S04]  /*3780*/  UIADD3.X UR5, UPT, UPT, URZ, UR5, URZ, UP0, !UPT ;  /* 0x00000005ff057290 */ /* 0x000fc800087fe4ff */
[----:B------:R-:W-:Y:S01]  /*3790*/  IMAD.WIDE.U32.X R2, R9, -0x33333334, R6, P0 ;  /* 0xcccccccc09027825 */ /* 0x000fe200000e0406 */
[----:B------:R-:W-:Y:S02]  /*37a0*/  SHF.R.U32.HI R6, RZ, 0x4, R91 ;  /* 0x00000004ff067819 */ /* 0x000fe4000001165b */
[----:B------:R-:W-:Y:S02]  /*37b0*/  LEA R7, R0, UR8, 0x7 ;  /* 0x0000000800077c11 */ /* 0x000fe4000f8e38ff */
[----:B------:R-:W-:Y:S02]  /*37c0*/  SHF.R.U64 R32, R2, 0x3, R3 ;  /* 0x0000000302207819 */ /* 0x000fe40000001203 */
[----:B------:R-:W-:Y:S02]  /*37d0*/  LOP3.LUT R2, R6, 0x1e, RZ, 0xc0, !PT ;  /* 0x0000001e06027812 */ /* 0x000fe400078ec0ff */
[----:B------:R-:W-:Y:S02]  /*37e0*/  IADD3 R33, P1, PT, R32, 0x1, RZ ;  /* 0x0000000120217810 */ /* 0x000fe40007f3e0ff */
[----:B------:R-:W-:-:S02]  /*37f0*/  LOP3.LUT R2, R2, 0x1f, R91, 0x78, !PT ;  /* 0x0000001f02027812 */ /* 0x000fc400078e785b */
[----:B------:R-:W-:Y:S02]  /*3800*/  LOP3.LUT R34, R33, 0x7, RZ, 0xc0, !PT ;  /* 0x0000000721227812 */ /* 0x000fe400078ec0ff */
[----:B------:R-:W-:Y:S02]  /*3810*/  LEA R7, R2, R7, 0x2 ;  /* 0x0000000702077211 */ /* 0x000fe400078e10ff */
[----:B------:R-:W-:Y:S02]  /*3820*/  SHF.L.U32 R2, R91, 0x7, RZ ;  /* 0x000000075b027819 */ /* 0x000fe400000006ff */
[----:B------:R-:W-:Y:S02]  /*3830*/  IADD3 R4, P2, PT, R34, -0x1, RZ ;  /* 0xffffffff22047810 */ /* 0x000fe40007f5e0ff */
[----:B------:R-:W-:Y:S02]  /*3840*/  LEA.HI.X R10, R3, RZ, RZ, 0x1d, P1 ;  /* 0x000000ff030a7211 */ /* 0x000fe400008fecff */
[----:B------:R-:W-:Y:S01]  /*3850*/  LOP3.LUT R9, R2, 0x780, RZ, 0xc0, !PT ;  /* 0x0000078002097812 */ /* 0x000fe200078ec0ff */
[----:B------:R-:W-:Y:S01]  /*3860*/  IMAD.WIDE.U32 R2, R0, 0x280, RZ ;  /* 0x0000028000027825 */ /* 0x000fe200078e00ff */
[----:B------:R-:W-:-:S02]  /*3870*/  ISETP.GE.U32.AND P0, PT, R4, 0x3, PT ;  /* 0x000000030400780c */ /* 0x000fc40003f06070 */
[----:B------:R-:W-:Y:S02]  /*3880*/  IADD3.X R4, PT, PT, RZ, -0x1, RZ, P2, !PT ;  /* 0xffffffffff047810 */ /* 0x000fe400017fe4ff */
[----:B------:R-:W-:Y:S02]  /*3890*/  IADD3 R9, PT, PT, R9, UR8, RZ ;  /* 0x0000000809097c10 */ /* 0x000fe4000fffe0ff */
[----:B------:R-:W-:Y:S02]  /*38a0*/  ISETP.GE.U32.AND.EX P0, PT, R4, RZ, PT, P0 ;  /* 0x000000ff0400720c */ /* 0x000fe40003f06100 */
[----:B------:R-:W-:Y:S02]  /*38b0*/  LOP3.LUT R91, R2, 0x1f, R91, 0xf8, !PT ;  /* 0x0000001f025b7812 */ /* 0x000fe400078ef85b */
[----:B------:R-:W-:Y:S02]  /*38c0*/  LOP3.LUT R11, R33, 0xfffffff8, RZ, 0xc0, !PT ;  /* 0xfffffff8210b7812 */ /* 0x000fe400078ec0ff */
[----:B------:R-:W-:-:S07]  /*38d0*/  LOP3.LUT R10, R10, 0x3fffffff, RZ, 0xc0, !PT ;  /* 0x3fffffff0a0a7812 */ /* 0x000fce00078ec0ff */
.L_x_67:
[----:B------:R-:W-:Y:S01]  /*38e0*/  ISETP.LT.U32.AND P1, PT, R0, UR10, PT ;  /* 0x0000000a00007c0c */ /* 0x000fe2000bf21070 */
[----:B------:R-:W-:Y:S01]  /*38f0*/  BSSY.RECONVERGENT B0, `(.L_x_57) ;  /* 0x0000063000007945 */ /* 0x000fe20003800200 */
[----:B-1----:R-:W-:Y:S02]  /*3900*/  MOV R4, UR7 ;  /* 0x0000000700047c02 */ /* 0x002fe40008000f00 */
[----:B0-----:R-:W-:Y:S02]  /*3910*/  CS2R R16, SRZ ;  /* 0x0000000000107805 */ /* 0x001fe4000001ff00 */
[----:B------:R-:W-:-:S13]  /*3920*/  ISETP.GT.AND.EX P1, PT, R4, RZ, PT, P1 ;  /* 0x000000ff0400720c */ /* 0x000fda0003f24310 */
[----:B--2---:R-:W-:Y:S05]  /*3930*/  @!P1 BRA `(.L_x_58) ;  /* 0x0000000400789947 */ /* 0x004fea0003800000 */
[----:B------:R-:W-:Y:S02]  /*3940*/  USHF.R.S32.HI UR8, URZ, 0x1f, UR6 ;  /* 0x0000001fff087899 */ /* 0x000fe40008011406 */
[----:B------:R-:W-:Y:S01]  /*3950*/  IADD3 R5, P1, PT, R91, UR6, RZ ;  /* 0x000000065b057c10 */ /* 0x000fe2000ff3e0ff */
[----:B------:R-:W-:Y:S01]  /*3960*/  HFMA2 R38, -RZ, RZ, 0, 0 ;  /* 0x00000000ff267431 */ /* 0x000fe200000001ff */
[----:B------:R-:W-:Y:S01]  /*3970*/  BSSY.RECONVERGENT B1, `(.L_x_59) ;  /* 0x000002b000017945 */ /* 0x000fe20003800200 */
[----:B------:R-:W-:Y:S02]  /*3980*/  CS2R R16, SRZ ;  /* 0x0000000000107805 */ /* 0x000fe4000001ff00 */
[----:B------:R-:W-:Y:S02]  /*3990*/  LEA R12, P2, R5, UR4, 0x3 ;  /* 0x00000004050c7c11 */ /* 0x000fe4000f8418ff */
[----:B------:R-:W-:Y:S02]  /*39a0*/  IADD3.X R14, PT, PT, R3, UR8, RZ, P1, !PT ;  /* 0x00000008030e7c10 */ /* 0x000fe40008ffe4ff */
[----:B------:R-:W-:-:S02]  /*39b0*/  IADD3 R4, P1, PT, R36, UR6, RZ ;  /* 0x0000000624047c10 */ /* 0x000fc4000ff3e0ff */
[----:B------:R-:W-:Y:S02]  /*39c0*/  LEA.HI.X R13, R5, UR5, R14, 0x3, P2 ;  /* 0x00000005050d7c11 */ /* 0x000fe400090f1c0e */
[----:B------:R-:W-:Y:S02]  /*39d0*/  MOV R39, R11 ;  /* 0x0000000b00277202 */ /* 0x000fe40000000f00 */
[----:B------:R-:W-:Y:S02]  /*39e0*/  MOV R40, R10 ;  /* 0x0000000a00287202 */ /* 0x000fe40000000f00 */
[----:B------:R-:W-:Y:S02]  /*39f0*/  MOV R37, R0 ;  /* 0x0000000000257202 */ /* 0x000fe40000000f00 */
[----:B------:R-:W-:-:S07]  /*3a00*/  IADD3.X R5, PT, PT, RZ, UR8, RZ, P1, !PT ;  /* 0x00000008ff057c10 */ /* 0x000fce0008ffe4ff */
.L_x_60:
        /* <DEDUP_REMOVED lines=33> */
[----:B------:R-:W-:Y:S05]  /*3c20*/  BSYNC.RECONVERGENT B1 ;  /* 0x0000000000017941 */ /* 0x000fea0003800200 */
.L_x_59:
[----:B------:R-:W-:-:S04]  /*3c30*/  ISETP.NE.U32.AND P1, PT, R34, RZ, PT ;  /* 0x000000ff2200720c */ /* 0x000fc80003f25070 */
[----:B------:R-:W-:-:S13]  /*3c40*/  ISETP.NE.AND.EX P1, PT, RZ, RZ, PT, P1 ;  /* 0x000000ffff00720c */ /* 0x000fda0003f25310 */
[----:B------:R-:W-:Y:S05]  /*3c50*/  @!P1 BRA `(.L_x_58) ;  /* 0x0000000000b09947 */ /* 0x000fea0003800000 */
[----:B------:R-:W-:Y:S01]  /*3c60*/  BSSY.RECONVERGENT B1, `(.L_x_61) ;  /* 0x0000011000017945 */ /* 0x000fe20003800200 */
[----:B------:R-:W-:-:S03]  /*3c70*/  LOP3.LUT P1, RZ, R33, 0x3, RZ, 0xc0, !PT ;  /* 0x0000000321ff7812 */ /* 0x000fc6000782c0ff */
[----:B------:R-:W-:Y:S10]  /*3c80*/  @!P0 BRA `(.L_x_62) ;  /* 0x0000000000388947 */ /* 0x000ff40003800000 */
        /* <DEDUP_REMOVED lines=14> */
.L_x_62:
[----:B------:R-:W-:Y:S05]  /*3d70*/  BSYNC.RECONVERGENT B1 ;  /* 0x0000000000017941 */ /* 0x000fea0003800200 */
.L_x_61:
[----:B------:R-:W-:Y:S05]  /*3d80*/  @!P1 BRA `(.L_x_58) ;  /* 0x0000000000649947 */ /* 0x000fea0003800000 */
[C---:B------:R-:W-:Y:S02]  /*3d90*/  LOP3.LUT P2, RZ, R32.reuse, 0x3, RZ, 0xc0, !PT ;  /* 0x0000000320ff7812 */ /* 0x040fe4000784c0ff */
[----:B------:R-:W-:-:S11]  /*3da0*/  LOP3.LUT P1, RZ, R32, 0x1, RZ, 0xc0, !PT ;  /* 0x0000000120ff7812 */ /* 0x000fd6000782c0ff */
[----:B------:R-:W0:Y:S01]  /*3db0*/  @P2 LDC.64 R18, c[0x0][0x3d0] ;  /* 0x0000f400ff122b82 */ /* 0x000e220000000a00 */
[C---:B------:R-:W-:Y:S01]  /*3dc0*/  @P2 IMAD.WIDE.U32 R14, R37.reuse, 0x280, R4 ;  /* 0x00000280250e2825 */ /* 0x040fe200078e0004 */
[----:B------:R-:W-:-:S03]  /*3dd0*/  @P2 IADD3 R37, P3, PT, R37, 0x14, RZ ;  /* 0x0000001425252810 */ /* 0x000fc60007f7e0ff */
[----:B------:R-:W-:Y:S01]  /*3de0*/  @P2 IMAD R13, R38, 0x280, RZ ;  /* 0x00000280260d2824 */ /* 0x000fe200078e02ff */
[----:B------:R-:W-:Y:S01]  /*3df0*/  @P2 IADD3.X R38, PT, PT, RZ, R38, RZ, P3, !PT ;  /* 0x00000026ff262210 */ /* 0x000fe20001ffe4ff */
[----:B------:R-:W-:Y:S01]  /*3e00*/  @!P1 IMAD.WIDE.U32 R4, R37, 0x280, R4 ;  /* 0x0000028025049825 */ /* 0x000fe200078e0004 */
[----:B------:R-:W1:Y:S02]  /*3e10*/  @!P1 LDC.64 R20, c[0x0][0x3d0] ;  /* 0x0000f400ff149b82 */ /* 0x000e640000000a00 */
[----:B------:R-:W-:Y:S01]  /*3e20*/  @P2 IADD3 R13, PT, PT, R15, R13, RZ ;  /* 0x0000000d0f0d2210 */ /* 0x000fe20007ffe0ff */
[----:B------:R-:W-:-:S05]  /*3e30*/  @!P1 IMAD R15, R38, 0x280, RZ ;  /* 0x00000280260f9824 */ /* 0x000fca00078e02ff */
[----:B------:R-:W-:Y:S02]  /*3e40*/  @!P1 IADD3 R5, PT, PT, R5, R15, RZ ;  /* 0x0000000f05059210 */ /* 0x000fe40007ffe0ff */
[----:B0-----:R-:W-:-:S04]  /*3e50*/  @P2 LEA R12, P3, R14, R18, 0x3 ;  /* 0x000000120e0c2211 */ /* 0x001fc800078618ff */
        /* <DEDUP_REMOVED lines=12> */
.L_x_58:
[----:B------:R-:W-:Y:S05]  /*3f20*/  BSYNC.RECONVERGENT B0 ;  /* 0x0000000000007941 */ /* 0x000fea0003800200 */
.L_x_57:
[----:B------:R0:W-:Y:S01]  /*3f30*/  STS [R7], R17 ;  /* 0x0000001107007388 */ /* 0x0001e20000000800 */
[----:B------:R-:W1:Y:S01]  /*3f40*/  LDC.64 R4, c[0x0][0x388] ;  /* 0x0000e200ff047b82 */ /* 0x000e620000000a00 */
[----:B------:R-:W-:Y:S02]  /*3f50*/  ISETP.GT.U32.AND P1, PT, R35, 0x9, PT ;  /* 0x000000092300780c */ /* 0x000fe40003f24070 */
[----:B------:R0:W-:Y:S01]  /*3f60*/  STS [R7+0x500], R16 ;  /* 0x0005001007007388 */ /* 0x0001e20000000800 */
[----:B------:R-:W-:-:S04]  /*3f70*/  MOV R19, R6 ;  /* 0x0000000600137202 */ /* 0x000fc80000000f00 */
[----:B------:R-:W2:Y:S08]  /*3f80*/  LDC.64 R12, c[0x0][0x390] ;  /* 0x0000e400ff0c7b82 */ /* 0x000eb00000000a00 */
[----:B0-----:R-:W-:Y:S06]  /*3f90*/  BAR.SYNC.DEFER_BLOCKING 0x0 ;  /* 0x0000000000007b1d */ /* 0x001fec0000010000 */
.L_x_66:
[----:B0-----:R-:W-:Y:S02]  /*3fa0*/  @!P1 LOP3.LUT R16, R19, 0x1e, R8, 0x78, !PT ;  /* 0x0000001e13109812 */ /* 0x001fe400078e7808 */
[----:B------:R-:W-:Y:S01]  /*3fb0*/  CS2R R14, SRZ ;  /* 0x00000000000e7805 */ /* 0x000fe2000001ff00 */
[----:B------:R-:W-:Y:S01]  /*3fc0*/  UMOV UR8, 0xffff ;  /* 0x0000ffff00087882 */ /* 0x000fe20000000000 */
[----:B------:R-:W-:Y:S02]  /*3fd0*/  ISETP.NE.AND P2, PT, R35, RZ, PT ;  /* 0x000000ff2300720c */ /* 0x000fe40003f45270 */
[----:B------:R-:W-:-:S05]  /*3fe0*/  @!P1 LEA R16, R16, R9, 0x2 ;  /* 0x0000000910109211 */ /* 0x000fca00078e10ff */
        /* <DEDUP_REMOVED lines=26> */
.L_x_77:
[----:B------:R-:W-:Y:S01]  /*4190*/  BSSY.RECONVERGENT B0, `(.L_x_64) ;  /* 0x000000b000007945 */ /* 0x000fe20003800200 */
[----:B----4-:R-:W-:-:S03]  /*41a0*/  FADD.FTZ R15, R14, R15 ;  /* 0x0000000f0e0f7221 */ /* 0x010fc60000010000 */
[----:B------:R-:W-:Y:S05]  /*41b0*/  @P2 BRA `(.L_x_65) ;  /* 0x0000000000202947 */ /* 0x000fea0003800000 */
[----:B------:R-:W-:Y:S02]  /*41c0*/  F2FP.BF16.F32.PACK_AB R14, R15, R20 ;  /* 0x000000140f0e723e */ /* 0x000fe400000010ff */
[----:B------:R-:W-:Y:S02]  /*41d0*/  IADD3 R17, PT, PT, R19, UR6, RZ ;  /* 0x0000000613117c10 */ /* 0x000fe4000fffe0ff */
[C---:B------:R-:W-:Y:S02]  /*41e0*/  PRMT R18, R14.reuse, 0x7610, R18 ;  /* 0x000076100e127816 */ /* 0x040fe40000000012 */
[----:B------:R-:W-:Y:S01]  /*41f0*/  PRMT R20, R14, 0x7632, R20 ;  /* 0x000076320e147816 */ /* 0x000fe20000000014 */
[----:B-1----:R-:W-:-:S04]  /*4200*/  IMAD.WIDE R14, R17, 0x2, R4 ;  /* 0x00000002110e7825 */ /* 0x002fc800078e0204 */
[----:B--2---:R-:W-:Y:S01]  /*4210*/  IMAD.WIDE R16, R17, 0x2, R12 ;  /* 0x0000000211107825 */ /* 0x004fe200078e020c */
[----:B------:R0:W-:Y:S04]  /*4220*/  STG.E.U16 desc[UR12][R14.64], R18 ;  /* 0x000000120e007986 */ /* 0x0001e8000c10150c */
[----:B------:R0:W-:Y:S02]  /*4230*/  STG.E.U16 desc[UR12][R16.64], R20 ;  /* 0x0000001410007986 */ /* 0x0001e4000c10150c */
.L_x_65:
[----:B------:R-:W-:Y:S05]  /*4240*/  BSYNC.RECONVERGENT B0 ;  /* 0x0000000000007941 */ /* 0x000fea0003800200 */
.L_x_64:
[C---:B------:R-:W-:Y:S02]  /*4250*/  ISETP.GE.U32.AND P2, PT, R19.reuse, 0xc, PT ;  /* 0x0000000c1300780c */ /* 0x040fe40003f46070 */
[----:B------:R-:W-:-:S11]  /*4260*/  IADD3 R19, PT, PT, R19, 0x14, RZ ;  /* 0x0000001413137810 */ /* 0x000fd60007ffe0ff */
[----:B------:R-:W-:Y:S05]  /*4270*/  @!P2 BRA `(.L_x_66) ;  /* 0xfffffffc0048a947 */ /* 0x000fea000383ffff */
[----:B------:R-:W-:Y:S05]  /*4280*/  WARPSYNC.ALL ;  /* 0x0000000000007948 */ /* 0x000fea0003800000 */
[----:B------:R-:W-:Y:S01]  /*4290*/  BAR.SYNC.DEFER_BLOCKING 0x0 ;  /* 0x0000000000007b1d */ /* 0x000fe20000010000 */
[----:B------:R-:W-:-:S04]  /*42a0*/  UIADD3 UR6, UPT, UPT, UR6, 0x1000, URZ ;  /* 0x0000100006067890 */ /* 0x000fc8000fffe0ff */
[----:B------:R-:W-:-:S09]  /*42b0*/  UISETP.GE.AND UP0, UPT, UR6, UR14, UPT ;  /* 0x0000000e0600728c */ /* 0x000fd2000bf06270 */
[----:B------:R-:W-:Y:S05]  /*42c0*/  BRA.U !UP0, `(.L_x_67) ;  /* 0xfffffff508847547 */ /* 0x000fea000b83ffff */
[----:B------:R-:W-:Y:S05]  /*42d0*/  EXIT ;  /* 0x000000000000794d */ /* 0x000fea0003800000 */
.L_x_63:
        /* <DEDUP_REMOVED lines=8> */
.L_x_69:
[----:B------:R-:W-:Y:S05]  /*4360*/  BSYNC B0 ;  /* 0x0000000000007941 */ /* 0x000fea0003800000 */
.L_x_68:
        /* <DEDUP_REMOVED lines=8> */
.L_x_70:
[----:B------:R-:W-:Y:S01]  /*43f0*/  FADD.FTZ R17, R17, R14 ;  /* 0x0000000e11117221 */ /* 0x000fe20000010000 */
[----:B------:R-:W-:-:S04]  /*4400*/  HFMA2 R26, -RZ, RZ, 0, 2.384185791015625e-07 ;  /* 0x00000004ff1a7431 */ /* 0x000fc800000001ff */
[----:B------:R-:W-:Y:S02]  /*4410*/  MOV R25, R17 ;  /* 0x0000001100197202 */ /* 0x000fe40000000f00 */
[----:B------:R-:W-:-:S07]  /*4420*/  MOV R16, R24 ;  /* 0x0000001800107202 */ /* 0x000fce0000000f00 */
[----:B------:R-:W-:Y:S05]  /*4430*/  WARPSYNC.COLLECTIVE R22, `(.L_x_71) ;  /* 0x0000000016087348 */ /* 0x000fea0003c00000 */
[----:B------:R0:W1:Y:S02]  /*4440*/  SHFL.BFLY P3, R24, R25, R26, R27 ;  /* 0x0c00001a19187389 */ /* 0x000064000006001b */
[----:B01----:R-:W-:Y:S05]  /*4450*/  ENDCOLLECTIVE ;  /* 0x000000000000791b */ /* 0x003fea0003800000 */
.L_x_71:
[----:B------:R-:W-:-:S05]  /*4460*/  FADD.FTZ R16, R16, R15 ;  /* 0x0000000f10107221 */ /* 0x000fca0000010000 */
[----:B------:R-:W-:Y:S02]  /*4470*/  MOV R25, R16 ;  /* 0x0000001000197202 */ /* 0x000fe40000000f00 */
[----:B------:R-:W-:-:S07]  /*4480*/  MOV R18, R24 ;  /* 0x0000001800127202 */ /* 0x000fce0000000f00 */
[----:B------:R-:W-:Y:S05]  /*4490*/  WARPSYNC.COLLECTIVE R22, `(.L_x_72) ;  /* 0x0000000016087348 */ /* 0x000fea0003c00000 */
[----:B------:R0:W1:Y:S02]  /*44a0*/  SHFL.BFLY P3, R24, R25, R26, R27 ;  /* 0x0c00001a19187389 */ /* 0x000064000006001b */
[----:B01----:R-:W-:Y:S05]  /*44b0*/  ENDCOLLECTIVE ;  /* 0x000000000000791b */ /* 0x003fea0003800000 */
.L_x_72:
[----:B------:R-:W-:Y:S01]  /*44c0*/  FADD.FTZ R18, R17, R18 ;  /* 0x0000001211127221 */ /* 0x000fe20000010000 */
[----:B------:R-:W-:-:S04]  /*44d0*/  HFMA2 R26, -RZ, RZ, 0, 1.1920928955078125e-07 ;  /* 0x00000002ff1a7431 */ /* 0x000fc800000001ff */
[----:B------:R-:W-:Y:S02]  /*44e0*/  MOV R25, R18 ;  /* 0x0000001200197202 */ /* 0x000fe40000000f00 */
[----:B------:R-:W-:-:S07]  /*44f0*/  MOV R21, R24 ;  /* 0x0000001800157202 */ /* 0x000fce0000000f00 */
[----:B------:R-:W-:Y:S05]  /*4500*/  WARPSYNC.COLLECTIVE R22, `(.L_x_73) ;  /* 0x0000000016087348 */ /* 0x000fea0003c00000 */
[----:B------:R0:W1:Y:S02]  /*4510*/  SHFL.BFLY P3, R24, R25, R26, R27 ;  /* 0x0c00001a19187389 */ /* 0x000064000006001b */
[----:B01----:R-:W-:Y:S05]  /*4520*/  ENDCOLLECTIVE ;  /* 0x000000000000791b */ /* 0x003fea0003800000 */
.L_x_73:
[----:B------:R-:W-:-:S05]  /*4530*/  FADD.FTZ R21, R16, R21 ;  /* 0x0000001510157221 */ /* 0x000fca0000010000 */
[----:B------:R-:W-:Y:S02]  /*4540*/  MOV R25, R21 ;  /* 0x0000001500197202 */ /* 0x000fe40000000f00 */
[----:B------:R-:W-:-:S07]  /*4550*/  MOV R23, R24 ;  /* 0x0000001800177202 */ /* 0x000fce0000000f00 */
[----:B------:R-:W-:Y:S05]  /*4560*/  WARPSYNC.COLLECTIVE R22, `(.L_x_74) ;  /* 0x0000000016087348 */ /* 0x000fea0003c00000 */
[----:B------:R0:W1:Y:S02]  /*4570*/  SHFL.BFLY P3, R24, R25, R26, R27 ;  /* 0x0c00001a19187389 */ /* 0x000064000006001b */
[----:B01----:R-:W-:Y:S05]  /*4580*/  ENDCOLLECTIVE ;  /* 0x000000000000791b */ /* 0x003fea0003800000 */
.L_x_74:
[----:B------:R-:W-:Y:S01]  /*4590*/  FADD.FTZ R23, R18, R23 ;  /* 0x0000001712177221 */ /* 0x000fe20000010000 */
[----:B------:R-:W-:-:S04]  /*45a0*/  HFMA2 R26, -RZ, RZ, 0, 5.9604644775390625e-08 ;  /* 0x00000001ff1a7431 */ /* 0x000fc800000001ff */
[----:B------:R-:W-:Y:S02]  /*45b0*/  MOV R25, R23 ;  /* 0x0000001700197202 */ /* 0x000fe40000000f00 */
[----:B------:R-:W-:-:S07]  /*45c0*/  MOV R14, R24 ;  /* 0x00000018000e7202 */ /* 0x000fce0000000f00 */
[----:B------:R-:W-:Y:S05]  /*45d0*/  WARPSYNC.COLLECTIVE R22, `(.L_x_75) ;  /* 0x0000000016087348 */ /* 0x000fea0003c00000 */
[----:B------:R0:W1:Y:S02]  /*45e0*/  SHFL.BFLY P3, R24, R25, R26, R27 ;  /* 0x0c00001a19187389 */ /* 0x000064000006001b */
[----:B01----:R-:W-:Y:S05]  /*45f0*/  ENDCOLLECTIVE ;  /* 0x000000000000791b */ /* 0x003fea0003800000 */
.L_x_75:
[----:B------:R-:W-:-:S05]  /*4600*/  FADD.FTZ R14, R21, R14 ;  /* 0x0000000e150e7221 */ /* 0x000fca0000010000 */
[----:B------:R-:W-:Y:S02]  /*4610*/  MOV R25, R14 ;  /* 0x0000000e00197202 */ /* 0x000fe40000000f00 */
[----:B------:R-:W-:-:S07]  /*4620*/  MOV R20, R24 ;  /* 0x0000001800147202 */ /* 0x000fce0000000f00 */
[----:B------:R-:W-:Y:S05]  /*4630*/  WARPSYNC.COLLECTIVE R22, `(.L_x_76) ;  /* 0x0000000016087348 */ /* 0x000fea0003c00000 */
[----:B------:R0:W1:Y:S02]  /*4640*/  SHFL.BFLY P3, R24, R25, R26, R27 ;  /* 0x0c00001a19187389 */ /* 0x000064000006001b */
[----:B01----:R-:W-:Y:S05]  /*4650*/  ENDCOLLECTIVE ;  /* 0x000000000000791b */ /* 0x003fea0003800000 */
.L_x_76:
[----:B------:R-:W-:Y:S01]  /*4660*/  FADD.FTZ R20, R23, R20 ;  /* 0x0000001417147221 */ /* 0x000fe20000010000 */
[----:B------:R-:W-:Y:S01]  /*4670*/  MOV R15, R24 ;  /* 0x00000018000f7202 */ /* 0x000fe20000000f00 */
[----:B------:R-:W-:Y:S06]  /*4680*/  BRA `(.L_x_77) ;  /* 0xfffffff800c07947 */ /* 0x000fec000383ffff */
.L_x_78:
        /* <DEDUP_REMOVED lines=15> */
.L_x_889:


//--------------------- .text._ZN13group_norm_v218gn_bwd_cuda_kernelI13__nv_bfloat16Li320ELi3ELi32ELi20ELi4096ELb0ELb1ELi32ELi320ELi320ELi4ELb1ELi2ELb0ELb0ELNS_15WgradSyncMethodE3ENS_16CompileConditionILi1000EEEEEvPT_S6_S6_PKS5_S8_S8_S8_PKfflPfPj --------------------------
	.section	.text._ZN13group_norm_v218gn_bwd_cuda_kernelI13__nv_bfloat16Li320ELi3ELi32ELi20ELi4096ELb0ELb1ELi32ELi320ELi320ELi4ELb1ELi2ELb0ELb0ELNS_15WgradSyncMethodE3ENS_16CompileConditionILi1000EEEEEvPT_S6_S6_PKS5_S8_S8_S8_PKfflPfPj,"ax",@progbits
	.align	128
        .global         _ZN13group_norm_v218gn_bwd_cuda_kernelI13__nv_bfloat16Li320ELi3ELi32ELi20ELi4096ELb0ELb1ELi32ELi320ELi320ELi4ELb1ELi2ELb0ELb0ELNS_15WgradSyncMethodE3ENS_16CompileConditionILi1000EEEEEvPT_S6_S6_PKS5_S8_S8_S8_PKfflPfPj
        .type           _ZN13group_norm_v218gn_bwd_cuda_kernelI13__nv_bfloat16Li320ELi3ELi32ELi20ELi4096ELb0ELb1ELi32ELi320ELi320ELi4ELb1ELi2ELb0ELb0ELNS_15WgradSyncMethodE3ENS_16CompileConditionILi1000EEEEEvPT_S6_S6_PKS5_S8_S8_S8_PKfflPfPj,@function
        .size           _ZN13group_norm_v218gn_bwd_cuda_kernelI13__nv_bfloat16Li320ELi3ELi32ELi20ELi4096ELb0ELb1ELi32ELi320ELi320ELi4ELb1ELi2ELb0ELb0ELNS_15WgradSyncMethodE3ENS_16CompileConditionILi1000EEEEEvPT_S6_S6_PKS5_S8_S8_S8_PKfflPfPj,(.L_x_890 - _ZN13group_norm_v218gn_bwd_cuda_kernelI13__nv_bfloat16Li320ELi3ELi32ELi20ELi4096ELb0ELb1ELi32ELi320ELi320ELi4ELb1ELi2ELb0ELb0ELNS_15WgradSyncMethodE3ENS_16CompileConditionILi1000EEEEEvPT_S6_S6_PKS5_S8_S8_S8_PKfflPfPj)
        .other          _ZN13group_norm_v218gn_bwd_cuda_kernelI13__nv_bfloat16Li320ELi3ELi32ELi20ELi4096ELb0ELb1ELi32ELi320ELi320ELi4ELb1ELi2ELb0ELb0ELNS_15WgradSyncMethodE3ENS_16CompileConditionILi1000EEEEEvPT_S6_S6_PKS5_S8_S8_S8_PKfflPfPj,@"STO_CUDA_ENTRY STV_DEFAULT"
_ZN13group_norm_v218gn_bwd_cuda_kernelI13__nv_bfloat16Li320ELi3ELi32ELi20ELi4096ELb0ELb1ELi32ELi320ELi320ELi4ELb1ELi2ELb0ELb0ELNS_15WgradSyncMethodE3ENS_16CompileConditionILi1000EEEEEvPT_S6_S6_PKS5_S8_S8_S8_PKfflPfPj:
.text._ZN13group_norm_v218gn_bwd_cuda_kernelI13__nv_bfloat16Li320ELi3ELi32ELi20ELi4096ELb0ELb1ELi32ELi320ELi320ELi4ELb1ELi2ELb0ELb0ELNS_15WgradSyncMethodE3ENS_16CompileConditionILi1000EEEEEvPT_S6_S6_PKS5_S8_S8_S8_PKfflPfPj:
[----:B------:R-:W0:Y:S08]  /*0000*/  LDC R1, c[0x0][0x37c] ;  /* 0x0000df00ff017b82 */ /* 0x000e300000000800 */
[----:B------:R-:W1:Y:S01]  /*0010*/  S2UR UR8, SR_CTAID.Y ;  /* 0x00000000000879c3 */ /* 0x000e620000002600 */
[----:B------:R-:W2:Y:S01]  /*0020*/  LDCU.64 UR16, c[0x0][0x3c8] ;  /* 0x00007900ff1077ac */ /* 0x000ea20008000a00 */
[----:B0-----:R-:W-:Y:S01]  /*0030*/  IADD3 R1, PT, PT, R1, -0xe0, RZ ;  /* 0xffffff2001017810 */ /* 0x001fe20007ffe0ff */
[----:B------:R-:W0:Y:S01]  /*0040*/  LDCU.64 UR12, c[0x0][0x358] ;  /* 0x00006b00ff0c77ac */ /* 0x000e220008000a00 */
[----:B--2---:R-:W-:-:S02]  /*0050*/  USHF.L.U32 UR4, UR16, 0x1, URZ ;  /* 0x0000000110047899 */ /* 0x004fc400080006ff */
[----:B------:R-:W-:Y:S02]  /*0060*/  USHF.L.U64.HI UR5, UR16, 0x1, UR17 ;  /* 0x0000000110057899 */ /* 0x000fe40008010211 */
[----:B-1----:R-:W-:Y:S02]  /*0070*/  UISETP.GT.U32.AND UP0, UPT, UR4, UR8, UPT ;  /* 0x000000080400728c */ /* 0x002fe4000bf04070 */
[----:B------:R-:W-:Y:S02]  /*0080*/  ULOP3.LUT UR11, UR8, 0x1, URZ, 0xc0, !UPT ;  /* 0x00000001080b7892 */ /* 0x000fe4000f8ec0ff */
[----:B------:R-:W-:Y:S01]  /*0090*/  UISETP.GT.AND.EX UP0, UPT, UR5, URZ, UPT, UP0 ;  /* 0x000000ff0500728c */ /* 0x000fe2000bf04300 */
[----:B------:R-:W-:Y:S02]  /*00a0*/  UMOV UR10, UR8 ;  /* 0x00000008000a7c82 */ /* 0x000fe40008000000 */
[----:B------:R-:W-:-:S06]  /*00b0*/  UMOV UR5, URZ ;  /* 0x000000ff00057c82 */ /* 0x000fcc0008000000 */
[----:B0-----:R-:W-:Y:S05]  /*00c0*/  BRA.U UP0, `(.L_x_79) ;  /* 0x0000000100687547 */ /* 0x001fea000b800000 */
        /* <DEDUP_REMOVED lines=17> */
.L_x_81:
[----:B0-----:R-:W2:Y:S04]  /*01e0*/  LD.E.STRONG.GPU R5, desc[UR12][R2.64+0x8] ;  /* 0x0000080c02057980 */ /* 0x001ea8000c10f900 */
[----:B--2---:R-:W-:Y:S01]  /*01f0*/  CCTL.IVALL ;  /* 0x00000000ff00798f */ /* 0x004fe20002000000 */
[----:B------:R-:W-:Y:S05]  /*0200*/  YIELD ;  /* 0x0000000000007946 */ /* 0x000fea0003800000 */
[----:B-----5:R-:W-:-:S04]  /*0210*/  LOP3.LUT R5, R5, R0, RZ, 0x3c, !PT ;  /* 0x0000000005057212 */ /* 0x020fc800078e3cff */
[----:B------:R-:W-:-:S13]  /*0220*/  ISETP.GT.AND P0, PT, R5, -0x1, PT ;  /* 0xffffffff0500780c */ /* 0x000fda0003f04270 */
[----:B------:R-:W-:Y:S05]  /*0230*/  @P0 BRA `(.L_x_81) ;  /* 0xfffffffc00e80947 */ /* 0x000fea000383ffff */
.L_x_80:
[----:B------:R-:W-:Y:S05]  /*0240*/  WARPSYNC.ALL ;  /* 0x0000000000007948 */ /* 0x000fea0003800000 */
[----:B------:R-:W-:Y:S06]  /*0250*/  BAR.SYNC.DEFER_BLOCKING 0x0 ;  /* 0x0000000000007b1d */ /* 0x000fec0000010000 */
[----:B------:R-:W-:Y:S05]  /*0260*/  BRA `(.L_x_82) ;  /* 0x0000003c000c7947 */ /* 0x000fea0003800000 */
.L_x_79:
        /* <DEDUP_REMOVED lines=23> */
[----:B------:R-:W-:-:S05]  /*03e0*/  SHF.R.U32.HI R7, RZ, 0x10, R7 ;  /* 0x00000010ff077819 */ /* 0x000fca0000011607 */
[----:B------:R0:W-:Y:S01]  /*03f0*/  STL [R1+0xac], R7 ;  /* 0x0000ac0701007387 */ /* 0x0001e20000100800 */
[C---:B--2---:R-:W-:Y:S02]  /*0400*/  PRMT R0, R4.reuse, 0x7632, R0 ;  /* 0x0000763204007816 */ /* 0x044fe40000000000 */
[C---:B------:R-:W-:Y:S02]  /*0410*/  PRMT R6, R5.reuse, 0x7632, R6 ;  /* 0x0000763205067816 */ /* 0x040fe40000000006 */
[----:B------:R-:W-:Y:S02]  /*0420*/  SHF.L.U32 R2, R4, 0x10, RZ ;  /* 0x0000001004027819 */ /* 0x000fe400000006ff */
[----:B------:R-:W-:Y:S02]  /*0430*/  SHF.L.U32 R3, R5, 0x10, RZ ;  /* 0x0000001005037819 */ /* 0x000fe400000006ff */
[----:B------:R-:W-:Y:S02]  /*0440*/  SHF.L.U32 R4, R0, 0x10, RZ ;  /* 0x0000001000047819 */ /* 0x000fe400000006ff */
[----:B0-----:R-:W-:-:S07]  /*0450*/  SHF.L.U32 R5, R6, 0x10, RZ ;  /* 0x0000001006057819 */ /* 0x001fce00000006ff */
.L_x_96:
[----:B-1----:R-:W2:Y:S01]  /*0460*/  LDL R14, [R1+0xac] ;  /* 0x0000ac00010e7983 */ /* 0x002ea20000100800 */
[----:B------:R-:W0:Y:S01]  /*0470*/  S2UR UR8, SR_CTAID.Y ;  /* 0x00000000000879c3 */ /* 0x000e220000002600 */
[----:B------:R-:W-:Y:S01]  /*0480*/  USHF.R.U64 UR6, UR10, 0x1, UR5 ;  /* 0x000000010a067899 */ /* 0x000fe20008001205 */
[----:B------:R-:W1:Y:S01]  /*0490*/  S2R R0, SR_TID.X ;  /* 0x0000000000007919 */ /* 0x000e620000002100 */
[----:B------:R-:W3:Y:S01]  /*04a0*/  LDCU.64 UR16, c[0x0][0x3a0] ;  /* 0x00007400ff1077ac */ /* 0x000ee20008000a00 */
[----:B-----5:R-:W-:Y:S04]  /*04b0*/  STL [R1+0xd8], R4 ;  /* 0x0000d80401007387 */ /* 0x020fe80000100800 */
[----:B------:R-:W4:Y:S01]  /*04c0*/  S2UR UR18, SR_CTAID.X ;  /* 0x00000000001279c3 */ /* 0x000f220000002500 */
[----:B------:R-:W-:Y:S01]  /*04d0*/  UIMAD.WIDE.U32 UR14, UR6, 0x280000, URZ ;  /* 0x00280000060e78a5 */ /* 0x000fe2000f8e00ff */
[----:B------:R-:W-:Y:S01]  /*04e0*/  STL [R1+0xd4], R5 ;  /* 0x0000d40501007387 */ /* 0x000fe20000100800 */
[----:B0-----:R-:W-:-:S02]  /*04f0*/  ULOP3.LUT UR11, UR8, 0x1, URZ, 0xc0, !UPT ;  /* 0x00000001080b7892 */ /* 0x001fc4000f8ec0ff */
[----:B----4-:R-:W-:Y:S01]  /*0500*/  USHF.L.U32 UR7, UR18, 0x5, URZ ;  /* 0x0000000512077899 */ /* 0x010fe200080006ff */
[----:B-1----:R-:W-:-:S05]  /*0510*/  LOP3.LUT R6, R0, 0xffff, RZ, 0xc0, !PT ;  /* 0x0000ffff00067812 */ /* 0x002fca00078ec0ff */
[----:B------:R-:W-:Y:S01]  /*0520*/  MOV R9, UR7 ;  /* 0x0000000700097c02 */ /* 0x000fe20008000f00 */
[----:B------:R-:W-:Y:S01]  /*0530*/  USHF.R.U32.HI UR7, URZ, 0x1, UR5 ;  /* 0x00000001ff077899 */ /* 0x000fe20008011605 */
[----:B------:R-:W-:-:S03]  /*0540*/  IMAD R6, R6, 0x334, RZ ;  /* 0x0000033406067824 */ /* 0x000fc600078e02ff */
[----:B------:R-:W-:Y:S02]  /*0550*/  UIMAD UR9, UR7, 0x280000, URZ ;  /* 0x00280000070978a4 */ /* 0x000fe4000f8e02ff */
        /* <DEDUP_REMOVED lines=8> */
[----:B------:R-:W-:Y:S01]  /*05e0*/  IMAD R7, R7, 0x50, R6 ;  /* 0x0000005007077824 */ /* 0x000fe200078e0206 */
[----:B------:R-:W-:-:S04]  /*05f0*/  LOP3.LUT R6, R8, 0xfe0, R9, 0xf8, !PT ;  /* 0x00000fe008067812 */ /* 0x000fc800078ef809 */
[----:B------:R-:W-:Y:S01]  /*0600*/  SHF.L.U32 R7, R7, 0x2, RZ ;  /* 0x0000000207077819 */ /* 0x000fe200000006ff */
[----:B------:R-:W-:-:S03]  /*0610*/  IMAD R9, R6, 0x280, RZ ;  /* 0x0000028006097824 */ /* 0x000fc600078e02ff */
[----:B------:R-:W-:Y:S02]  /*0620*/  LOP3.LUT R6, R7, UR14, RZ, 0xfc, !PT ;  /* 0x0000000e07067c12 */ /* 0x000fe4000f8efcff */
[----:B------:R-:W-:Y:S01]  /*0630*/  MOV R7, UR9 ;  /* 0x0000000900077c02 */ /* 0x000fe20008000f00 */
[----:B------:R-:W-:Y:S01]  /*0640*/  USHF.L.U32 UR9, UR6, 0x6, URZ ;  /* 0x0000000606097899 */ /* 0x000fe200080006ff */
[----:B------:R-:W-:Y:S01]  /*0650*/  IADD3 R6, P0, PT, R9, R6, RZ ;  /* 0x0000000609067210 */ /* 0x000fe20007f1e0ff */
[----:B------:R-:W-:-:S03]  /*0660*/  USHF.L.U64.HI UR6, UR6, 0x6, UR7 ;  /* 0x0000000606067899 */ /* 0x000fc60008010207 */
[----:B------:R-:W-:Y:S01]  /*0670*/  IADD3.X R7, PT, PT, R7, UR15, RZ, P0, !PT ;  /* 0x0000000f07077c10 */ /* 0x000fe200087fe4ff */
[----:B------:R-:W0:Y:S01]  /*0680*/  LDCU.64 UR14, c[0x0][0x3b8] ;  /* 0x00007700ff0e77ac */ /* 0x000e220008000a00 */
[----:B------:R-:W-:Y:S02]  /*0690*/  MOV R10, UR9 ;  /* 0x00000009000a7c02 */ /* 0x000fe40008000f00 */
[----:B------:R-:W-:Y:S02]  /*06a0*/  MOV R11, UR6 ;  /* 0x00000006000b7c02 */ /* 0x000fe40008000f00 */
[C---:B------:R-:W-:Y:S02]  /*06b0*/  SHF.L.U32 R13, R6.reuse, 0x1, RZ ;  /* 0x00000001060d7819 */ /* 0x040fe400000006ff */
[----:B------:R-:W1:Y:S01]  /*06c0*/  LDCU.64 UR6, c[0x0][0x398] ;  /* 0x00007300ff0677ac */ /* 0x000e620008000a00 */
[----:B------:R-:W-:Y:S02]  /*06d0*/  SHF.L.U64.HI R12, R6, 0x1, R7 ;  /* 0x00000001060c7819 */ /* 0x000fe40000010207 */
[----:B---3--:R-:W-:Y:S01]  /*06e0*/  IADD3 R18, P0, PT, R13, UR16, RZ ;  /* 0x000000100d127c10 */ /* 0x008fe2000ff1e0ff */
[----:B------:R-:W-:Y:S03]  /*06f0*/  STL [R1+0x6c], R13 ;  /* 0x00006c0d01007387 */ /* 0x000fe60000100800 */
[----:B------:R-:W-:Y:S01]  /*0700*/  IADD3.X R19, PT, PT, R12, UR17, RZ, P0, !PT ;  /* 0x000000110c137c10 */ /* 0x000fe200087fe4ff */
[----:B------:R3:W-:Y:S01]  /*0710*/  STL [R1+0x70], R12 ;  /* 0x0000700c01007387 */ /* 0x0007e20000100800 */
[----:B------:R-:W-:Y:S01]  /*0720*/  MOV R9, 0x400 ;  /* 0x0000040000097802 */ /* 0x000fe20000000f00 */
[----:B------:R-:W4:Y:S02]  /*0730*/  LDCU.64 UR16, c[0x0][0x3c8] ;  /* 0x00007900ff1077ac */ /* 0x000f240008000a00 */
[----:B------:R-:W5:Y:S04]  /*0740*/  LDG.E.64.CONSTANT R40, desc[UR12][R18.64+0x1400] ;  /* 0x0014000c12287981 */ /* 0x000f68000c1e9b00 */
[----:B------:R-:W4:Y:S04]  /*0750*/  LDG.E.64.CONSTANT R6, desc[UR12][R18.64] ;  /* 0x0000000c12067981 */ /* 0x000f28000c1e9b00 */
[----:B------:R-:W4:Y:S04]  /*0760*/  LDG.E.64.CONSTANT R48, desc[UR12][R18.64+0x2800] ;  /* 0x0028000c12307981 */ /* 0x000f28000c1e9b00 */
[----:B------:R-:W4:Y:S04]  /*0770*/  LDG.E.64.CONSTANT R50, desc[UR12][R18.64+0x3c00] ;  /* 0x003c000c12327981 */ /* 0x000f28000c1e9b00 */
[----:B------:R-:W4:Y:S04]  /*0780*/  LDG.E.64.CONSTANT R42, desc[UR12][R18.64+0x5000] ;  /* 0x0050000c122a7981 */ /* 0x000f28000c1e9b00 */
[----:B------:R-:W4:Y:S04]  /*0790*/  LDG.E.64.CONSTANT R38, desc[UR12][R18.64+0x6400] ;  /* 0x0064000c12267981 */ /* 0x000f28000c1e9b00 */
[----:B------:R-:W4:Y:S04]  /*07a0*/  LDG.E.64.CONSTANT R46, desc[UR12][R18.64+0x7800] ;  /* 0x0078000c122e7981 */ /* 0x000f28000c1e9b00 */
[----:B------:R-:W4:Y:S01]  /*07b0*/  LDG.E.64.CONSTANT R44, desc[UR12][R18.64+0x8c00] ;  /* 0x008c000c122c7981 */ /* 0x000f22000c1e9b00 */
[----:B--2---:R-:W-:-:S03]  /*07c0*/  IMAD.WIDE.U32 R10, R14, 0x2, R10 ;  /* 0x000000020e0a7825 */ /* 0x004fc600078e000a */
[----:B0-----:R-:W-:-:S04]  /*07d0*/  LEA R36, P0, R10, UR14, 0x2 ;  /* 0x0000000e0a247c11 */ /* 0x001fc8000f8010ff */
[----:B------:R-:W-:Y:S02]  /*07e0*/  LEA.HI.X R37, R10, UR15, R11, 0x2, P0 ;  /* 0x0000000f0a257c11 */ /* 0x000fe400080f140b */
[----:B-1----:R-:W-:Y:S01]  /*07f0*/  IADD3 R52, P0, PT, R13, UR6, RZ ;  /* 0x000000060d347c10 */ /* 0x002fe2000ff1e0ff */
[----:B------:R-:W0:Y:S01]  /*0800*/  S2R R10, SR_CgaCtaId ;  /* 0x00000000000a7919 */ /* 0x000e220000008800 */
[----:B------:R-:W-:Y:S01]  /*0810*/  IADD3 R9, PT, PT, R9, 0x2800, RZ ;  /* 0x0000280009097810 */ /* 0x000fe20007ffe0ff */
[----:B------:R-:W1:Y:S01]  /*0820*/  LDCU UR6, c[0x0][0x3c0] ;  /* 0x00007800ff0677ac */ /* 0x000e620008000800 */
[----:B------:R-:W-:Y:S01]  /*0830*/  IADD3.X R53, PT, PT, R12, UR7, RZ, P0, !PT ;  /* 0x000000070c357c10 */ /* 0x000fe200087fe4ff */
[----:B------:R-:W2:Y:S04]  /*0840*/  LDG.E.64.CONSTANT R36, desc[UR12][R36.64] ;  /* 0x0000000c24247981 */ /* 0x000ea8000c1e9b00 */
[----:B------:R-:W2:Y:S04]  /*0850*/  LDG.E.64.CONSTANT R18, desc[UR12][R52.64+0x8c00] ;  /* 0x008c000c34127981 */ /* 0x000ea8000c1e9b00 */
[----:B---3--:R-:W3:Y:S04]  /*0860*/  LDG.E.64.CONSTANT R12, desc[UR12][R52.64] ;  /* 0x0000000c340c7981 */ /* 0x008ee8000c1e9b00 */
[----:B------:R-:W3:Y:S01]  /*0870*/  LDG.E.64.CONSTANT R34, desc[UR12][R52.64+0x7800] ;  /* 0x0078000c34227981 */ /* 0x000ee2000c1e9b00 */
[----:B------:R-:W-:-:S03]  /*0880*/  LOP3.LUT R0, R0, 0xffff, RZ, 0xc0, !PT ;  /* 0x0000ffff00007812 */ /* 0x000fc600078ec0ff */
[----:B------:R-:W3:Y:S04]  /*0890*/  LDG.E.64.CONSTANT R14, desc[UR12][R52.64+0x1400] ;  /* 0x0014000c340e7981 */ /* 0x000ee8000c1e9b00 */
[----:B------:R-:W3:Y:S04]  /*08a0*/  LDG.E.64.CONSTANT R16, desc[UR12][R52.64+0x2800] ;  /* 0x0028000c34107981 */ /* 0x000ee8000c1e9b00 */
[----:B------:R-:W3:Y:S01]  /*08b0*/  LDG.E.64.CONSTANT R20, desc[UR12][R52.64+0x3c00] ;  /* 0x003c000c34147981 */ /* 0x000ee2000c1e9b00 */
[----:B0-----:R-:W-:-:S03]  /*08c0*/  LEA R9, R10, R9, 0x18 ;  /* 0x000000090a097211 */ /* 0x001fc600078ec0ff */
[----:B------:R-:W3:Y:S02]  /*08d0*/  LDG.E.64.CONSTANT R30, desc[UR12][R52.64+0x5000] ;  /* 0x0050000c341e7981 */ /* 0x000ee4000c1e9b00 */
[----:B------:R-:W-:Y:S02]  /*08e0*/  IMAD R9, R0, 0x28, R9 ;  /* 0x0000002800097824 */ /* 0x000fe400078e0209 */
[----:B------:R4:W3:Y:S03]  /*08f0*/  LDG.E.64.CONSTANT R32, desc[UR12][R52.64+0x6400] ;  /* 0x0064000c34207981 */ /* 0x0008e6000c1e9b00 */
[----:B------:R-:W-:Y:S02]  /*0900*/  LEA R5, R8, R9, 0x3 ;  /* 0x0000000908057211 */ /* 0x000fe400078e18ff */
[C---:B-----5:R-:W-:Y:S02]  /*0910*/  PRMT R11, R41.reuse, 0x7632, R11 ;  /* 0x00007632290b7816 */ /* 0x060fe4000000000b */
[----:B------:R-:W-:-:S02]  /*0920*/  SHF.L.U32 R41, R41, 0x10, RZ ;  /* 0x0000001029297819 */ /* 0x000fc400000006ff */
[C---:B----4-:R-:W-:Y:S02]  /*0930*/  PRMT R52, R48.reuse, 0x7632, R52 ;  /* 0x0000763230347816 */ /* 0x050fe40000000034 */
[----:B------:R-:W-:Y:S02]  /*0940*/  SHF.L.U32 R53, R48, 0x10, RZ ;  /* 0x0000001030357819 */ /* 0x000fe400000006ff */
[C---:B------:R-:W-:Y:S02]  /*0950*/  PRMT R48, R49.reuse, 0x7632, R48 ;  /* 0x0000763231307816 */ /* 0x040fe40000000030 */
[----:B------:R-:W-:Y:S02]  /*0960*/  SHF.L.U32 R49, R49, 0x10, RZ ;  /* 0x0000001031317819 */ /* 0x000fe400000006ff */
[C---:B------:R-:W-:Y:S02]  /*0970*/  PRMT R4, R42.reuse, 0x7632, R4 ;  /* 0x000076322a047816 */ /* 0x040fe40000000004 */
[----:B------:R-:W-:-:S02]  /*0980*/  SHF.L.U32 R54, R42, 0x10, RZ ;  /* 0x000000102a367819 */ /* 0x000fc400000006ff */
[C---:B------:R-:W-:Y:S02]  /*0990*/  PRMT R42, R43.reuse, 0x7632, R42 ;  /* 0x000076322b2a7816 */ /* 0x040fe4000000002a */
[----:B------:R-:W-:Y:S02]  /*09a0*/  SHF.L.U32 R55, R43, 0x10, RZ ;  /* 0x000000102b377819 */ /* 0x000fe400000006ff */
[C---:B------:R-:W-:Y:S02]  /*09b0*/  PRMT R60, R51.reuse, 0x7632, R60 ;  /* 0x00007632333c7816 */ /* 0x040fe4000000003c */
[C---:B------:R-:W-:Y:S02]  /*09c0*/  PRMT R43, R38.reuse, 0x7632, R43 ;  /* 0x00007632262b7816 */ /* 0x040fe4000000002b */
[----:B------:R-:W-:Y:S02]  /*09d0*/  SHF.L.U32 R51, R51, 0x10, RZ ;  /* 0x0000001033337819 */ /* 0x000fe400000006ff */
[----:B------:R-:W-:-:S02]  /*09e0*/  SHF.L.U32 R38, R38, 0x10, RZ ;  /* 0x0000001026267819 */ /* 0x000fc400000006ff */
[C---:B------:R-:W-:Y:S02]  /*09f0*/  PRMT R57, R46.reuse, 0x7632, R57 ;  /* 0x000076322e397816 */ /* 0x040fe40000000039 */
[----:B------:R-:W-:Y:S02]  /*0a00*/  SHF.L.U32 R46, R46, 0x10, RZ ;  /* 0x000000102e2e7819 */ /* 0x000fe400000006ff */
[C---:B------:R-:W-:Y:S02]  /*0a10*/  PRMT R58, R47.reuse, 0x7632, R58 ;  /* 0x000076322f3a7816 */ /* 0x040fe4000000003a */
[----:B------:R-:W-:Y:S02]  /*0a20*/  SHF.L.U32 R47, R47, 0x10, RZ ;  /* 0x000000102f2f7819 */ /* 0x000fe400000006ff */
[C---:B------:R-:W-:Y:S02]  /*0a30*/  PRMT R10, R6.reuse, 0x7632, R10 ;  /* 0x00007632060a7816 */ /* 0x040fe4000000000a */
[----:B------:R-:W-:-:S02]  /*0a40*/  SHF.L.U32 R0, R6, 0x10, RZ ;  /* 0x0000001006007819 */ /* 0x000fc400000006ff */
[C---:B------:R-:W-:Y:S02]  /*0a50*/  PRMT R59, R45.reuse, 0x7632, R59 ;  /* 0x000076322d3b7816 */ /* 0x040fe4000000003b */
[----:B------:R-:W-:Y:S02]  /*0a60*/  SHF.L.U32 R45, R45, 0x10, RZ ;  /* 0x000000102d2d7819 */ /* 0x000fe400000006ff */
[----:B------:R-:W-:Y:S02]  /*0a70*/  PRMT R61, R50, 0x7632, R61 ;  /* 0x00007632323d7816 */ /* 0x000fe4000000003d */
[----:B------:R-:W-:Y:S02]  /*0a80*/  SHF.L.U32 R11, R11, 0x10, RZ ;  /* 0x000000100b0b7819 */ /* 0x000fe400000006ff */
[----:B------:R-:W-:Y:S02]  /*0a90*/  SHF.L.U32 R52, R52, 0x10, RZ ;  /* 0x0000001034347819 */ /* 0x000fe400000006ff */
[----:B------:R-:W-:-:S02]  /*0aa0*/  SHF.L.U32 R48, R48, 0x10, RZ ;  /* 0x0000001030307819 */ /* 0x000fc400000006ff */
[----:B------:R-:W-:Y:S02]  /*0ab0*/  SHF.L.U32 R60, R60, 0x10, RZ ;  /* 0x000000103c3c7819 */ /* 0x000fe400000006ff */
[----:B------:R-:W-:Y:S02]  /*0ac0*/  PRMT R56, R39, 0x7632, R56 ;  /* 0x0000763227387816 */ /* 0x000fe40000000038 */
[----:B------:R-:W-:Y:S02]  /*0ad0*/  SHF.L.U32 R42, R42, 0x10, RZ ;  /* 0x000000102a2a7819 */ /* 0x000fe400000006ff */
[----:B------:R-:W-:Y:S02]  /*0ae0*/  SHF.L.U32 R56, R56, 0x10, RZ ;  /* 0x0000001038387819 */ /* 0x000fe400000006ff */
[----:B------:R-:W-:Y:S02]  /*0af0*/  SHF.L.U32 R43, R43, 0x10, RZ ;  /* 0x000000102b2b7819 */ /* 0x000fe400000006ff */
[----:B------:R-:W-:-:S02]  /*0b00*/  SHF.L.U32 R57, R57, 0x10, RZ ;  /* 0x0000001039397819 */ /* 0x000fc400000006ff */
[C---:B------:R-:W-:Y:S02]  /*0b10*/  PRMT R9, R7.reuse, 0x7632, R9 ;  /* 0x0000763207097816 */ /* 0x040fe40000000009 */
[----:B------:R-:W-:Y:S02]  /*0b20*/  PRMT R8, R40, 0x7632, R8 ;  /* 0x0000763228087816 */ /* 0x000fe40000000008 */
[----:B------:R-:W-:Y:S02]  /*0b30*/  SHF.L.U32 R58, R58, 0x10, RZ ;  /* 0x000000103a3a7819 */ /* 0x000fe400000006ff */
[----:B------:R-:W-:Y:S02]  /*0b40*/  SHF.L.U32 R7, R7, 0x10, RZ ;  /* 0x0000001007077819 */ /* 0x000fe400000006ff */
[----:B------:R-:W-:Y:S02]  /*0b50*/  SHF.L.U32 R40, R40, 0x10, RZ ;  /* 0x0000001028287819 */ /* 0x000fe400000006ff */
[----:B------:R-:W-:-:S02]  /*0b60*/  SHF.L.U32 R50, R50, 0x10, RZ ;  /* 0x0000001032327819 */ /* 0x000fc400000006ff */
[----:B------:R-:W-:Y:S02]  /*0b70*/  SHF.L.U32 R39, R39, 0x10, RZ ;  /* 0x0000001027277819 */ /* 0x000fe400000006ff */
[----:B------:R-:W-:Y:S02]  /*0b80*/  SHF.L.U32 R10, R10, 0x10, RZ ;  /* 0x000000100a0a7819 */ /* 0x000fe400000006ff */
[----:B------:R-:W-:Y:S02]  /*0b90*/  SHF.L.U32 R9, R9, 0x10, RZ ;  /* 0x0000001009097819 */ /* 0x000fe400000006ff */
[----:B------:R-:W-:Y:S02]  /*0ba0*/  SHF.L.U32 R8, R8, 0x10, RZ ;  /* 0x0000001008087819 */ /* 0x000fe400000006ff */
[----:B------:R-:W-:Y:S01]  /*0bb0*/  SHF.L.U32 R59, R59, 0x10, RZ ;  /* 0x000000103b3b7819 */ /* 0x000fe200000006ff */
[----:B--2---:R-:W-:Y:S04]  /*0bc0*/  STL [R1+0xb4], R19 ;  /* 0x0000b41301007387 */ /* 0x004fe80000100800 */
[----:B------:R0:W-:Y:S02]  /*0bd0*/  STL [R1+0x80], R5 ;  /* 0x0000800501007387 */ /* 0x0001e40000100800 */
[----:B0-----:R-:W-:-:S05]  /*0be0*/  FADD.FTZ R5, -R36, R41 ;  /* 0x0000002924057221 */ /* 0x001fca0000010100 */
[----:B------:R0:W-:Y:S01]  /*0bf0*/  STL [R1+0x4], R5 ;  /* 0x0000040501007387 */ /* 0x0001e20000100800 */
[----:B-1----:R-:W-:Y:S01]  /*0c00*/  FADD.FTZ R6, R37, UR6 ;  /* 0x0000000625067e21 */ /* 0x002fe20008010000 */
[----:B------:R-:W-:Y:S01]  /*0c10*/  PRMT R37, R44, 0x7632, R37 ;  /* 0x000076322c257816 */ /* 0x000fe20000000025 */
[----:B0-----:R-:W-:Y:S01]  /*0c20*/  FADD.FTZ R5, -R36, R49 ;  /* 0x0000003124057221 */ /* 0x001fe20000010100 */
[----:B------:R-:W-:Y:S01]  /*0c30*/  SHF.L.U32 R49, R4, 0x10, RZ ;  /* 0x0000001004317819 */ /* 0x000fe200000006ff */
[C---:B------:R-:W-:Y:S01]  /*0c40*/  FADD.FTZ R4, -R36.reuse, R55 ;  /* 0x0000003724047221 */ /* 0x040fe20000010100 */
[C---:B------:R-:W-:Y:S02]  /*0c50*/  FADD.FTZ R55, -R36.reuse, R38 ;  /* 0x0000002624377221 */ /* 0x040fe40000010100 */
[----:B------:R0:W-:Y:S01]  /*0c60*/  STL [R1+0x8], R5 ;  /* 0x0000080501007387 */ /* 0x0001e20000100800 */
[----:B------:R-:W-:Y:S01]  /*0c70*/  FADD.FTZ R38, -R36, R46 ;  /* 0x0000002e24267221 */ /* 0x000fe20000010100 */
[----:B------:R-:W-:Y:S01]  /*0c80*/  SHF.L.U32 R44, R44, 0x10, RZ ;  /* 0x000000102c2c7819 */ /* 0x000fe200000006ff */
[C---:B------:R-:W-:Y:S01]  /*0c90*/  FADD.FTZ R19, -R36.reuse, R47 ;  /* 0x0000002f24137221 */ /* 0x040fe20000010100 */
[----:B0-----:R-:W-:Y:S01]  /*0ca0*/  FADD.FTZ R5, -R36, R51 ;  /* 0x0000003324057221 */ /* 0x001fe20000010100 */
[----:B------:R-:W-:-:S04]  /*0cb0*/  SHF.L.U32 R41, R61, 0x10, RZ ;  /* 0x000000103d297819 */ /* 0x000fc800000006ff */
[----:B------:R-:W-:Y:S04]  /*0cc0*/  STL [R1+0x10], R5 ;  /* 0x0000100501007387 */ /* 0x000fe80000100800 */
[----:B------:R0:W-:Y:S01]  /*0cd0*/  STL [R1+0xa0], R38 ;  /* 0x0000a02601007387 */ /* 0x0001e20000100800 */
[----:B------:R-:W-:-:S03]  /*0ce0*/  FADD.FTZ R11, -R36, R11 ;  /* 0x0000000b240b7221 */ /* 0x000fc60000010100 */
[----:B------:R1:W-:Y:S01]  /*0cf0*/  STL [R1+0xb8], R19 ;  /* 0x0000b81301007387 */ /* 0x0003e20000100800 */
[C---:B------:R-:W-:Y:S01]  /*0d00*/  FADD.FTZ R52, -R36.reuse, R52 ;  /* 0x0000003424347221 */ /* 0x040fe20000010100 */
[C---:B0-----:R-:W-:Y:S01]  /*0d10*/  FADD.FTZ R38, -R36.reuse, R44 ;  /* 0x0000002c24267221 */ /* 0x041fe20000010100 */
[----:B-1----:R-:W-:-:S04]  /*0d20*/  FADD.FTZ R19, -R36, R45 ;  /* 0x0000002d24137221 */ /* 0x002fc80000010100 */
[----:B------:R-:W-:Y:S01]  /*0d30*/  STL [R1+0xa4], R38 ;  /* 0x0000a42601007387 */ /* 0x000fe20000100800 */
[C---:B------:R-:W-:Y:S01]  /*0d40*/  FADD.FTZ R46, -R36.reuse, R48 ;  /* 0x00000030242e7221 */ /* 0x040fe20000010100 */
[C---:B------:R-:W-:Y:S02]  /*0d50*/  FADD.FTZ R49, -R36.reuse, R49 ;  /* 0x0000003124317221 */ /* 0x040fe40000010100 */
[----:B------:R0:W-:Y:S04]  /*0d60*/  STL [R1+0xa8], R19 ;  /* 0x0000a81301007387 */ /* 0x0001e80000100800 */
[----:B------:R1:W-:Y:S01]  /*0d70*/  STL [R1+0xd0], R11 ;  /* 0x0000d00b01007387 */ /* 0x0003e20000100800 */
[----:B0-----:R-:W-:-:S03]  /*0d80*/  FADD.FTZ R19, -R36, R41 ;  /* 0x0000002924137221 */ /* 0x001fc60000010100 */
[----:B------:R-:W-:Y:S01]  /*0d90*/  STL [R1+0xcc], R52 ;  /* 0x0000cc3401007387 */ /* 0x000fe20000100800 */
[----:B-1----:R-:W-:-:S03]  /*0da0*/  FADD.FTZ R11, -R36, R60 ;  /* 0x0000003c240b7221 */ /* 0x002fc60000010100 */
[----:B------:R-:W-:Y:S01]  /*0db0*/  STL [R1+0xc8], R46 ;  /* 0x0000c82e01007387 */ /* 0x000fe20000100800 */
[----:B------:R-:W-:-:S03]  /*0dc0*/  FADD.FTZ R41, -R36, R42 ;  /* 0x0000002a24297221 */ /* 0x000fc60000010100 */
[----:B------:R0:W-:Y:S04]  /*0dd0*/  STL [R1+0x1c], R19 ;  /* 0x00001c1301007387 */ /* 0x0001e80000100800 */
[----:B------:R-:W-:Y:S01]  /*0de0*/  STL [R1+0xbc], R49 ;  /* 0x0000bc3101007387 */ /* 0x000fe20000100800 */
[----:B------:R-:W1:Y:S03]  /*0df0*/  MUFU.RSQ R6, R6 ;  /* 0x0000000600067308 */ /* 0x000e660000001400 */
[----:B------:R2:W-:Y:S01]  /*0e00*/  STL [R1+0x74], R11 ;  /* 0x0000740b01007387 */ /* 0x0005e20000100800 */
[----:B0-----:R-:W-:-:S03]  /*0e10*/  FADD.FTZ R19, -R36, R56 ;  /* 0x0000003824137221 */ /* 0x001fc60000010100 */
[----:B------:R0:W-:Y:S01]  /*0e20*/  STL [R1+0x78], R41 ;  /* 0x0000782901007387 */ /* 0x0001e20000100800 */
[----:B--2---:R-:W-:-:S03]  /*0e30*/  FADD.FTZ R11, -R36, R43 ;  /* 0x0000002b240b7221 */ /* 0x004fc60000010100 */
[----:B------:R-:W-:Y:S01]  /*0e40*/  STL [R1+0xc0], R19 ;  /* 0x0000c01301007387 */ /* 0x000fe20000100800 */
[----:B------:R-:W-:-:S03]  /*0e50*/  SHF.L.U32 R37, R37, 0x10, RZ ;  /* 0x0000001025257819 */ /* 0x000fc600000006ff */
[----:B------:R2:W-:Y:S01]  /*0e60*/  STL [R1+0x7c], R11 ;  /* 0x00007c0b01007387 */ /* 0x0005e20000100800 */
[C---:B0-----:R-:W-:Y:S01]  /*0e70*/  FADD.FTZ R41, -R36.reuse, R58 ;  /* 0x0000003a24297221 */ /* 0x041fe20000010100 */
[C---:B------:R-:W-:Y:S01]  /*0e80*/  FADD.FTZ R0, -R36.reuse, R0 ;  /* 0x0000000024007221 */ /* 0x040fe20000010100 */
[C---:B------:R-:W-:Y:S01]  /*0e90*/  FADD.FTZ R7, -R36.reuse, R7 ;  /* 0x0000000724077221 */ /* 0x040fe20000010100 */
[C---:B------:R-:W-:Y:S01]  /*0ea0*/  FADD.FTZ R40, -R36.reuse, R40 ;  /* 0x0000002824287221 */ /* 0x040fe20000010100 */
[C---:B--2---:R-:W-:Y:S01]  /*0eb0*/  FADD.FTZ R11, -R36.reuse, R57 ;  /* 0x00000039240b7221 */ /* 0x044fe20000010100 */
[C---:B------:R-:W-:Y:S01]  /*0ec0*/  FADD.FTZ R53, -R36.reuse, R53 ;  /* 0x0000003524357221 */ /* 0x040fe20000010100 */
[C---:B------:R-:W-:Y:S01]  /*0ed0*/  FADD.FTZ R50, -R36.reuse, R50 ;  /* 0x0000003224327221 */ /* 0x040fe20000010100 */
[C---:B------:R-:W-:Y:S01]  /*0ee0*/  FADD.FTZ R54, -R36.reuse, R54 ;  /* 0x0000003624367221 */ /* 0x040fe20000010100 */
[C---:B------:R-:W-:Y:S01]  /*0ef0*/  FADD.FTZ R5, -R36.reuse, R39 ;  /* 0x0000002724057221 */ /* 0x040fe20000010100 */
[----:B------:R0:W-:Y:S01]  /*0f00*/  STL [R1+0x90], R11 ;  /* 0x0000900b01007387 */ /* 0x0001e20000100800 */
[C---:B------:R-:W-:Y:S01]  /*0f10*/  FADD.FTZ R38, -R36.reuse, R10 ;  /* 0x0000000a24267221 */ /* 0x040fe20000010100 */
[C---:B------:R-:W-:Y:S01]  /*0f20*/  FADD.FTZ R9, -R36.reuse, R9 ;  /* 0x0000000924097221 */ /* 0x040fe20000010100 */
[C---:B------:R-:W-:Y:S01]  /*0f30*/  FADD.FTZ R8, -R36.reuse, R8 ;  /* 0x0000000824087221 */ /* 0x040fe20000010100 */
[C---:B------:R-:W-:Y:S01]  /*0f40*/  FADD.FTZ R19, -R36.reuse, R37 ;  /* 0x0000002524137221 */ /* 0x040fe20000010100 */
[----:B------:R-:W-:Y:S01]  /*0f50*/  STL [R1+0x94], R41 ;  /* 0x0000942901007387 */ /* 0x000fe20000100800 */
[----:B0-----:R-:W-:Y:S01]  /*0f60*/  FADD.FTZ R11, -R36, R59 ;  /* 0x0000003b240b7221 */ /* 0x001fe20000010100 */
[----:B---3--:R-:W-:-:S02]  /*0f70*/  SHF.L.U32 R36, R12, 0x10, RZ ;  /* 0x000000100c247819 */ /* 0x008fc400000006ff */
[----:B------:R-:W-:Y:S01]  /*0f80*/  PRMT R12, R12, 0x7632, R12 ;  /* 0x000076320c0c7816 */ /* 0x000fe2000000000c */
[----:B------:R-:W-:Y:S01]  /*0f90*/  STL [R1+0x98], R19 ;  /* 0x0000981301007387 */ /* 0x000fe20000100800 */
[C---:B------:R-:W-:Y:S02]  /*0fa0*/  PRMT R10, R13.reuse, 0x7632, R10 ;  /* 0x000076320d0a7816 */ /* 0x040fe4000000000a */
[----:B------:R-:W-:Y:S01]  /*0fb0*/  SHF.L.U32 R37, R13, 0x10, RZ ;  /* 0x000000100d257819 */ /* 0x000fe200000006ff */
[----:B------:R0:W-:Y:S01]  /*0fc0*/  STL [R1+0x9c], R11 ;  /* 0x00009c0b01007387 */ /* 0x0001e20000100800 */
[----:B------:R-:W-:Y:S01]  /*0fd0*/  SHF.L.U32 R13, R12, 0x10, RZ ;  /* 0x000000100c0d7819 */ /* 0x000fe200000006ff */
[C---:B-1----:R-:W-:Y:S01]  /*0fe0*/  FMUL.FTZ R58, R6.reuse, R7 ;  /* 0x00000007063a7220 */ /* 0x042fe20000410000 */
[----:B------:R-:W-:Y:S01]  /*0ff0*/  FMUL.FTZ R52, R6, R9 ;  /* 0x0000000906347220 */ /* 0x000fe20000410000 */
[----:B------:R-:W-:Y:S01]  /*1000*/  SHF.L.U32 R7, R34, 0x10, RZ ;  /* 0x0000001022077819 */ /* 0x000fe200000006ff */
[----:B0-----:R-:W-:-:S02]  /*1010*/  FMUL.FTZ R11, R6, R38 ;  /* 0x00000026060b7220 */ /* 0x001fc40000410000 */
[----:B------:R-:W-:Y:S02]  /*1020*/  STL [R1+0x68], R58 ;  /* 0x0000683a01007387 */ /* 0x000fe40000100800 */
[--C-:B------:R-:W-:Y:S01]  /*1030*/  FFMA.FTZ R12, R11, R13, R24.reuse ;  /* 0x0000000d0b0c7223 */ /* 0x100fe20000010018 */
[----:B------:R-:W-:Y:S01]  /*1040*/  PRMT R24, R34, 0x7632, R24 ;  /* 0x0000763222187816 */ /* 0x000fe20000000018 */
[----:B------:R-:W-:Y:S01]  /*1050*/  STL [R1+0x38], R11 ;  /* 0x0000380b01007387 */ /* 0x000fe20000100800 */
[----:B------:R-:W-:-:S03]  /*1060*/  PRMT R34, R35, 0x7632, R34 ;  /* 0x0000763223227816 */ /* 0x000fc60000000022 */
[----:B------:R-:W2:Y:S04]  /*1070*/  LDL.LU R49, [R1+0x4] ;  /* 0x0000040001317983 */ /* 0x000ea80000300800 */
[----:B------:R-:W3:Y:S04]  /*1080*/  LDL.LU R59, [R1+0x8] ;  /* 0x00000800013b7983 */ /* 0x000ee80000300800 */
[----:B------:R-:W-:Y:S04]  /*1090*/  STL [R1+0x64], R52 ;  /* 0x0000643401007387 */ /* 0x000fe80000100800 */
[----:B------:R-:W-:Y:S04]  /*10a0*/  STL [R1+0xc4], R34 ;  /* 0x0000c42201007387 */ /* 0x000fe80000100800 */
[----:B------:R0:W-:Y:S02]  /*10b0*/  STL [R1+0x84], R7 ;  /* 0x0000840701007387 */ /* 0x0001e40000100800 */
[----:B0-----:R-:W-:-:S05]  /*10c0*/  SHF.L.U32 R7, R35, 0x10, RZ ;  /* 0x0000001023077819 */ /* 0x001fca00000006ff */
[----:B------:R-:W-:Y:S04]  /*10d0*/  STL [R1+0x88], R7 ;  /* 0x0000880701007387 */ /* 0x000fe80000100800 */
[----:B------:R-:W4:Y:S01]  /*10e0*/  LDL.LU R56, [R1+0x10] ;  /* 0x0000100001387983 */ /* 0x000f220000300800 */
[----:B------:R-:W-:Y:S01]  /*10f0*/  FMUL.FTZ R0, R6, R0 ;  /* 0x0000000006007220 */ /* 0x000fe20000410000 */
[----:B------:R-:W-:Y:S01]  /*1100*/  SHF.L.U32 R11, R18, 0x10, RZ ;  /* 0x00000010120b7819 */ /* 0x000fe200000006ff */
[----:B------:R-:W-:Y:S01]  /*1110*/  FADD.FTZ R23, R36, R23 ;  /* 0x0000001724177221 */ /* 0x000fe20000010000 */
[----:B------:R-:W-:Y:S01]  /*1120*/  SHF.L.U32 R43, R14, 0x10, RZ ;  /* 0x000000100e2b7819 */ /* 0x000fe200000006ff */
[----:B------:R-:W-:Y:S01]  /*1130*/  FFMA.FTZ R22, R0, R36, R22 ;  /* 0x0000002400167223 */ /* 0x000fe20000010016 */
[----:B------:R-:W-:Y:S01]  /*1140*/  FMUL.FTZ R46, R6, R40 ;  /* 0x00000028062e7220 */ /* 0x000fe20000410000 */
[----:B------:R-:W-:Y:S01]  /*1150*/  PRMT R42, R14, 0x7632, R42 ;  /* 0x000076320e2a7816 */ /* 0x000fe2000000002a */
[----:B------:R0:W-:Y:S01]  /*1160*/  STL [R1+0x8c], R11 ;  /* 0x00008c0b01007387 */ /* 0x0001e20000100800 */
[----:B------:R-:W-:Y:S01]  /*1170*/  SHF.L.U32 R41, R15, 0x10, RZ ;  /* 0x000000100f297819 */ /* 0x000fe200000006ff */
[----:B------:R-:W-:Y:S01]  /*1180*/  FADD.FTZ R23, R23, R43 ;  /* 0x0000002b17177221 */ /* 0x000fe20000010000 */
[----:B------:R-:W-:Y:S01]  /*1190*/  SHF.L.U32 R38, R16, 0x10, RZ ;  /* 0x0000001010267819 */ /* 0x000fe200000006ff */
[-C--:B------:R-:W-:Y:S01]  /*11a0*/  FFMA.FTZ R22, R46, R43.reuse, R22 ;  /* 0x0000002b2e167223 */ /* 0x080fe20000010016 */
[C---:B------:R-:W-:Y:S01]  /*11b0*/  PRMT R60, R17.reuse, 0x7632, R60 ;  /* 0x00007632113c7816 */ /* 0x040fe2000000003c */
[----:B------:R-:W-:Y:S01]  /*11c0*/  FMUL.FTZ R43, R2, R43 ;  /* 0x0000002b022b7220 */ /* 0x000fe20000410000 */
[----:B------:R-:W-:Y:S01]  /*11d0*/  SHF.L.U32 R61, R17, 0x10, RZ ;  /* 0x00000010113d7819 */ /* 0x000fe200000006ff */
[----:B0-----:R-:W-:Y:S01]  /*11e0*/  FMUL.FTZ R11, R3, R37 ;  /* 0x00000025030b7220 */ /* 0x001fe20000410000 */
[----:B------:R-:W-:-:S02]  /*11f0*/  PRMT R39, R15, 0x7632, R39 ;  /* 0x000076320f277816 */ /* 0x000fc40000000027 */
[----:B------:R-:W-:Y:S02]  /*1200*/  PRMT R57, R20, 0x7632, R57 ;  /* 0x0000763214397816 */ /* 0x000fe40000000039 */
[----:B------:R-:W-:Y:S01]  /*1210*/  SHF.L.U32 R17, R42, 0x10, RZ ;  /* 0x000000102a117819 */ /* 0x000fe200000006ff */
[----:B------:R-:W-:Y:S01]  /*1220*/  FMUL.FTZ R42, R6, R53 ;  /* 0x00000035062a7220 */ /* 0x000fe20000410000 */
[----:B------:R-:W-:Y:S01]  /*1230*/  SHF.L.U32 R20, R20, 0x10, RZ ;  /* 0x0000001014147819 */ /* 0x000fe200000006ff */
[----:B------:R-:W-:Y:S01]  /*1240*/  STL [R1+0x60], R46 ;  /* 0x0000602e01007387 */ /* 0x000fe20000100800 */
[----:B------:R-:W-:Y:S01]  /*1250*/  FMUL.FTZ R34, R3, R41 ;  /* 0x0000002903227220 */ /* 0x000fe20000410000 */
[----:B------:R-:W-:Y:S01]  /*1260*/  FADD.FTZ R23, R23, R38 ;  /* 0x0000002617177221 */ /* 0x000fe20000010000 */
[----:B------:R-:W-:Y:S01]  /*1270*/  PRMT R15, R16, 0x7632, R15 ;  /* 0x00007632100f7816 */ /* 0x000fe2000000000f */
[----:B------:R-:W-:Y:S01]  /*1280*/  FMUL.FTZ R7, R2, R36 ;  /* 0x0000002402077220 */ /* 0x000fe20000410000 */
[----:B------:R0:W-:Y:S01]  /*1290*/  STL [R1+0x20], R11 ;  /* 0x0000200b01007387 */ /* 0x0001e20000100800 */
[----:B------:R-:W-:-:S02]  /*12a0*/  PRMT R51, R30, 0x7632, R51 ;  /* 0x000076321e337816 */ /* 0x000fc40000000033 */
[----:B------:R-:W-:Y:S01]  /*12b0*/  SHF.L.U32 R16, R39, 0x10, RZ ;  /* 0x0000001027107819 */ /* 0x000fe200000006ff */
[----:B------:R-:W-:Y:S01]  /*12c0*/  STL [R1+0x14], R43 ;  /* 0x0000142b01007387 */ /* 0x000fe20000100800 */
[----:B------:R-:W-:Y:S01]  /*12d0*/  SHF.L.U32 R30, R30, 0x10, RZ ;  /* 0x000000101e1e7819 */ /* 0x000fe200000006ff */
[----:B------:R-:W-:Y:S01]  /*12e0*/  FMUL.FTZ R39, R6, R50 ;  /* 0x0000003206277220 */ /* 0x000fe20000410000 */
[----:B------:R-:W-:Y:S01]  /*12f0*/  FFMA.FTZ R22, R42, R38, R22 ;  /* 0x000000262a167223 */ /* 0x000fe20000010016 */
[----:B------:R-:W-:Y:S01]  /*1300*/  FADD.FTZ R23, R23, R20 ;  /* 0x0000001417177221 */ /* 0x000fe20000010000 */
[----:B------:R-:W-:Y:S01]  /*1310*/  FADD.FTZ R27, R37, R27 ;  /* 0x0000001b251b7221 */ /* 0x000fe20000010000 */
[----:B------:R-:W-:Y:S01]  /*1320*/  FFMA.FTZ R26, R58, R37, R26 ;  /* 0x000000253a1a7223 */ /* 0x000fe2000001001a */
[----:B------:R-:W-:Y:S01]  /*1330*/  FMUL.FTZ R37, R6, R54 ;  /* 0x0000003606257220 */ /* 0x000fe20000410000 */
[----:B------:R-:W-:Y:S01]  /*1340*/  SHF.L.U32 R47, R32, 0x10, RZ ;  /* 0x00000010202f7819 */ /* 0x000fe200000006ff */
[----:B------:R-:W-:Y:S01]  /*1350*/  FADD.FTZ R23, R23, R30 ;  /* 0x0000001e17177221 */ /* 0x000fe20000010000 */
[----:B------:R-:W-:Y:S01]  /*1360*/  FFMA.FTZ R22, R39, R20, R22 ;  /* 0x0000001427167223 */ /* 0x000fe20000010016 */
[----:B------:R-:W-:Y:S01]  /*1370*/  FADD.FTZ R27, R27, R41 ;  /* 0x000000291b1b7221 */ /* 0x000fe20000010000 */
[----:B------:R-:W-:-:S02]  /*1380*/  PRMT R9, R33, 0x7632, R9 ;  /* 0x0000763221097816 */ /* 0x000fc40000000009 */
[----:B------:R-:W-:Y:S01]  /*1390*/  SHF.L.U32 R44, R33, 0x10, RZ ;  /* 0x00000010212c7819 */ /* 0x000fe200000006ff */
[----:B------:R-:W-:Y:S01]  /*13a0*/  FADD.FTZ R33, R23, R47 ;  /* 0x0000002f17217221 */ /* 0x000fe20000010000 */
[C---:B------:R-:W-:Y:S01]  /*13b0*/  FMUL.FTZ R40, R6.reuse, R5 ;  /* 0x0000000506287220 */ /* 0x040fe20000410000 */
[----:B--2---:R-:W-:Y:S01]  /*13c0*/  FMUL.FTZ R19, R6, R49 ;  /* 0x0000003106137220 */ /* 0x004fe20000410000 */
[----:B------:R-:W-:Y:S01]  /*13d0*/  FMUL.FTZ R49, R2, R38 ;  /* 0x0000002602317220 */ /* 0x000fe20000410000 */
[----:B---3--:R-:W-:-:S03]  /*13e0*/  FMUL.FTZ R36, R6, R59 ;  /* 0x0000003b06247220 */ /* 0x008fc60000410000 */
[----:B------:R-:W-:Y:S04]  /*13f0*/  STL [R1+0x5c], R19 ;  /* 0x00005c1301007387 */ /* 0x000fe80000100800 */
[----:B------:R-:W-:Y:S04]  /*1400*/  STL [R1+0x58], R42 ;  /* 0x0000582a01007387 */ /* 0x000fe80000100800 */
[----:B------:R-:W-:Y:S01]  /*1410*/  STL [R1+0xc], R34 ;  /* 0x00000c2201007387 */ /* 0x000fe20000100800 */
[----:B------:R-:W-:-:S03]  /*1420*/  FMUL.FTZ R59, R2, R20 ;  /* 0x00000014023b7220 */ /* 0x000fc60000410000 */
[----:B------:R-:W-:Y:S01]  /*1430*/  STL [R1+0x4], R49 ;  /* 0x0000043101007387 */ /* 0x000fe20000100800 */
[----:B------:R-:W-:-:S03]  /*1440*/  FFMA.FTZ R26, R19, R41, R26 ;  /* 0x00000029131a7223 */ /* 0x000fc6000001001a */
[----:B------:R-:W-:Y:S01]  /*1450*/  STL [R1+0x54], R36 ;  /* 0x0000542401007387 */ /* 0x000fe20000100800 */
[----:B------:R-:W-:-:S03]  /*1460*/  FMUL.FTZ R20, R6, R4 ;  /* 0x0000000406147220 */ /* 0x000fc60000410000 */
[----:B------:R-:W-:Y:S01]  /*1470*/  STL [R1+0x50], R39 ;  /* 0x0000502701007387 */ /* 0x000fe20000100800 */
[----:B------:R-:W-:-:S03]  /*1480*/  FMUL.FTZ R41, R6, R55 ;  /* 0x0000003706297220 */ /* 0x000fc60000410000 */
[----:B------:R-:W2:Y:S01]  /*1490*/  LDL R54, [R1+0x38] ;  /* 0x0000380001367983 */ /* 0x000ea20000100800 */
[----:B----4-:R-:W-:-:S05]  /*14a0*/  FMUL.FTZ R38, R6, R56 ;  /* 0x0000003806267220 */ /* 0x010fca0000410000 */
[----:B------:R-:W-:Y:S04]  /*14b0*/  STL [R1+0x4c], R38 ;  /* 0x00004c2601007387 */ /* 0x000fe80000100800 */
[----:B------:R-:W-:Y:S04]  /*14c0*/  STL [R1+0x48], R37 ;  /* 0x0000482501007387 */ /* 0x000fe80000100800 */
[----:B------:R-:W3:Y:S04]  /*14d0*/  LDL.LU R4, [R1+0xd8] ;  /* 0x0000d80001047983 */ /* 0x000ee80000300800 */
[----:B------:R-:W-:Y:S04]  /*14e0*/  STL [R1+0x44], R20 ;  /* 0x0000441401007387 */ /* 0x000fe80000100800 */
[----:B------:R-:W-:Y:S04]  /*14f0*/  STL [R1+0x40], R41 ;  /* 0x0000402901007387 */ /* 0x000fe80000100800 */
[----:B------:R-:W-:Y:S04]  /*1500*/  STL [R1+0xb0], R33 ;  /* 0x0000b02101007387 */ /* 0x000fe80000100800 */
[----:B------:R-:W4:Y:S01]  /*1510*/  LDL.LU R5, [R1+0xd4] ;  /* 0x0000d40001057983 */ /* 0x000f220000300800 */
[----:B------:R-:W-:Y:S01]  /*1520*/  PRMT R14, R21, 0x7632, R14 ;  /* 0x00007632150e7816 */ /* 0x000fe2000000000e */
[----:B------:R-:W-:Y:S01]  /*1530*/  FADD.FTZ R27, R27, R61 ;  /* 0x0000003d1b1b7221 */ /* 0x000fe20000010000 */
[----:B------:R-:W-:Y:S01]  /*1540*/  SHF.L.U32 R21, R21, 0x10, RZ ;  /* 0x0000001015157819 */ /* 0x000fe200000006ff */
[----:B------:R-:W-:Y:S01]  /*1550*/  FFMA.FTZ R26, R36, R61, R26 ;  /* 0x0000003d241a7223 */ /* 0x000fe2000001001a */
[----:B------:R-:W-:Y:S01]  /*1560*/  SHF.L.U32 R10, R10, 0x10, RZ ;  /* 0x000000100a0a7819 */ /* 0x000fe200000006ff */
[----:B------:R-:W-:Y:S01]  /*1570*/  FADD.FTZ R25, R13, R25 ;  /* 0x000000190d197221 */ /* 0x000fe20000010000 */
[----:B------:R-:W-:Y:S01]  /*1580*/  PRMT R35, R18, 0x7632, R35 ;  /* 0x0000763212237816 */ /* 0x000fe20000000023 */
[----:B------:R-:W-:Y:S01]  /*1590*/  FADD.FTZ R27, R27, R21 ;  /* 0x000000151b1b7221 */ /* 0x000fe20000010000 */
[-C--:B------:R-:W-:Y:S01]  /*15a0*/  FFMA.FTZ R26, R38, R21.reuse, R26 ;  /* 0x00000015261a7223 */ /* 0x080fe2000001001a */
[----:B------:R-:W-:Y:S01]  /*15b0*/  FMUL.FTZ R56, R3, R21 ;  /* 0x0000001503387220 */ /* 0x000fe20000410000 */
[----:B------:R-:W-:Y:S01]  /*15c0*/  FADD.FTZ R18, RZ, R7 ;  /* 0x00000007ff127221 */ /* 0x000fe20000010000 */
[----:B------:R-:W-:Y:S01]  /*15d0*/  FADD.FTZ R29, R10, R29 ;  /* 0x0000001d0a1d7221 */ /* 0x000fe20000010000 */
[----:B------:R-:W-:Y:S01]  /*15e0*/  FFMA.FTZ R28, R52, R10, R28 ;  /* 0x0000000a341c7223 */ /* 0x000fe2000001001c */
[----:B------:R-:W-:Y:S01]  /*15f0*/  STL [R1+0x3c], R40 ;  /* 0x00003c2801007387 */ /* 0x000fe20000100800 */
[----:B---3--:R-:W-:Y:S01]  /*1600*/  FMUL.FTZ R21, R4, R13 ;  /* 0x0000000d04157220 */ /* 0x008fe20000410000 */
[----:B------:R-:W-:-:S03]  /*1610*/  FFMA.FTZ R13, R0, R7, RZ ;  /* 0x00000007000d7223 */ /* 0x000fc600000100ff */
[----:B------:R-:W-:Y:S01]  /*1620*/  FADD.FTZ R18, R18, R21 ;  /* 0x0000001512127221 */ /* 0x000fe20000010000 */
[----:B--2---:R-:W-:Y:S01]  /*1630*/  FFMA.FTZ R13, R54, R21, R13 ;  /* 0x00000015360d7223 */ /* 0x004fe2000001000d */
[----:B------:R1:W-:Y:S02]  /*1640*/  STL [R1+0x24], R21 ;  /* 0x0000241501007387 */ /* 0x0003e40000100800 */
[----:B------:R-:W-:Y:S01]  /*1650*/  FADD.FTZ R18, R18, R11 ;  /* 0x0000000b12127221 */ /* 0x000fe20000010000 */
[----:B------:R-:W-:Y:S02]  /*1660*/  FFMA.FTZ R13, R58, R11, R13 ;  /* 0x0000000b3a0d7223 */ /* 0x000fe4000001000d */
[----:B0-----:R-:W2:Y:S01]  /*1670*/  LDL.LU R11, [R1+0xd0] ;  /* 0x0000d000010b7983 */ /* 0x001ea20000300800 */
[----:B----4-:R-:W-:Y:S01]  /*1680*/  FMUL.FTZ R10, R5, R10 ;  /* 0x0000000a050a7220 */ /* 0x010fe20000410000 */
[----:B-1----:R-:W-:-:S04]  /*1690*/  FMUL.FTZ R21, R6, R8 ;  /* 0x0000000806157220 */ /* 0x002fc80000410000 */
[----:B------:R0:W-:Y:S01]  /*16a0*/  STL [R1+0x18], R10 ;  /* 0x0000180a01007387 */ /* 0x0001e20000100800 */
[----:B------:R-:W-:-:S03]  /*16b0*/  FFMA.FTZ R13, R52, R10, R13 ;  /* 0x0000000a340d7223 */ /* 0x000fc6000001000d */
[----:B------:R-:W3:Y:S04]  /*16c0*/  LDL.LU R58, [R1+0x1c] ;  /* 0x00001c00013a7983 */ /* 0x000ee80000300800 */
[----:B------:R-:W-:Y:S04]  /*16d0*/  STL [R1+0x2c], R21 ;  /* 0x00002c1501007387 */ /* 0x000fe80000100800 */
[----:B------:R-:W4:Y:S01]  /*16e0*/  LDL.LU R52, [R1+0xcc] ;  /* 0x0000cc0001347983 */ /* 0x000f220000300800 */
[----:B------:R-:W-:-:S03]  /*16f0*/  FFMA.FTZ R13, R46, R43, R13 ;  /* 0x0000002b2e0d7223 */ /* 0x000fc6000001000d */
[----:B------:R-:W5:Y:S01]  /*1700*/  LDL.LU R46, [R1+0xc8] ;  /* 0x0000c800012e7983 */ /* 0x000f620000300800 */
[----:B------:R-:W-:Y:S01]  /*1710*/  FADD.FTZ R18, R18, R10 ;  /* 0x0000000a12127221 */ /* 0x000fe20000010000 */
[----:B0-----:R-:W-:-:S03]  /*1720*/  FMUL.FTZ R10, R4, R17 ;  /* 0x00000011040a7220 */ /* 0x001fc60000410000 */
[----:B------:R-:W-:Y:S01]  /*1730*/  FADD.FTZ R18, R18, R43 ;  /* 0x0000002b12127221 */ /* 0x000fe20000010000 */
[----:B------:R-:W-:-:S03]  /*1740*/  FFMA.FTZ R13, R21, R10, R13 ;  /* 0x0000000a150d7223 */ /* 0x000fc6000001000d */
[----:B------:R-:W-:Y:S01]  /*1750*/  FADD.FTZ R18, R18, R10 ;  /* 0x0000000a12127221 */ /* 0x000fe20000010000 */
[----:B------:R-:W-:Y:S01]  /*1760*/  FFMA.FTZ R13, R19, R34, R13 ;  /* 0x00000022130d7223 */ /* 0x000fe2000001000d */
[----:B------:R4:W-:Y:S02]  /*1770*/  STL [R1+0x10], R10 ;  /* 0x0000100a01007387 */ /* 0x0009e40000100800 */
[----:B------:R-:W-:Y:S02]  /*1780*/  FADD.FTZ R18, R18, R34 ;  /* 0x0000002212127221 */ /* 0x000fe40000010000 */
[----:B------:R-:W3:Y:S01]  /*1790*/  LDL.LU R43, [R1+0x74] ;  /* 0x00007400012b7983 */ /* 0x000ee20000300800 */
[----:B------:R-:W-:Y:S01]  /*17a0*/  SHF.L.U32 R15, R15, 0x10, RZ ;  /* 0x000000100f0f7819 */ /* 0x000fe200000006ff */
[----:B--2---:R-:W-:Y:S01]  /*17b0*/  FMUL.FTZ R8, R6, R11 ;  /* 0x0000000b06087220 */ /* 0x004fe20000410000 */
[----:B------:R-:W-:-:S04]  /*17c0*/  FMUL.FTZ R11, R5, R16 ;  /* 0x00000010050b7220 */ /* 0x000fc80000410000 */
[----:B------:R-:W-:Y:S01]  /*17d0*/  STL [R1+0x30], R8 ;  /* 0x0000300801007387 */ /* 0x000fe20000100800 */
[----:B------:R-:W-:Y:S01]  /*17e0*/  FADD.FTZ R18, R18, R11 ;  /* 0x0000000b12127221 */ /* 0x000fe20000010000 */
[----:B------:R-:W-:Y:S02]  /*17f0*/  FFMA.FTZ R13, R8, R11, R13 ;  /* 0x0000000b080d7223 */ /* 0x000fe4000001000d */
[----:B------:R-:W2:Y:S01]  /*1800*/  LDL.LU R34, [R1+0xc4] ;  /* 0x0000c40001227983 */ /* 0x000ea20000300800 */
[----:B------:R-:W-:Y:S01]  /*1810*/  FADD.FTZ R18, R18, R49 ;  /* 0x0000003112127221 */ /* 0x000fe20000010000 */
[----:B------:R-:W-:Y:S02]  /*1820*/  FFMA.FTZ R23, R42, R49, R13 ;  /* 0x000000312a177223 */ /* 0x000fe4000001000d */
[----:B------:R-:W2:Y:S04]  /*1830*/  LDL.LU R19, [R1+0xc0] ;  /* 0x0000c00001137983 */ /* 0x000ea80000300800 */
[----:B------:R0:W-:Y:S01]  /*1840*/  STL [R1+0x8], R11 ;  /* 0x0000080b01007387 */ /* 0x0001e20000100800 */
[----:B----4-:R-:W-:-:S05]  /*1850*/  FMUL.FTZ R10, R6, R52 ;  /* 0x00000034060a7220 */ /* 0x010fca0000410000 */
[----:B------:R1:W-:Y:S04]  /*1860*/  STL [R1+0x34], R10 ;  /* 0x0000340a01007387 */ /* 0x0003e80000100800 */
[----:B------:R-:W4:Y:S01]  /*1870*/  LDL.LU R49, [R1+0xbc] ;  /* 0x0000bc0001317983 */ /* 0x000f220000300800 */
[----:B0-----:R-:W-:-:S05]  /*1880*/  FMUL.FTZ R11, R4, R15 ;  /* 0x0000000f040b7220 */ /* 0x001fca0000410000 */
[----:B------:R-:W-:Y:S04]  /*1890*/  STL [R1], R11 ;  /* 0x0000000b01007387 */ /* 0x000fe80000100800 */
[----:B------:R-:W4:Y:S01]  /*18a0*/  LDL.LU R42, [R1+0x78] ;  /* 0x00007800012a7983 */ /* 0x000f220000300800 */
[----:B------:R-:W-:Y:S01]  /*18b0*/  SHF.L.U32 R60, R60, 0x10, RZ ;  /* 0x000000103c3c7819 */ /* 0x000fe200000006ff */
[----:B------:R-:W-:Y:S01]  /*18c0*/  FFMA.FTZ R28, R8, R16, R28 ;  /* 0x00000010081c7223 */ /* 0x000fe2000001001c */
[----:B------:R-:W-:Y:S01]  /*18d0*/  FADD.FTZ R29, R29, R16 ;  /* 0x000000101d1d7221 */ /* 0x000fe20000010000 */
[----:B-----5:R-:W-:Y:S01]  /*18e0*/  FMUL.FTZ R8, R6, R46 ;  /* 0x0000002e06087220 */ /* 0x020fe20000410000 */
[----:B------:R-:W-:Y:S01]  /*18f0*/  PRMT R48, R31, 0x7632, R48 ;  /* 0x000076321f307816 */ /* 0x000fe20000000030 */
[----:B------:R-:W-:Y:S01]  /*1900*/  FMUL.FTZ R61, R3, R61 ;  /* 0x0000003d033d7220 */ /* 0x000fe20000410000 */
[----:B------:R-:W-:Y:S01]  /*1910*/  FFMA.FTZ R23, R10, R11, R23 ;  /* 0x0000000b0a177223 */ /* 0x000fe20000010017 */
[----:B------:R-:W-:Y:S01]  /*1920*/  SHF.L.U32 R31, R31, 0x10, RZ ;  /* 0x000000101f1f7819 */ /* 0x000fe200000006ff */
[----:B------:R-:W-:Y:S01]  /*1930*/  FADD.FTZ R25, R25, R17 ;  /* 0x0000001119197221 */ /* 0x000fe20000010000 */
[----:B------:R-:W-:Y:S01]  /*1940*/  FFMA.FTZ R12, R21, R17, R12 ;  /* 0x00000011150c7223 */ /* 0x000fe2000001000c */
[----:B------:R-:W-:Y:S01]  /*1950*/  FADD.FTZ R29, R29, R60 ;  /* 0x0000003c1d1d7221 */ /* 0x000fe20000010000 */
[-C--:B------:R-:W-:Y:S01]  /*1960*/  FFMA.FTZ R28, R8, R60.reuse, R28 ;  /* 0x0000003c081c7223 */ /* 0x080fe2000001001c */
[----:B------:R-:W-:Y:S01]  /*1970*/  FMUL.FTZ R60, R5, R60 ;  /* 0x0000003c053c7220 */ /* 0x000fe20000410000 */
[----:B------:R-:W-:Y:S01]  /*1980*/  FFMA.FTZ R23, R36, R61, R23 ;  /* 0x0000003d24177223 */ /* 0x000fe20000010017 */
[-C--:B------:R-:W-:Y:S01]  /*1990*/  FFMA.FTZ R22, R37, R30.reuse, R22 ;  /* 0x0000001e25167223 */ /* 0x080fe20000010016 */
[----:B------:R-:W-:Y:S01]  /*19a0*/  FMUL.FTZ R53, R2, R30 ;  /* 0x0000001e02357220 */ /* 0x000fe20000410000 */
[----:B------:R-:W-:Y:S01]  /*19b0*/  SHF.L.U32 R57, R57, 0x10, RZ ;  /* 0x0000001039397819 */ /* 0x000fe200000006ff */
[----:B------:R-:W-:Y:S01]  /*19c0*/  FADD.FTZ R30, R27, R31 ;  /* 0x0000001f1b1e7221 */ /* 0x000fe20000010000 */
[-C--:B------:R-:W-:Y:S01]  /*19d0*/  FFMA.FTZ R26, R20, R31.reuse, R26 ;  /* 0x0000001f141a7223 */ /* 0x080fe2000001001a */
[----:B------:R-:W-:Y:S01]  /*19e0*/  FMUL.FTZ R50, R3, R31 ;  /* 0x0000001f03327220 */ /* 0x000fe20000410000 */
[----:B------:R-:W-:Y:S01]  /*19f0*/  FADD.FTZ R25, R25, R15 ;  /* 0x0000000f19197221 */ /* 0x000fe20000010000 */
[----:B------:R-:W-:Y:S01]  /*1a00*/  FFMA.FTZ R31, R10, R15, R12 ;  /* 0x0000000f0a1f7223 */ /* 0x000fe2000001000c */
[----:B---3--:R-:W-:Y:S01]  /*1a10*/  FMUL.FTZ R58, R6, R58 ;  /* 0x0000003a063a7220 */ /* 0x008fe20000410000 */
[----:B------:R-:W-:Y:S01]  /*1a20*/  FFMA.FTZ R23, R8, R60, R23 ;  /* 0x0000003c08177223 */ /* 0x000fe20000010017 */
[----:B------:R-:W-:-:S02]  /*1a30*/  FADD.FTZ R25, R25, R57 ;  /* 0x0000003919197221 */ /* 0x000fc40000010000 */
[-C--:B------:R-:W-:Y:S01]  /*1a40*/  FFMA.FTZ R31, R58, R57.reuse, R31 ;  /* 0x000000393a1f7223 */ /* 0x080fe2000001001f */
[----:B------:R-:W-:Y:S01]  /*1a50*/  FMUL.FTZ R57, R4, R57 ;  /* 0x0000003904397220 */ /* 0x000fe20000410000 */
[----:B------:R-:W-:Y:S01]  /*1a60*/  FFMA.FTZ R23, R39, R59, R23 ;  /* 0x0000003b27177223 */ /* 0x000fe20000010017 */
[----:B------:R-:W-:-:S03]  /*1a70*/  SHF.L.U32 R14, R14, 0x10, RZ ;  /* 0x000000100e0e7819 */ /* 0x000fc600000006ff */
[----:B------:R-:W-:Y:S01]  /*1a80*/  FFMA.FTZ R23, R58, R57, R23 ;  /* 0x000000393a177223 */ /* 0x000fe20000010017 */
[----:B------:R-:W-:Y:S01]  /*1a90*/  FMUL.FTZ R55, R6, R43 ;  /* 0x0000002b06377220 */ /* 0x000fe20000410000 */
[----:B------:R-:W-:Y:S02]  /*1aa0*/  FMUL.FTZ R54, R5, R14 ;  /* 0x0000000e05367220 */ /* 0x000fe40000410000 */
[----:B------:R-:W-:Y:S01]  /*1ab0*/  FFMA.FTZ R23, R38, R56, R23 ;  /* 0x0000003826177223 */ /* 0x000fe20000010017 */
[----:B------:R-:W-:Y:S01]  /*1ac0*/  SHF.L.U32 R51, R51, 0x10, RZ ;  /* 0x0000001033337819 */ /* 0x000fe200000006ff */
[----:B------:R0:W-:Y:S02]  /*1ad0*/  STL [R1+0x28], R8 ;  /* 0x0000280801007387 */ /* 0x0001e40000100800 */
[----:B------:R-:W-:Y:S02]  /*1ae0*/  FFMA.FTZ R23, R55, R54, R23 ;  /* 0x0000003637177223 */ /* 0x000fe40000010017 */
[----:B------:R-:W3:Y:S01]  /*1af0*/  LDL.LU R36, [R1+0x7c] ;  /* 0x00007c0001247983 */ /* 0x000ee20000300800 */
[----:B------:R-:W-:Y:S01]  /*1b00*/  FADD.FTZ R25, R25, R51 ;  /* 0x0000003319197221 */ /* 0x000fe20000010000 */
[----:B------:R-:W-:-:S02]  /*1b10*/  FFMA.FTZ R23, R37, R53, R23 ;  /* 0x0000003525177223 */ /* 0x000fc40000010017 */
[----:B------:R-:W5:Y:S01]  /*1b20*/  LDL.LU R38, [R1+0x84] ;  /* 0x0000840001267983 */ /* 0x000f620000300800 */
[C---:B--2---:R-:W-:Y:S01]  /*1b30*/  FMUL.FTZ R43, R6.reuse, R19 ;  /* 0x00000013062b7220 */ /* 0x044fe20000410000 */
[----:B----4-:R-:W-:-:S04]  /*1b40*/  FMUL.FTZ R52, R6, R49 ;  /* 0x0000003106347220 */ /* 0x010fc80000410000 */
[-C--:B------:R-:W-:Y:S01]  /*1b50*/  FFMA.FTZ R31, R52, R51.reuse, R31 ;  /* 0x00000033341f7223 */ /* 0x080fe2000001001f */
[----:B------:R-:W-:-:S04]  /*1b60*/  FMUL.FTZ R51, R4, R51 ;  /* 0x0000003304337220 */ /* 0x000fc80000410000 */
[----:B------:R-:W-:Y:S01]  /*1b70*/  FFMA.FTZ R23, R52, R51, R23 ;  /* 0x0000003334177223 */ /* 0x000fe20000010017 */
[----:B------:R-:W-:Y:S02]  /*1b80*/  FMUL.FTZ R49, R6, R42 ;  /* 0x0000002a06317220 */ /* 0x000fe40000410000 */
[----:B------:R-:W1:Y:S01]  /*1b90*/  LDL.LU R42, [R1+0xa0] ;  /* 0x0000a000012a7983 */ /* 0x000e620000300800 */
[----:B------:R-:W-:-:S03]  /*1ba0*/  FFMA.FTZ R23, R20, R50, R23 ;  /* 0x0000003214177223 */ /* 0x000fc60000010017 */
[----:B------:R-:W2:Y:S04]  /*1bb0*/  LDL.LU R21, [R1+0x90] ;  /* 0x0000900001157983 */ /* 0x000ea80000300800 */
[----:B------:R-:W4:Y:S04]  /*1bc0*/  LDL.LU R39, [R1+0x88] ;  /* 0x0000880001277983 */ /* 0x000f280000300800 */
[----:B------:R-:W4:Y:S04]  /*1bd0*/  LDL.LU R20, [R1+0x94] ;  /* 0x0000940001147983 */ /* 0x000f280000300800 */
[----:B------:R-:W4:Y:S04]  /*1be0*/  LDL.LU R37, [R1+0x8c] ;  /* 0x00008c0001257983 */ /* 0x000f280000300800 */
[----:B------:R-:W5:Y:S01]  /*1bf0*/  LDL.LU R19, [R1+0xb8] ;  /* 0x0000b80001137983 */ /* 0x000f620000300800 */
[----:B------:R-:W-:Y:S01]  /*1c00*/  SHF.L.U32 R48, R48, 0x10, RZ ;  /* 0x0000001030307819 */ /* 0x000fe200000006ff */
[----:B------:R-:W-:Y:S01]  /*1c10*/  FADD.FTZ R29, R29, R14 ;  /* 0x0000000e1d1d7221 */ /* 0x000fe20000010000 */
[----:B------:R-:W-:Y:S01]  /*1c20*/  FFMA.FTZ R28, R55, R14, R28 ;  /* 0x0000000e371c7223 */ /* 0x000fe2000001001c */
[----:B------:R-:W-:-:S02]  /*1c30*/  PRMT R45, R32, 0x7632, R45 ;  /* 0x00007632202d7816 */ /* 0x000fc4000000002d */
[----:B------:R-:W-:Y:S01]  /*1c40*/  FADD.FTZ R29, R29, R48 ;  /* 0x000000301d1d7221 */ /* 0x000fe20000010000 */
[-C--:B------:R-:W-:Y:S01]  /*1c50*/  FFMA.FTZ R28, R49, R48.reuse, R28 ;  /* 0x00000030311c7223 */ /* 0x080fe2000001001c */
[----:B------:R-:W-:Y:S01]  /*1c60*/  FMUL.FTZ R48, R5, R48 ;  /* 0x0000003005307220 */ /* 0x000fe20000410000 */
[----:B------:R-:W-:Y:S01]  /*1c70*/  SHF.L.U32 R45, R45, 0x10, RZ ;  /* 0x000000102d2d7819 */ /* 0x000fe200000006ff */
[-C--:B------:R-:W-:Y:S01]  /*1c80*/  FFMA.FTZ R32, R41, R47.reuse, R22 ;  /* 0x0000002f29207223 */ /* 0x080fe20000010016 */
[----:B------:R-:W-:Y:S01]  /*1c90*/  FMUL.FTZ R47, R2, R47 ;  /* 0x0000002f022f7220 */ /* 0x000fe20000410000 */
[----:B------:R-:W-:Y:S02]  /*1ca0*/  FFMA.FTZ R23, R49, R48, R23 ;  /* 0x0000003031177223 */ /* 0x000fe40000010017 */
[----:B------:R-:W-:Y:S02]  /*1cb0*/  FADD.FTZ R25, R25, R45 ;  /* 0x0000002d19197221 */ /* 0x000fe40000010000 */
[----:B------:R-:W-:Y:S01]  /*1cc0*/  FFMA.FTZ R23, R41, R47, R23 ;  /* 0x0000002f29177223 */ /* 0x000fe20000010017 */
[----:B---3--:R-:W-:Y:S01]  /*1cd0*/  FMUL.FTZ R46, R6, R36 ;  /* 0x00000024062e7220 */ /* 0x008fe20000410000 */
[----:B------:R-:W-:Y:S01]  /*1ce0*/  FADD.FTZ R30, R30, R44 ;  /* 0x0000002c1e1e7221 */ /* 0x000fe20000010000 */
[-C--:B------:R-:W-:Y:S01]  /*1cf0*/  FFMA.FTZ R26, R40, R44.reuse, R26 ;  /* 0x0000002c281a7223 */ /* 0x080fe2000001001a */
[----:B------:R-:W3:Y:S01]  /*1d00*/  LDL.LU R36, [R1+0xa4] ;  /* 0x0000a40001247983 */ /* 0x000ee20000300800 */
[-C--:B------:R-:W-:Y:S01]  /*1d10*/  FFMA.FTZ R31, R46, R45.reuse, R31 ;  /* 0x0000002d2e1f7223 */ /* 0x080fe2000001001f */
[----:B------:R-:W-:Y:S01]  /*1d20*/  FMUL.FTZ R45, R4, R45 ;  /* 0x0000002d042d7220 */ /* 0x000fe20000410000 */
[----:B------:R-:W-:Y:S01]  /*1d30*/  FMUL.FTZ R44, R3, R44 ;  /* 0x0000002c032c7220 */ /* 0x000fe20000410000 */
[----:B------:R-:W3:Y:S02]  /*1d40*/  LDL.LU R41, [R1+0x98] ;  /* 0x0000980001297983 */ /* 0x000ee40000300800 */
[----:B------:R-:W-:-:S04]  /*1d50*/  FFMA.FTZ R23, R46, R45, R23 ;  /* 0x0000002d2e177223 */ /* 0x000fc80000010017 */
[----:B------:R-:W-:Y:S02]  /*1d60*/  FFMA.FTZ R23, R40, R44, R23 ;  /* 0x0000002c28177223 */ /* 0x000fe40000010017 */
[----:B------:R-:W3:Y:S01]  /*1d70*/  LDL.LU R40, [R1+0xa8] ;  /* 0x0000a80001287983 */ /* 0x000ee20000300800 */
[----:B------:R-:W-:-:S04]  /*1d80*/  FADD.FTZ R22, R18, R11 ;  /* 0x0000000b12167221 */ /* 0x000fc80000010000 */
[----:B------:R-:W-:Y:S01]  /*1d90*/  FADD.FTZ R22, R22, R61 ;  /* 0x0000003d16167221 */ /* 0x000fe20000010000 */
[C---:B-1----:R-:W-:Y:S02]  /*1da0*/  FMUL.FTZ R10, R6.reuse, R42 ;  /* 0x0000002a060a7220 */ /* 0x042fe40000410000 */
[----:B------:R-:W3:Y:S04]  /*1db0*/  LDL.LU R42, [R1+0x9c] ;  /* 0x00009c00012a7983 */ /* 0x000ee80000300800 */
[----:B------:R-:W3:Y:S01]  /*1dc0*/  LDL.LU R33, [R1+0x80] ;  /* 0x0000800001217983 */ /* 0x000ee20000300800 */
[----:B-----5:R-:W-:-:S03]  /*1dd0*/  FMUL.FTZ R14, R6, R19 ;  /* 0x00000013060e7220 */ /* 0x020fc60000410000 */
[----:B------:R-:W5:Y:S01]  /*1de0*/  LDL.LU R19, [R1+0xb4] ;  /* 0x0000b40001137983 */ /* 0x000f620000300800 */
[----:B------:R-:W-:-:S04]  /*1df0*/  FADD.FTZ R22, R22, R60 ;  /* 0x0000003c16167221 */ /* 0x000fc80000010000 */
[----:B------:R-:W-:-:S04]  /*1e00*/  FADD.FTZ R22, R22, R59 ;  /* 0x0000003b16167221 */ /* 0x000fc80000010000 */
[----:B------:R-:W-:-:S04]  /*1e10*/  FADD.FTZ R22, R22, R57 ;  /* 0x0000003916167221 */ /* 0x000fc80000010000 */
[----:B------:R-:W-:-:S04]  /*1e20*/  FADD.FTZ R22, R22, R56 ;  /* 0x0000003816167221 */ /* 0x000fc80000010000 */
[----:B------:R-:W-:-:S04]  /*1e30*/  FADD.FTZ R22, R22, R54 ;  /* 0x0000003616167221 */ /* 0x000fc80000010000 */
[----:B------:R-:W-:-:S04]  /*1e40*/  FADD.FTZ R22, R22, R53 ;  /* 0x0000003516167221 */ /* 0x000fc80000010000 */
[----:B------:R-:W-:-:S04]  /*1e50*/  FADD.FTZ R22, R22, R51 ;  /* 0x0000003316167221 */ /* 0x000fc80000010000 */
[----:B------:R-:W-:-:S04]  /*1e60*/  FADD.FTZ R22, R22, R50 ;  /* 0x0000003216167221 */ /* 0x000fc80000010000 */
[----:B------:R-:W-:Y:S01]  /*1e70*/  FADD.FTZ R22, R22, R48 ;  /* 0x0000003016167221 */ /* 0x000fe20000010000 */
[----:B------:R-:W-:-:S03]  /*1e80*/  SHF.L.U32 R9, R9, 0x10, RZ ;  /* 0x0000001009097819 */ /* 0x000fc600000006ff */
[----:B------:R-:W-:-:S04]  /*1e90*/  FADD.FTZ R22, R22, R47 ;  /* 0x0000002f16167221 */ /* 0x000fc80000010000 */
[----:B------:R-:W-:Y:S01]  /*1ea0*/  FADD.FTZ R22, R22, R45 ;  /* 0x0000002d16167221 */ /* 0x000fe20000010000 */
[----:B0-----:R-:W-:-:S03]  /*1eb0*/  FMUL.FTZ R8, R5, R9 ;  /* 0x0000000905087220 */ /* 0x001fc60000410000 */
[----:B------:R-:W-:Y:S01]  /*1ec0*/  FADD.FTZ R22, R22, R44 ;  /* 0x0000002c16167221 */ /* 0x000fe20000010000 */
[----:B------:R-:W-:Y:S01]  /*1ed0*/  SHF.L.U32 R24, R24, 0x10, RZ ;  /* 0x0000001018187819 */ /* 0x000fe200000006ff */
[----:B------:R-:W-:Y:S01]  /*1ee0*/  FADD.FTZ R29, R29, R9 ;  /* 0x000000091d1d7221 */ /* 0x000fe20000010000 */
[C---:B------:R-:W-:Y:S01]  /*1ef0*/  FFMA.FTZ R28, R43.reuse, R9, R28 ;  /* 0x000000092b1c7223 */ /* 0x040fe2000001001c */
[----:B------:R-:W-:Y:S01]  /*1f00*/  FMUL.FTZ R9, R2, R38 ;  /* 0x0000002602097220 */ /* 0x000fe20000410000 */
[----:B------:R-:W-:Y:S01]  /*1f10*/  FADD.FTZ R22, R22, R8 ;  /* 0x0000000816167221 */ /* 0x000fe20000010000 */
[----:B------:R-:W-:Y:S01]  /*1f20*/  FFMA.FTZ R23, R43, R8, R23 ;  /* 0x000000082b177223 */ /* 0x000fe20000010017 */
[----:B------:R-:W-:Y:S01]  /*1f30*/  FMUL.FTZ R11, R4, R24 ;  /* 0x00000018040b7220 */ /* 0x000fe20000410000 */
[----:B--2---:R-:W-:Y:S01]  /*1f40*/  FMUL.FTZ R12, R6, R21 ;  /* 0x00000015060c7220 */ /* 0x004fe20000410000 */
[----:B------:R-:W-:Y:S01]  /*1f50*/  FADD.FTZ R22, R22, R9 ;  /* 0x0000000916167221 */ /* 0x000fe20000010000 */
[----:B------:R-:W-:Y:S01]  /*1f60*/  FFMA.FTZ R23, R10, R9, R23 ;  /* 0x000000090a177223 */ /* 0x000fe20000010017 */
[----:B------:R-:W-:Y:S01]  /*1f70*/  SHF.L.U32 R27, R34, 0x10, RZ ;  /* 0x00000010221b7819 */ /* 0x000fe200000006ff */
[----:B----4-:R-:W-:Y:S01]  /*1f80*/  FMUL.FTZ R13, R3, R39 ;  /* 0x00000027030d7220 */ /* 0x010fe20000410000 */
[----:B------:R-:W-:Y:S01]  /*1f90*/  FADD.FTZ R22, R22, R11 ;  /* 0x0000000b16167221 */ /* 0x000fe20000010000 */
[----:B------:R-:W-:Y:S01]  /*1fa0*/  FFMA.FTZ R23, R12, R11, R23 ;  /* 0x0000000b0c177223 */ /* 0x000fe20000010017 */
[----:B------:R-:W-:Y:S01]  /*1fb0*/  FMUL.FTZ R15, R6, R20 ;  /* 0x00000014060f7220 */ /* 0x000fe20000410000 */
[----:B------:R-:W-:Y:S01]  /*1fc0*/  FMUL.FTZ R16, R5, R27 ;  /* 0x0000001b05107220 */ /* 0x000fe20000410000 */
[----:B------:R-:W-:Y:S01]  /*1fd0*/  FADD.FTZ R22, R22, R13 ;  /* 0x0000000d16167221 */ /* 0x000fe20000010000 */
[----:B------:R-:W-:Y:S01]  /*1fe0*/  FFMA.FTZ R23, R14, R13, R23 ;  /* 0x0000000d0e177223 */ /* 0x000fe20000010017 */
[----:B------:R-:W-:Y:S01]  /*1ff0*/  SHF.L.U32 R34, R35, 0x10, RZ ;  /* 0x0000001023227819 */ /* 0x000fe200000006ff */
[----:B---3--:R-:W-:Y:S01]  /*2000*/  FMUL.FTZ R17, R6, R36 ;  /* 0x0000002406117220 */ /* 0x008fe20000410000 */
[----:B------:R-:W-:Y:S01]  /*2010*/  FADD.FTZ R22, R22, R16 ;  /* 0x0000001016167221 */ /* 0x000fe20000010000 */
[----:B------:R-:W-:Y:S01]  /*2020*/  FFMA.FTZ R23, R15, R16, R23 ;  /* 0x000000100f177223 */ /* 0x000fe20000010017 */
[----:B------:R-:W-:Y:S01]  /*2030*/  FMUL.FTZ R18, R2, R37 ;  /* 0x0000002502127220 */ /* 0x000fe20000410000 */
[----:B------:R-:W-:-:S03]  /*2040*/  FMUL.FTZ R20, R4, R34 ;  /* 0x0000002204147220 */ /* 0x000fc60000410000 */
[----:B------:R-:W-:Y:S01]  /*2050*/  FADD.FTZ R22, R22, R18 ;  /* 0x0000001216167221 */ /* 0x000fe20000010000 */
[----:B------:R-:W-:Y:S01]  /*2060*/  FFMA.FTZ R23, R17, R18, R23 ;  /* 0x0000001211177223 */ /* 0x000fe20000010017 */
[----:B------:R-:W-:Y:S02]  /*2070*/  FMUL.FTZ R21, R6, R40 ;  /* 0x0000002806157220 */ /* 0x000fe40000410000 */
[----:B------:R-:W-:Y:S01]  /*2080*/  FADD.FTZ R22, R22, R20 ;  /* 0x0000001416167221 */ /* 0x000fe20000010000 */
[C---:B-----5:R-:W-:Y:S02]  /*2090*/  PRMT R35, R19.reuse, 0x7632, R35 ;  /* 0x0000763213237816 */ /* 0x060fe40000000023 */
[----:B------:R-:W-:Y:S01]  /*20a0*/  SHF.L.U32 R36, R19, 0x10, RZ ;  /* 0x0000001013247819 */ /* 0x000fe200000006ff */
[----:B------:R-:W-:Y:S01]  /*20b0*/  FMUL.FTZ R19, R6, R41 ;  /* 0x0000002906137220 */ /* 0x000fe20000410000 */
[----:B------:R-:W-:-:S03]  /*20c0*/  SHF.L.U32 R35, R35, 0x10, RZ ;  /* 0x0000001023237819 */ /* 0x000fc600000006ff */
[----:B------:R-:W-:Y:S01]  /*20d0*/  FFMA.FTZ R23, R19, R20, R23 ;  /* 0x0000001413177223 */ /* 0x000fe20000010017 */
[----:B------:R-:W-:Y:S01]  /*20e0*/  FMUL.FTZ R40, R3, R36 ;  /* 0x0000002403287220 */ /* 0x000fe20000410000 */
[----:B------:R-:W-:Y:S01]  /*20f0*/  FMUL.FTZ R41, R6, R42 ;  /* 0x0000002a06297220 */ /* 0x000fe20000410000 */
[----:B------:R-:W-:Y:S02]  /*2100*/  FMUL.FTZ R42, R5, R35 ;  /* 0x00000023052a7220 */ /* 0x000fe40000410000 */
[----:B------:R-:W-:Y:S01]  /*2110*/  FADD.FTZ R22, R22, R40 ;  /* 0x0000002816167221 */ /* 0x000fe20000010000 */
[----:B------:R-:W-:-:S03]  /*2120*/  FFMA.FTZ R23, R21, R40, R23 ;  /* 0x0000002815177223 */ /* 0x000fc60000010017 */
[----:B------:R-:W-:Y:S01]  /*2130*/  FADD.FTZ R22, R22, R42 ;  /* 0x0000002a16167221 */ /* 0x000fe20000010000 */
[----:B------:R-:W-:-:S05]  /*2140*/  FFMA.FTZ R23, R41, R42, R23 ;  /* 0x0000002a29177223 */ /* 0x000fca0000010017 */
[----:B------:R0:W-:Y:S04]  /*2150*/  STS.64 [R33], R22 ;  /* 0x0000001621007388 */ /* 0x0001e80000000a00 */
[----:B0-----:R-:W2:Y:S01]  /*2160*/  LDL.LU R33, [R1+0xb0] ;  /* 0x0000b00001217983 */ /* 0x001ea20000300800 */
[----:B------:R-:W-:Y:S02]  /*2170*/  UIADD3 UR10, UP0, UPT, UR10, 0x2, URZ ;  /* 0x000000020a0a7890 */ /* 0x000fe4000ff1e0ff */
[----:B------:R-:W-:Y:S02]  /*2180*/  USHF.L.U32 UR15, UR16, 0x1, URZ ;  /* 0x00000001100f7899 */ /* 0x000fe400080006ff */
[----:B------:R-:W-:Y:S02]  /*2190*/  UIADD3.X UR5, UPT, UPT, URZ, UR5, URZ, UP0, !UPT ;  /* 0x00000005ff057290 */ /* 0x000fe400087fe4ff */
[----:B------:R-:W-:-:S02]  /*21a0*/  USHF.L.U64.HI UR14, UR16, 0x1, UR17 ;  /* 0x00000001100e7899 */ /* 0x000fc40008010211 */
[----:B------:R-:W-:-:S04]  /*21b0*/  UISETP.GE.U32.AND UP0, UPT, UR10, UR15, UPT ;  /* 0x0000000f0a00728c */ /* 0x000fc8000bf06070 */
[----:B------:R-:W-:Y:S01]  /*21c0*/  UISETP.GE.AND.EX UP0, UPT, UR5, UR14, UPT, UP0 ;  /* 0x0000000e0500728c */ /* 0x000fe2000bf06300 */
[----:B------:R-:W-:Y:S01]  /*21d0*/  FADD.FTZ R25, R25, R24 ;  /* 0x0000001819197221 */ /* 0x000fe20000010000 */
[----:B------:R-:W-:Y:S01]  /*21e0*/  FFMA.FTZ R22, R10, R38, R32 ;  /* 0x000000260a167223 */ /* 0x000fe20000010020 */
[----:B------:R-:W-:Y:S01]  /*21f0*/  FADD.FTZ R30, R30, R39 ;  /* 0x000000271e1e7221 */ /* 0x000fe20000010000 */
[----:B------:R-:W-:Y:S01]  /*2200*/  FFMA.FTZ R26, R14, R39, R26 ;  /* 0x000000270e1a7223 */ /* 0x000fe2000001001a */
[----:B------:R-:W-:Y:S01]  /*2210*/  FFMA.FTZ R24, R12, R24, R31 ;  /* 0x000000180c187223 */ /* 0x000fe2000001001f */
[----:B------:R-:W-:Y:S01]  /*2220*/  FADD.FTZ R29, R29, R27 ;  /* 0x0000001b1d1d7221 */ /* 0x000fe20000010000 */
[----:B------:R-:W-:Y:S01]  /*2230*/  FFMA.FTZ R28, R15, R27, R28 ;  /* 0x0000001b0f1c7223 */ /* 0x000fe2000001001c */
[----:B------:R-:W-:Y:S01]  /*2240*/  FFMA.FTZ R22, R17, R37, R22 ;  /* 0x0000002511167223 */ /* 0x000fe20000010016 */
[----:B------:R-:W-:Y:S01]  /*2250*/  FADD.FTZ R27, R30, R36 ;  /* 0x000000241e1b7221 */ /* 0x000fe20000010000 */
[----:B------:R-:W-:Y:S01]  /*2260*/  FFMA.FTZ R26, R21, R36, R26 ;  /* 0x00000024151a7223 */ /* 0x000fe2000001001a */
[----:B------:R-:W-:Y:S01]  /*2270*/  FADD.FTZ R25, R25, R34 ;  /* 0x0000002219197221 */ /* 0x000fe20000010000 */
[----:B------:R-:W-:Y:S01]  /*2280*/  FFMA.FTZ R24, R19, R34, R24 ;  /* 0x0000002213187223 */ /* 0x000fe20000010018 */
[----:B------:R-:W-:Y:S01]  /*2290*/  FADD.FTZ R29, R29, R35 ;  /* 0x000000231d1d7221 */ /* 0x000fe20000010000 */
[----:B------:R-:W-:Y:S01]  /*22a0*/  FFMA.FTZ R28, R41, R35, R28 ;  /* 0x00000023291c7223 */ /* 0x000fe2000001001c */
[----:B------:R-:W-:Y:S01]  /*22b0*/  BAR.SYNC.DEFER_BLOCKING 0x0 ;  /* 0x0000000000007b1d */ /* 0x000fe20000010000 */
[----:B--2---:R-:W-:-:S04]  /*22c0*/  FADD.FTZ R23, R33, R38 ;  /* 0x0000002621177221 */ /* 0x004fc80000010000 */
[----:B------:R-:W-:Y:S01]  /*22d0*/  FADD.FTZ R23, R23, R37 ;  /* 0x0000002517177221 */ /* 0x000fe20000010000 */
[----:B------:R-:W-:Y:S06]  /*22e0*/  BRA.U !UP0, `(.L_x_83) ;  /* 0x0000000108c47547 */ /* 0x000fec000b800000 */
[----:B------:R-:W0:Y:S01]  /*22f0*/  S2R R35, SR_TID.X ;  /* 0x0000000000237919 */ /* 0x000e220000002100 */
[----:B------:R-:W1:Y:S01]  /*2300*/  S2UR UR7, SR_CgaCtaId ;  /* 0x00000000000779c3 */ /* 0x000e620000008800 */
[----:B------:R-:W-:Y:S02]  /*2310*/  UMOV UR6, 0x400 ;  /* 0x0000040000067882 */ /* 0x000fe40000000000 */
[----:B-1----:R-:W-:Y:S01]  /*2320*/  ULEA UR6, UR7, UR6, 0x18 ;  /* 0x0000000607067291 */ /* 0x002fe2000f8ec0ff */
[----:B0-----:R-:W-:-:S05]  /*2330*/  SHF.L.U32 R32, R35, 0x1, RZ ;  /* 0x0000000123207819 */ /* 0x001fca00000006ff */
[C---:B------:R-:W-:Y:S02]  /*2340*/  LEA R30, R35.reuse, UR6, 0x5 ;  /* 0x00000006231e7c11 */ /* 0x040fe4000f8e28ff */
[----:B------:R-:W-:Y:S02]  /*2350*/  LOP3.LUT R32, R32, 0x18, RZ, 0xc0, !PT ;  /* 0x0000001820207812 */ /* 0x000fe400078ec0ff */
[----:B------:R-:W-:Y:S02]  /*2360*/  SHF.L.U32 R34, R35, 0x3, RZ ;  /* 0x0000000323227819 */ /* 0x000fe400000006ff */
[----:B------:R-:W-:Y:S02]  /*2370*/  IADD3 R31, PT, PT, R30, R32, RZ ;  /* 0x000000201e1f7210 */ /* 0x000fe40007ffe0ff */
[----:B------:R-:W-:-:S03]  /*2380*/  LOP3.LUT R34, R34, 0x1fe0, RZ, 0xc0, !PT ;  /* 0x00001fe022227812 */ /* 0x000fc600078ec0ff */
[----:B------:R0:W-:Y:S02]  /*2390*/  STS.64 [R31], R22 ;  /* 0x000000161f007388 */ /* 0x0001e40000000a00 */
[----:B0-----:R-:W-:-:S04]  /*23a0*/  LOP3.LUT R31, R32, 0x8, RZ, 0x3c, !PT ;  /* 0x00000008201f7812 */ /* 0x001fc800078e3cff */
[----:B------:R-:W-:-:S05]  /*23b0*/  IADD3 R31, PT, PT, R30, R31, RZ ;  /* 0x0000001f1e1f7210 */ /* 0x000fca0007ffe0ff */
[----:B------:R0:W-:Y:S02]  /*23c0*/  STS.64 [R31], R24 ;  /* 0x000000181f007388 */ /* 0x0001e40000000a00 */
[----:B0-----:R-:W-:-:S04]  /*23d0*/  LOP3.LUT R31, R32, 0x10, RZ, 0x3c, !PT ;  /* 0x00000010201f7812 */ /* 0x001fc800078e3cff */
[----:B------:R-:W-:-:S05]  /*23e0*/  IADD3 R31, PT, PT, R30, R31, RZ ;  /* 0x0000001f1e1f7210 */ /* 0x000fca0007ffe0ff */
[----:B------:R0:W-:Y:S02]  /*23f0*/  STS.64 [R31], R26 ;  /* 0x0000001a1f007388 */ /* 0x0001e40000000a00 */
[----:B0-----:R-:W-:-:S04]  /*2400*/  LOP3.LUT R31, R32, 0x18, RZ, 0x3c, !PT ;  /* 0x00000018201f7812 */ /* 0x001fc800078e3cff */
[----:B------:R-:W-:Y:S02]  /*2410*/  IADD3 R31, PT, PT, R30, R31, RZ ;  /* 0x0000001f1e1f7210 */ /* 0x000fe40007ffe0ff */
[----:B------:R-:W-:-:S03]  /*2420*/  SHF.R.U32.HI R30, RZ, 0x4, R35 ;  /* 0x00000004ff1e7819 */ /* 0x000fc60000011623 */
[----:B------:R-:W-:Y:S01]  /*2430*/  STS.64 [R31], R28 ;  /* 0x0000001c1f007388 */ /* 0x000fe20000000a00 */
[----:B------:R-:W-:-:S04]  /*2440*/  LOP3.LUT R30, R30, R35, RZ, 0x3c, !PT ;  /* 0x000000231e1e7212 */ /* 0x000fc800078e3cff */
[----:B------:R-:W-:-:S04]  /*2450*/  SHF.L.U32 R30, R30, 0x3, RZ ;  /* 0x000000031e1e7819 */ /* 0x000fc800000006ff */
[----:B------:R-:W-:-:S04]  /*2460*/  LOP3.LUT R30, R30, 0x18, RZ, 0xc0, !PT ;  /* 0x000000181e1e7812 */ /* 0x000fc800078ec0ff */
[----:B------:R-:W-:Y:S01]  /*2470*/  IADD3 R34, PT, PT, R34, UR6, R30 ;  /* 0x0000000622227c10 */ /* 0x000fe2000fffe01e */
[----:B------:R-:W-:Y:S01]  /*2480*/  BAR.SYNC.DEFER_BLOCKING 0x0 ;  /* 0x0000000000007b1d */ /* 0x000fe20000010000 */
[----:B------:R-:W-:-:S04]  /*2490*/  USHF.L.U32 UR6, UR8, 0x6, URZ ;  /* 0x0000000608067899 */ /* 0x000fc800080006ff */
[----:B------:R-:W-:-:S04]  /*24a0*/  ULOP3.LUT UR6, UR6, 0x3fff80, URZ, 0xc0, !UPT ;  /* 0x003fff8006067892 */ /* 0x000fc8000f8ec0ff */
[----:B------:R-:W-:Y:S01]  /*24b0*/  ULOP3.LUT UR6, UR6, 0x7f, UR18, 0xf8, !UPT ;  /* 0x0000007f06067892 */ /* 0x000fe2000f8ef812 */
[----:B------:R-:W0:Y:S04]  /*24c0*/  LDS.64 R30, [R34] ;  /* 0x00000000221e7984 */ /* 0x000e280000000a00 */
[----:B------:R-:W1:Y:S01]  /*24d0*/  LDS.64 R32, [R34+0xa00] ;  /* 0x000a000022207984 */ /* 0x000e620000000a00 */
[----:B0-----:R-:W-:Y:S01]  /*24e0*/  FADD.FTZ R30, RZ, R30 ;  /* 0x0000001eff1e7221 */ /* 0x001fe20000010000 */
[----:B------:R-:W-:-:S03]  /*24f0*/  FADD.FTZ R31, RZ, R31 ;  /* 0x0000001fff1f7221 */ /* 0x000fc60000010000 */
[----:B-1----:R-:W-:Y:S01]  /*2500*/  FADD.FTZ R32, R30, R32 ;  /* 0x000000201e207221 */ /* 0x002fe20000010000 */
[----:B------:R-:W-:Y:S02]  /*2510*/  FADD.FTZ R33, R31, R33 ;  /* 0x000000211f217221 */ /* 0x000fe40000010000 */
[----:B------:R-:W0:Y:S02]  /*2520*/  LDS.64 R30, [R34+0x1400] ;  /* 0x00140000221e7984 */ /* 0x000e240000000a00 */
[----:B0-----:R-:W-:Y:S01]  /*2530*/  FADD.FTZ R32, R32, R30 ;  /* 0x0000001e20207221 */ /* 0x001fe20000010000 */
[----:B------:R-:W-:Y:S02]  /*2540*/  FADD.FTZ R33, R33, R31 ;  /* 0x0000001f21217221 */ /* 0x000fe40000010000 */
[----:B------:R-:W0:Y:S02]  /*2550*/  LDS.64 R30, [R34+0x1e00] ;  /* 0x001e0000221e7984 */ /* 0x000e240000000a00 */
[----:B0-----:R-:W-:Y:S01]  /*2560*/  FADD.FTZ R30, R32, R30 ;  /* 0x0000001e201e7221 */ /* 0x001fe20000010000 */
[----:B------:R-:W-:Y:S01]  /*2570*/  MOV R32, UR6 ;  /* 0x0000000600207c02 */ /* 0x000fe20008000f00 */
[----:B------:R-:W-:Y:S01]  /*2580*/  FADD.FTZ R31, R33, R31 ;  /* 0x0000001f211f7221 */ /* 0x000fe20000010000 */
[----:B------:R-:W-:-:S03]  /*2590*/  MOV R33, UR11 ;  /* 0x0000000b00217c02 */ /* 0x000fc60008000f00 */
[----:B------:R-:W-:Y:S02]  /*25a0*/  IMAD R32, R32, 0x280, R35 ;  /* 0x0000028020207824 */ /* 0x000fe400078e0223 */
[----:B------:R-:W0:Y:S02]  /*25b0*/  LDC.64 R34, c[0x0][0x3d0] ;  /* 0x0000f400ff227b82 */ /* 0x000e240000000a00 */
[----:B------:R-:W-:-:S05]  /*25c0*/  IMAD R32, R33, 0x140, R32 ;  /* 0x0000014021207824 */ /* 0x000fca00078e0220 */
[----:B------:R-:W-:-:S05]  /*25d0*/  SHF.L.U32 R32, R32, 0x1, RZ ;  /* 0x0000000120207819 */ /* 0x000fca00000006ff */
[----:B0-----:R-:W-:-:S05]  /*25e0*/  IMAD.WIDE.U32 R32, R32, 0x4, R34 ;  /* 0x0000000420207825 */ /* 0x001fca00078e0022 */
[----:B------:R0:W-:Y:S02]  /*25f0*/  STG.E.64 desc[UR12][R32.64+0x10000], R30 ;  /* 0x0100001e20007986 */ /* 0x0001e4000c101b0c */
.L_x_83:
[----:B------:R-:W1:Y:S01]  /*2600*/  S2R R37, SR_TID.X ;  /* 0x0000000000257919 */ /* 0x000e620000002100 */
[----:B------:R-:W-:Y:S01]  /*2610*/  BSSY.RECONVERGENT B0, `(.L_x_84) ;  /* 0x0000032000007945 */ /* 0x000fe20003800200 */
[----:B0-----:R-:W-:Y:S02]  /*2620*/  CS2R R30, SRZ ;  /* 0x00000000001e7805 */ /* 0x001fe4000001ff00 */
[----:B-1----:R-:W-:-:S13]  /*2630*/  ISETP.GT.U32.AND P0, PT, R37, 0x3f, PT ;  /* 0x0000003f2500780c */ /* 0x002fda0003f04070 */
[----:B------:R-:W-:Y:S05]  /*2640*/  @P0 BRA `(.L_x_85) ;  /* 0x0000000000b80947 */ /* 0x000fea0003800000 */
[----:B------:R-:W0:Y:S01]  /*2650*/  S2R R32, SR_CgaCtaId ;  /* 0x0000000000207919 */ /* 0x000e220000008800 */
        /* <DEDUP_REMOVED lines=10> */
[----:B------:R-:W-:Y:S02]  /*2700*/  SHF.R.U32.HI R30, RZ, 0x2, R34 ;  /* 0x00000002ff1e7819 */ /* 0x000fe40000011622 */
[----:B0-----:R-:W-:Y:S02]  /*2710*/  LEA R35, R32, R35, 0x18 ;  /* 0x0000002320237211 */ /* 0x001fe400078ec0ff */
[----:B------:R-:W-:-:S03]  /*2720*/  IADD3 R32, PT, PT, R34, 0x4, RZ ;  /* 0x0000000422207810 */ /* 0x000fc60007ffe0ff */
[----:B------:R-:W-:Y:S01]  /*2730*/  IMAD R30, R30, 0x28, R35 ;  /* 0x000000281e1e7824 */ /* 0x000fe200078e0223 */
[----:B------:R-:W-:-:S04]  /*2740*/  SHF.R.U32.HI R32, RZ, 0x2, R32 ;  /* 0x00000002ff207819 */ /* 0x000fc80000011620 */
[----:B------:R-:W-:Y:S01]  /*2750*/  IADD3 R30, PT, PT, R30, R36, RZ ;  /* 0x000000241e1e7210 */ /* 0x000fe20007ffe0ff */
[----:B------:R-:W-:-:S05]  /*2760*/  IMAD R32, R32, 0x28, R35 ;  /* 0x0000002820207824 */ /* 0x000fca00078e0223 */
[----:B------:R-:W-:Y:S01]  /*2770*/  IADD3 R32, PT, PT, R36, R32, RZ ;  /* 0x0000002024207210 */ /* 0x000fe20007ffe0ff */
[----:B------:R-:W0:Y:S05]  /*2780*/  LDS.64 R30, [R30] ;  /* 0x000000001e1e7984 */ /* 0x000e2a0000000a00 */
[----:B------:R-:W1:Y:S01]  /*2790*/  LDS.64 R32, [R32] ;  /* 0x0000000020207984 */ /* 0x000e620000000a00 */
[----:B0-----:R-:W-:Y:S01]  /*27a0*/  FADD.FTZ R30, RZ, R30 ;  /* 0x0000001eff1e7221 */ /* 0x001fe20000010000 */
[----:B------:R-:W-:-:S03]  /*27b0*/  FADD.FTZ R31, RZ, R31 ;  /* 0x0000001fff1f7221 */ /* 0x000fc60000010000 */
[----:B-1----:R-:W-:Y:S01]  /*27c0*/  FADD.FTZ R32, R30, R32 ;  /* 0x000000201e207221 */ /* 0x002fe20000010000 */
[----:B------:R-:W-:Y:S01]  /*27d0*/  IADD3 R30, PT, PT, R34, 0x8, RZ ;  /* 0x00000008221e7810 */ /* 0x000fe20007ffe0ff */
[----:B------:R-:W-:-:S03]  /*27e0*/  FADD.FTZ R33, R31, R33 ;  /* 0x000000211f217221 */ /* 0x000fc60000010000 */
[----:B------:R-:W-:-:S05]  /*27f0*/  SHF.R.U32.HI R30, RZ, 0x2, R30 ;  /* 0x00000002ff1e7819 */ /* 0x000fca000001161e */
[----:B------:R-:W-:-:S05]  /*2800*/  IMAD R30, R30, 0x28, R35 ;  /* 0x000000281e1e7824 */ /* 0x000fca00078e0223 */
[----:B------:R-:W-:-:S06]  /*2810*/  IADD3 R30, PT, PT, R36, R30, RZ ;  /* 0x0000001e241e7210 */ /* 0x000fcc0007ffe0ff */
[----:B------:R-:W0:Y:S02]  /*2820*/  LDS.64 R30, [R30] ;  /* 0x000000001e1e7984 */ /* 0x000e240000000a00 */
[----:B0-----:R-:W-:Y:S01]  /*2830*/  FADD.FTZ R32, R32, R30 ;  /* 0x0000001e20207221 */ /* 0x001fe20000010000 */
[C---:B------:R-:W-:Y:S01]  /*2840*/  IADD3 R30, PT, PT, R34.reuse, 0xc, RZ ;  /* 0x0000000c221e7810 */ /* 0x040fe20007ffe0ff */
[----:B------:R-:W-:Y:S01]  /*2850*/  FADD.FTZ R33, R33, R31 ;  /* 0x0000001f21217221 */ /* 0x000fe20000010000 */
[----:B------:R-:W-:Y:S02]  /*2860*/  IADD3 R34, PT, PT, R34, 0x10, RZ ;  /* 0x0000001022227810 */ /* 0x000fe40007ffe0ff */
[----:B------:R-:W-:Y:S02]  /*2870*/  SHF.R.U32.HI R30, RZ, 0x2, R30 ;  /* 0x00000002ff1e7819 */ /* 0x000fe4000001161e */
[----:B------:R-:W-:-:S03]  /*2880*/  SHF.R.U32.HI R34, RZ, 0x2, R34 ;  /* 0x00000002ff227819 */ /* 0x000fc60000011622 */
[--C-:B------:R-:W-:Y:S02]  /*2890*/  IMAD R30, R30, 0x28, R35.reuse ;  /* 0x000000281e1e7824 */ /* 0x100fe400078e0223 */
[----:B------:R-:W-:-:S03]  /*28a0*/  IMAD R34, R34, 0x28, R35 ;  /* 0x0000002822227824 */ /* 0x000fc600078e0223 */
[C---:B------:R-:W-:Y:S02]  /*28b0*/  IADD3 R30, PT, PT, R36.reuse, R30, RZ ;  /* 0x0000001e241e7210 */ /* 0x040fe40007ffe0ff */
[----:B------:R-:W-:-:S04]  /*28c0*/  IADD3 R34, PT, PT, R36, R34, RZ ;  /* 0x0000002224227210 */ /* 0x000fc80007ffe0ff */
[----:B------:R-:W0:Y:S02]  /*28d0*/  LDS.64 R30, [R30] ;  /* 0x000000001e1e7984 */ /* 0x000e240000000a00 */
[----:B0-----:R-:W-:Y:S01]  /*28e0*/  FADD.FTZ R32, R32, R30 ;  /* 0x0000001e20207221 */ /* 0x001fe20000010000 */
[----:B------:R-:W-:Y:S02]  /*28f0*/  FADD.FTZ R33, R33, R31 ;  /* 0x0000001f21217221 */ /* 0x000fe40000010000 */
[----:B------:R-:W0:Y:S02]  /*2900*/  LDS.64 R30, [R34] ;  /* 0x00000000221e7984 */ /* 0x000e240000000a00 */
[----:B0-----:R-:W-:Y:S01]  /*2910*/  FADD.FTZ R30, R32, R30 ;  /* 0x0000001e201e7221 */ /* 0x001fe20000010000 */
[----:B------:R-:W-:-:S07]  /*2920*/  FADD.FTZ R31, R33, R31 ;  /* 0x0000001f211f7221 */ /* 0x000fce0000010000 */
.L_x_85:
[----:B------:R-:W-:Y:S05]  /*2930*/  BSYNC.RECONVERGENT B0 ;  /* 0x0000000000007941 */ /* 0x000fea0003800200 */
.L_x_84:
[----:B------:R-:W0:Y:S01]  /*2940*/  SHFL.BFLY PT, R33, R30, 0x2, 0x1f ;  /* 0x0c401f001e217f89 */ /* 0x000e2200000e0000 */
        /* <DEDUP_REMOVED lines=20> */
.L_x_87:
[----:B------:R-:W-:Y:S05]  /*2a90*/  BSYNC.RECONVERGENT B0 ;  /* 0x0000000000007941 */ /* 0x000fea0003800200 */
.L_x_86:
        /* <DEDUP_REMOVED lines=22> */
.L_x_90:
[----:B------:R-:W2:Y:S04]  /*2c00*/  LD.E.STRONG.GPU R33, desc[UR12][R30.64+0x8] ;  /* 0x0000080c1e217980 */ /* 0x000ea8000c10f900 */
[----:B--2---:R-:W-:Y:S01]  /*2c10*/  CCTL.IVALL ;  /* 0x00000000ff00798f */ /* 0x004fe20002000000 */
[----:B------:R-:W-:Y:S05]  /*2c20*/  YIELD ;  /* 0x0000000000007946 */ /* 0x000fea0003800000 */
[----:B-----5:R-:W-:-:S04]  /*2c30*/  LOP3.LUT R33, R33, R32, RZ, 0x3c, !PT ;  /* 0x0000002021217212 */ /* 0x020fc800078e3cff */
[----:B------:R-:W-:-:S13]  /*2c40*/  ISETP.GT.AND P0, PT, R33, -0x1, PT ;  /* 0xffffffff2100780c */ /* 0x000fda0003f04270 */
[----:B------:R-:W-:Y:S05]  /*2c50*/  @P0 BRA `(.L_x_90) ;  /* 0xfffffffc00e80947 */ /* 0x000fea000383ffff */
.L_x_89:
[----:B------:R-:W-:Y:S05]  /*2c60*/  WARPSYNC.ALL ;  /* 0x0000000000007948 */ /* 0x000fea0003800000 */
[----:B------:R-:W-:Y:S06]  /*2c70*/  BAR.SYNC.DEFER_BLOCKING 0x0 ;  /* 0x0000000000007b1d */ /* 0x000fec0000010000 */
[----:B------:R-:W-:Y:S05]  /*2c80*/  BRA `(.L_x_91) ;  /* 0x0000000000587947 */ /* 0x000fea0003800000 */
.L_x_88:
[----:B0-----:R-:W0:Y:S01]  /*2c90*/  S2R R30, SR_TID.X ;  /* 0x00000000001e7919 */ /* 0x001e220000002100 */
[----:B------:R-:W-:Y:S01]  /*2ca0*/  BAR.SYNC.DEFER_BLOCKING 0x0 ;  /* 0x0000000000007b1d */ /* 0x000fe20000010000 */
[----:B0-----:R-:W-:-:S13]  /*2cb0*/  ISETP.NE.AND P0, PT, R30, RZ, PT ;  /* 0x000000ff1e00720c */ /* 0x001fda0003f05270 */
[----:B------:R-:W-:Y:S05]  /*2cc0*/  @P0 BRA `(.L_x_92) ;  /* 0x0000000000400947 */ /* 0x000fea0003800000 */
[----:B------:R-:W0:Y:S01]  /*2cd0*/  LDC.64 R32, c[0x0][0x3d8] ;  /* 0x0000f600ff207b82 */ /* 0x000e220000000a00 */
[----:B------:R-:W-:Y:S02]  /*2ce0*/  MOV R30, UR8 ;  /* 0x00000008001e7c02 */ /* 0x000fe40008000f00 */
[----:B------:R-:W-:-:S03]  /*2cf0*/  ISETP.NE.AND P0, PT, RZ, UR18, PT ;  /* 0x00000012ff007c0c */ /* 0x000fc6000bf05270 */
[----:B0-----:R-:W-:Y:S01]  /*2d00*/  IMAD.WIDE.U32 R30, R30, 0x4, R32 ;  /* 0x000000041e1e7825 */ /* 0x001fe200078e0020 */
[----:B------:R-:W-:-:S04]  /*2d10*/  MOV R32, 0x7fffff81 ;  /* 0x7fffff8100207802 */ /* 0x000fc80000000f00 */
[----:B------:R-:W-:Y:S01]  /*2d20*/  SEL R32, R32, 0x1, !P0 ;  /* 0x0000000120207807 */ /* 0x000fe20004000000 */
[----:B------:R-:W-:Y:S06]  /*2d30*/  MEMBAR.ALL.GPU ;  /* 0x0000000000007992 */ /* 0x000fec000000a000 */
[----:B------:R-:W-:-:S00]  /*2d40*/  ERRBAR ;  /* 0x00000000000079ab */ /* 0x000fc00000000000 */
[----:B------:R-:W-:Y:S06]  /*2d50*/  CGAERRBAR ;  /* 0x00000000000075ab */ /* 0x000fec0000000000 */
[----:B------:R0:W5:Y:S02]  /*2d60*/  ATOM.E.ADD.STRONG.GPU PT, R32, desc[UR12][R30.64], R32 ;  /* 0x800000201e20798a */ /* 0x00016400081ef10c */
.L_x_93:
[----:B------:R-:W2:Y:S04]  /*2d70*/  LD.E.STRONG.GPU R33, desc[UR12][R30.64] ;  /* 0x0000000c1e217980 */ /* 0x000ea8000c10f900 */
[----:B--2---:R-:W-:Y:S01]  /*2d80*/  CCTL.IVALL ;  /* 0x00000000ff00798f */ /* 0x004fe20002000000 */
[----:B------:R-:W-:Y:S05]  /*2d90*/  YIELD ;  /* 0x0000000000007946 */ /* 0x000fea0003800000 */
[----:B-----5:R-:W-:-:S04]  /*2da0*/  LOP3.LUT R33, R33, R32, RZ, 0x3c, !PT ;  /* 0x0000002021217212 */ /* 0x020fc800078e3cff */
[----:B------:R-:W-:-:S13]  /*2db0*/  ISETP.GT.AND P0, PT, R33, -0x1, PT ;  /* 0xffffffff2100780c */ /* 0x000fda0003f04270 */
[----:B------:R-:W-:Y:S05]  /*2dc0*/  @P0 BRA `(.L_x_93) ;  /* 0xfffffffc00e80947 */ /* 0x000fea000383ffff */
.L_x_92:
[----:B------:R-:W-:Y:S05]  /*2dd0*/  WARPSYNC.ALL ;  /* 0x0000000000007948 */ /* 0x000fea0003800000 */
[----:B------:R-:W-:Y:S06]  /*2de0*/  BAR.SYNC.DEFER_BLOCKING 0x0 ;  /* 0x0000000000007b1d */ /* 0x000fec0000010000 */
.L_x_91:
[----:B------:R-:W1:Y:S01]  /*2df0*/  S2R R34, SR_TID.X ;  /* 0x0000000000227919 */ /* 0x000e620000002100 */
[----:B------:R-:W-:Y:S01]  /*2e00*/  BSSY.RECONVERGENT B0, `(.L_x_94) ;  /* 0x0000039000007945 */ /* 0x000fe20003800200 */
[----:B0-----:R-:W-:Y:S02]  /*2e10*/  CS2R R32, SRZ ;  /* 0x0000000000207805 */ /* 0x001fe4000001ff00 */
[----:B-1----:R-:W-:-:S13]  /*2e20*/  ISETP.GT.U32.AND P0, PT, R34, 0xff, PT ;  /* 0x000000ff2200780c */ /* 0x002fda0003f04070 */
[----:B------:R-:W-:Y:S05]  /*2e30*/  @P0 BRA `(.L_x_95) ;  /* 0x0000000000d40947 */ /* 0x000fea0003800000 */
[----:B------:R-:W0:Y:S01]  /*2e40*/  LDCU UR6, c[0x0][0x374] ;  /* 0x00006e80ff0677ac */ /* 0x000e220008000800 */
[----:B------:R1:W-:Y:S01]  /*2e50*/  STL.64 [R1+0xb8], R2 ;  /* 0x0000b80201007387 */ /* 0x0003e20000100a00 */
[C---:B------:R-:W-:Y:S02]  /*2e60*/  SHF.L.U32 R31, R34.reuse, 0x3, RZ ;  /* 0x00000003221f7819 */ /* 0x040fe400000006ff */
[----:B------:R-:W-:Y:S01]  /*2e70*/  LOP3.LUT R32, R34, 0xf, RZ, 0xc0, !PT ;  /* 0x0000000f22207812 */ /* 0x000fe200078ec0ff */
[----:B------:R2:W-:Y:S01]  /*2e80*/  STL [R1+0xb0], R0 ;  /* 0x0000b00001007387 */ /* 0x0005e20000100800 */
[----:B------:R-:W-:Y:S01]  /*2e90*/  LOP3.LUT R31, R31, 0x780, RZ, 0xc0, !PT ;  /* 0x000007801f1f7812 */ /* 0x000fe200078ec0ff */
[----:B-1----:R-:W1:Y:S01]  /*2ea0*/  LDC.64 R2, c[0x0][0x3d0] ;  /* 0x0000f400ff027b82 */ /* 0x002e620000000a00 */
[----:B0-----:R-:W-:-:S06]  /*2eb0*/  UIMAD UR6, UR6, UR4, UR8 ;  /* 0x00000004060672a4 */ /* 0x001fcc000f8e0208 */
[----:B------:R-:W-:-:S04]  /*2ec0*/  MOV R30, UR6 ;  /* 0x00000006001e7c02 */ /* 0x000fc80008000f00 */
[----:B------:R-:W-:-:S04]  /*2ed0*/  LEA R30, R30, R31, 0xb ;  /* 0x0000001f1e1e7211 */ /* 0x000fc800078e58ff */
[----:B------:R-:W-:-:S04]  /*2ee0*/  IADD3 R30, PT, PT, R30, R32, RZ ;  /* 0x000000201e1e7210 */ /* 0x000fc80007ffe0ff */
[----:B------:R-:W-:-:S04]  /*2ef0*/  SHF.L.U32 R38, R30, 0x1, RZ ;  /* 0x000000011e267819 */ /* 0x000fc800000006ff */
[C---:B------:R-:W-:Y:S01]  /*2f00*/  IADD3 R36, PT, PT, R38.reuse, 0x20, RZ ;  /* 0x0000002026247810 */ /* 0x040fe20007ffe0ff */
[C---:B-1----:R-:W-:Y:S01]  /*2f10*/  IMAD.WIDE.U32 R32, R38.reuse, 0x4, R2 ;  /* 0x0000000426207825 */ /* 0x042fe200078e0002 */
[----:B------:R-:W-:-:S03]  /*2f20*/  IADD3 R34, PT, PT, R38, 0x40, RZ ;  /* 0x0000004026227810 */ /* 0x000fc60007ffe0ff */
[--C-:B------:R-:W-:Y:S01]  /*2f30*/  IMAD.WIDE.U32 R36, R36, 0x4, R2.reuse ;  /* 0x0000000424247825 */ /* 0x100fe200078e0002 */
[----:B------:R-:W-:Y:S01]  /*2f40*/  IADD3 R30, PT, PT, R38, 0x60, RZ ;  /* 0x00000060261e7810 */ /* 0x000fe20007ffe0ff */
[----:B------:R-:W3:Y:S02]  /*2f50*/  LDG.E.64 R32, desc[UR12][R32.64] ;  /* 0x0000000c20207981 */ /* 0x000ee4000c1e1b00 */
[--C-:B------:R-:W-:Y:S02]  /*2f60*/  IMAD.WIDE.U32 R34, R34, 0x4, R2.reuse ;  /* 0x0000000422227825 */ /* 0x100fe400078e0002 */
[----:B------:R-:W4:Y:S02]  /*2f70*/  LDG.E.64 R36, desc[UR12][R36.64] ;  /* 0x0000000c24247981 */ /* 0x000f24000c1e1b00 */
[----:B------:R-:W-:Y:S02]  /*2f80*/  IMAD.WIDE.U32 R30, R30, 0x4, R2 ;  /* 0x000000041e1e7825 */ /* 0x000fe400078e0002 */
[----:B------:R-:W2:Y:S04]  /*2f90*/  LDG.E.64 R34, desc[UR12][R34.64] ;  /* 0x0000000c22227981 */ /* 0x000ea8000c1e1b00 */
[----:B------:R-:W2:Y:S01]  /*2fa0*/  LDG.E.64 R30, desc[UR12][R30.64] ;  /* 0x0000000c1e1e7981 */ /* 0x000ea2000c1e1b00 */
[----:B------:R-:W-:Y:S01]  /*2fb0*/  IADD3 R39, PT, PT, R38, 0xc0, RZ ;  /* 0x000000c026277810 */ /* 0x000fe20007ffe0ff */
[----:B---3--:R-:W-:Y:S01]  /*2fc0*/  FADD.FTZ R32, RZ, R32 ;  /* 0x00000020ff207221 */ /* 0x008fe20000010000 */
[----:B------:R-:W-:-:S03]  /*2fd0*/  FADD.FTZ R33, RZ, R33 ;  /* 0x00000021ff217221 */ /* 0x000fc60000010000 */
[----:B----4-:R-:W-:Y:S01]  /*2fe0*/  FADD.FTZ R36, R36, R32 ;  /* 0x0000002024247221 */ /* 0x010fe20000010000 */
[----:B------:R-:W-:Y:S01]  /*2ff0*/  FADD.FTZ R37, R37, R33 ;  /* 0x0000002125257221 */ /* 0x000fe20000010000 */
[----:B------:R-:W-:Y:S02]  /*3000*/  IADD3 R32, PT, PT, R38, 0xa0, RZ ;  /* 0x000000a026207810 */ /* 0x000fe40007ffe0ff */
[----:B--2---:R-:W-:Y:S01]  /*3010*/  FADD.FTZ R34, R34, R36 ;  /* 0x0000002422227221 */ /* 0x004fe20000010000 */
[----:B------:R-:W-:Y:S02]  /*3020*/  FADD.FTZ R0, R35, R37 ;  /* 0x0000002523007221 */ /* 0x000fe40000010000 */
[----:B------:R-:W-:-:S04]  /*3030*/  IMAD.WIDE.U32 R32, R32, 0x4, R2 ;  /* 0x0000000420207825 */ /* 0x000fc800078e0002 */
[----:B------:R-:W-:Y:S01]  /*3040*/  FADD.FTZ R30, R30, R34 ;  /* 0x000000221e1e7221 */ /* 0x000fe20000010000 */
[C---:B------:R-:W-:Y:S02]  /*3050*/  IADD3 R34, PT, PT, R38.reuse, 0x80, RZ ;  /* 0x0000008026227810 */ /* 0x040fe40007ffe0ff */
[----:B------:R-:W-:Y:S01]  /*3060*/  IADD3 R36, PT, PT, R38, 0xe0, RZ ;  /* 0x000000e026247810 */ /* 0x000fe20007ffe0ff */
[----:B------:R-:W2:Y:S02]  /*3070*/  LDG.E.64 R32, desc[UR12][R32.64] ;  /* 0x0000000c20207981 */ /* 0x000ea4000c1e1b00 */
[----:B------:R-:W-:-:S04]  /*3080*/  IMAD.WIDE.U32 R34, R34, 0x4, R2 ;  /* 0x0000000422227825 */ /* 0x000fc800078e0002 */
[--C-:B------:R-:W-:Y:S02]  /*3090*/  IMAD.WIDE.U32 R38, R39, 0x4, R2.reuse ;  /* 0x0000000427267825 */ /* 0x100fe400078e0002 */
[----:B------:R-:W3:Y:S02]  /*30a0*/  LDG.E.64 R34, desc[UR12][R34.64] ;  /* 0x0000000c22227981 */ /* 0x000ee4000c1e1b00 */
[----:B------:R-:W-:Y:S02]  /*30b0*/  IMAD.WIDE.U32 R36, R36, 0x4, R2 ;  /* 0x0000000424247825 */ /* 0x000fe400078e0002 */
[----:B------:R-:W4:Y:S02]  /*30c0*/  LDG.E.64 R38, desc[UR12][R38.64] ;  /* 0x0000000c26267981 */ /* 0x000f24000c1e1b00 */
[----:B------:R-:W-:Y:S02]  /*30d0*/  FADD.FTZ R31, R31, R0 ;  /* 0x000000001f1f7221 */ /* 0x000fe40000010000 */
[----:B------:R-:W4:Y:S04]  /*30e0*/  LDG.E.64 R36, desc[UR12][R36.64] ;  /* 0x0000000c24247981 */ /* 0x000f28000c1e1b00 */
[----:B------:R0:W5:Y:S04]  /*30f0*/  LDL.LU.64 R2, [R1+0xb8] ;  /* 0x0000b80001027983 */ /* 0x0001680000300a00 */
[----:B------:R0:W5:Y:S01]  /*3100*/  LDL.LU R0, [R1+0xb0] ;  /* 0x0000b00001007983 */ /* 0x0001620000300800 */
[----:B---3--:R-:W-:Y:S01]  /*3110*/  FADD.FTZ R34, R34, R30 ;  /* 0x0000001e22227221 */ /* 0x008fe20000010000 */
[----:B------:R-:W-:-:S03]  /*3120*/  FADD.FTZ R35, R35, R31 ;  /* 0x0000001f23237221 */ /* 0x000fc60000010000 */
[----:B--2---:R-:W-:Y:S01]  /*3130*/  FADD.FTZ R32, R32, R34 ;  /* 0x0000002220207221 */ /* 0x004fe20000010000 */
[----:B------:R-:W-:-:S03]  /*3140*/  FADD.FTZ R33, R33, R35 ;  /* 0x0000002321217221 */ /* 0x000fc60000010000 */
[----:B----4-:R-:W-:Y:S01]  /*3150*/  FADD.FTZ R32, R38, R32 ;  /* 0x0000002026207221 */ /* 0x010fe20000010000 */
[----:B------:R-:W-:-:S03]  /*3160*/  FADD.FTZ R33, R39, R33 ;  /* 0x0000002127217221 */ /* 0x000fc60000010000 */
[----:B------:R-:W-:Y:S01]  /*3170*/  FADD.FTZ R32, R36, R32 ;  /* 0x0000002024207221 */ /* 0x000fe20000010000 */
[----:B0-----:R-:W-:-:S07]  /*3180*/  FADD.FTZ R33, R37, R33 ;  /* 0x0000002125217221 */ /* 0x001fce0000010000 */
.L_x_95:
[----:B------:R-:W-:Y:S05]  /*3190*/  BSYNC.RECONVERGENT B0 ;  /* 0x0000000000007941 */ /* 0x000fea0003800200 */
.L_x_94:
[----:B------:R-:W2:Y:S04]  /*31a0*/  LDL.LU R34, [R1+0x14] ;  /* 0x0000140001227983 */ /* 0x000ea80000300800 */
[----:B------:R-:W3:Y:S04]  /*31b0*/  LDL.LU R35, [R1+0x10] ;  /* 0x0000100001237983 */ /* 0x000ee80000300800 */
[----:B------:R-:W4:Y:S04]  /*31c0*/  LDL.LU R36, [R1+0xc] ;  /* 0x00000c0001247983 */ /* 0x000f280000300800 */
[----:B------:R-:W4:Y:S04]  /*31d0*/  LDL.LU R37, [R1+0x8] ;  /* 0x0000080001257983 */ /* 0x000f280000300800 */
[----:B------:R-:W4:Y:S04]  /*31e0*/  LDL.LU R38, [R1+0x4] ;  /* 0x0000040001267983 */ /* 0x000f280000300800 */
[----:B------:R-:W4:Y:S04]  /*31f0*/  LDL.LU R39, [R1] ;  /* 0x0000000001277983 */ /* 0x000f280000300800 */
[----:B------:R0:W-:Y:S04]  /*3200*/  STL [R1+0xd8], R28 ;  /* 0x0000d81c01007387 */ /* 0x0001e80000100800 */
[----:B0-----:R-:W2:Y:S04]  /*3210*/  LDL.LU R28, [R1+0x18] ;  /* 0x00001800011c7983 */ /* 0x001ea80000300800 */
[----:B------:R0:W-:Y:S04]  /*3220*/  STL [R1+0xd4], R27 ;  /* 0x0000d41b01007387 */ /* 0x0001e80000100800 */
[----:B0-----:R-:W3:Y:S04]  /*3230*/  LDL.LU R27, [R1+0x20] ;  /* 0x00002000011b7983 */ /* 0x001ee80000300800 */
[----:B------:R0:W-:Y:S04]  /*3240*/  STL [R1+0xd0], R26 ;  /* 0x0000d01a01007387 */ /* 0x0001e80000100800 */
[----:B0-----:R-:W4:Y:S04]  /*3250*/  LDL.LU R26, [R1+0x38] ;  /* 0x00003800011a7983 */ /* 0x001f280000300800 */
[----:B------:R0:W-:Y:S04]  /*3260*/  STL [R1+0xcc], R25 ;  /* 0x0000cc1901007387 */ /* 0x0001e80000100800 */
[----:B0-----:R-:W4:Y:S04]  /*3270*/  LDL.LU R25, [R1+0x24] ;  /* 0x0000240001197983 */ /* 0x001f280000300800 */
[----:B------:R0:W-:Y:S04]  /*3280*/  STL [R1+0xc8], R24 ;  /* 0x0000c81801007387 */ /* 0x0001e80000100800 */
[----:B0-----:R-:W2:Y:S01]  /*3290*/  LDL R24, [R1+0xac] ;  /* 0x0000ac0001187983 */ /* 0x001ea20000100800 */
[----:B------:R-:W0:Y:S01]  /*32a0*/  S2UR UR7, SR_CgaCtaId ;  /* 0x00000000000779c3 */ /* 0x000e220000008800 */
[----:B------:R-:W-:-:S02]  /*32b0*/  UMOV UR6, 0x400 ;  /* 0x0000040000067882 */ /* 0x000fc40000000000 */
[----:B------:R-:W1:Y:S01]  /*32c0*/  SHFL.BFLY PT, R30, R32, 0x8, 0x1f ;  /* 0x0d001f00201e7f89 */ /* 0x000e6200000e0000 */
[----:B------:R-:W-:-:S03]  /*32d0*/  UIADD3 UR6, UPT, UPT, UR6, 0x3480, URZ ;  /* 0x0000348006067890 */ /* 0x000fc6000fffe0ff */
[----:B------:R-:W1:Y:S04]  /*32e0*/  SHFL.BFLY PT, R31, R33, 0x8, 0x1f ;  /* 0x0d001f00211f7f89 */ /* 0x000e6800000e0000 */
[----:B------:R0:W-:Y:S04]  /*32f0*/  STL [R1+0xc4], R23 ;  /* 0x0000c41701007387 */ /* 0x0001e80000100800 */
[----:B------:R-:W-:Y:S04]  /*3300*/  STL [R1+0xc0], R22 ;  /* 0x0000c01601007387 */ /* 0x000fe80000100800 */
[----:B------:R-:W-:Y:S01]  /*3310*/  STL [R1+0xbc], R5 ;  /* 0x0000bc0501007387 */ /* 0x000fe20000100800 */
[----:B0-----:R-:W0:Y:S01]  /*3320*/  S2R R23, SR_TID.X ;  /* 0x0000000000177919 */ /* 0x001e220000002100 */
[----:B------:R-:W-:-:S02]  /*3330*/  ULEA UR6, UR7, UR6, 0x18 ;  /* 0x0000000607067291 */ /* 0x000fc4000f8ec0ff */
[----:B------:R-:W-:Y:S01]  /*3340*/  USHF.L.U32 UR7, UR8, 0x4, URZ ;  /* 0x0000000408077899 */ /* 0x000fe200080006ff */
[----:B-1----:R-:W-:Y:S01]  /*3350*/  FADD.FTZ R30, R30, R32 ;  /* 0x000000201e1e7221 */ /* 0x002fe20000010000 */
[----:B------:R-:W-:Y:S02]  /*3360*/  STL [R1+0xb8], R4 ;  /* 0x0000b80401007387 */ /* 0x000fe40000100800 */
[----:B------:R-:W-:Y:S01]  /*3370*/  ULOP3.LUT UR7, UR7, 0x10, URZ, 0xc0, !UPT ;  /* 0x0000001007077892 */ /* 0x000fe2000f8ec0ff */
[----:B------:R-:W-:Y:S01]  /*3380*/  FADD.FTZ R31, R31, R33 ;  /* 0x000000211f1f7221 */ /* 0x000fe20000010000 */
[----:B------:R-:W1:Y:S04]  /*3390*/  SHFL.BFLY PT, R32, R30, 0x4, 0x1f ;  /* 0x0c801f001e207f89 */ /* 0x000e6800000e0000 */
[----:B-----5:R-:W-:Y:S04]  /*33a0*/  STL [R1+0xb4], R3 ;  /* 0x0000b40301007387 */ /* 0x020fe80000100800 */
[----:B------:R-:W-:Y:S01]  /*33b0*/  STL [R1+0xb0], R2 ;  /* 0x0000b00201007387 */ /* 0x000fe20000100800 */
[----:B0-----:R-:W-:Y:S01]  /*33c0*/  LOP3.LUT P0, RZ, R23, 0x30f, RZ, 0xc0, !PT ;  /* 0x0000030f17ff7812 */ /* 0x001fe2000780c0ff */
[----:B-1----:R-:W-:-:S02]  /*33d0*/  FADD.FTZ R32, R30, R32 ;  /* 0x000000201e207221 */ /* 0x002fc40000010000 */
[----:B------:R-:W0:Y:S02]  /*33e0*/  SHFL.BFLY PT, R30, R31, 0x4, 0x1f ;  /* 0x0c801f001f1e7f89 */ /* 0x000e2400000e0000 */
[----:B0-----:R-:W-:Y:S02]  /*33f0*/  FADD.FTZ R30, R31, R30 ;  /* 0x0000001e1f1e7221 */ /* 0x001fe40000010000 */
[----:B------:R-:W0:Y:S02]  /*3400*/  SHFL.BFLY PT, R31, R32, 0x2, 0x1f ;  /* 0x0c401f00201f7f89 */ /* 0x000e2400000e0000 */
[----:B0-----:R-:W-:Y:S02]  /*3410*/  FADD.FTZ R31, R32, R31 ;  /* 0x0000001f201f7221 */ /* 0x001fe40000010000 */
[----:B------:R-:W0:Y:S02]  /*3420*/  SHFL.BFLY PT, R32, R30, 0x2, 0x1f ;  /* 0x0c401f001e207f89 */ /* 0x000e2400000e0000 */
[----:B0-----:R-:W-:-:S02]  /*3430*/  FADD.FTZ R32, R30, R32 ;  /* 0x000000201e207221 */ /* 0x001fc40000010000 */
[----:B------:R-:W0:Y:S02]  /*3440*/  SHFL.BFLY PT, R30, R31, 0x1, 0x1f ;  /* 0x0c201f001f1e7f89 */ /* 0x000e2400000e0000 */
[----:B0-----:R-:W-:Y:S02]  /*3450*/  FADD.FTZ R30, R31, R30 ;  /* 0x0000001e1f1e7221 */ /* 0x001fe40000010000 */
[----:B------:R-:W0:Y:S02]  /*3460*/  SHFL.BFLY PT, R31, R32, 0x1, 0x1f ;  /* 0x0c201f00201f7f89 */ /* 0x000e2400000e0000 */
[----:B------:R-:W-:Y:S01]  /*3470*/  @!P0 FMUL.FTZ R30, R30, 1.2207031431898940355e-05 ;  /* 0x374ccccd1e1e8820 */ /* 0x000fe20000410000 */
[----:B0-----:R-:W-:Y:S01]  /*3480*/  FADD.FTZ R31, R32, R31 ;  /* 0x0000001f201f7221 */ /* 0x001fe20000010000 */
[----:B------:R-:W-:-:S03]  /*3490*/  @!P0 LEA.HI R32, R23, UR6, RZ, 0x1f ;  /* 0x0000000617208c11 */ /* 0x000fc6000f8ff8ff */
[----:B------:R-:W-:-:S05]  /*34a0*/  @!P0 FMUL.FTZ R31, R31, 1.2207031431898940355e-05 ;  /* 0x374ccccd1f1f8820 */ /* 0x000fca0000410000 */
[----:B------:R2:W-:Y:S02]  /*34b0*/  @!P0 STS.64 [R32], R30 ;  /* 0x0000001e20008388 */ /* 0x0005e40000000a00 */
[----:B--2---:R-:W-:-:S04]  /*34c0*/  IADD3 R30, PT, PT, R24, -UR7, RZ ;  /* 0x80000007181e7c10 */ /* 0x004fc8000fffe0ff */
[----:B------:R-:W-:Y:S01]  /*34d0*/  LEA R30, R30, UR6, 0x3 ;  /* 0x000000061e1e7c11 */ /* 0x000fe2000f8e18ff */
[----:B------:R-:W-:Y:S06]  /*34e0*/  BAR.SYNC.DEFER_BLOCKING 0x0 ;  /* 0x0000000000007b1d */ /* 0x000fec0000010000 */
[----:B------:R-:W0:Y:S01]  /*34f0*/  LDCU.64 UR6, c[0x0][0x380] ;  /* 0x00007000ff0677ac */ /* 0x000e220008000a00 */
[----:B------:R-:W1:Y:S02]  /*3500*/  LDS.64 R30, [R30] ;  /* 0x000000001e1e7984 */ /* 0x000e640000000a00 */
[--C-:B-1----:R-:W-:Y:S01]  /*3510*/  FADD.FTZ R33, R28, -R30.reuse ;  /* 0x8000001e1c217221 */ /* 0x102fe20000010000 */
[--C-:B------:R-:W-:Y:S01]  /*3520*/  FADD.FTZ R7, R7, -R30.reuse ;  /* 0x8000001e07077221 */ /* 0x100fe20000010000 */
[----:B------:R-:W2:Y:S01]  /*3530*/  LDL.LU R28, [R1+0x68] ;  /* 0x00006800011c7983 */ /* 0x000ea20000300800 */
[--C-:B---3--:R-:W-:Y:S01]  /*3540*/  FADD.FTZ R32, R27, -R30.reuse ;  /* 0x8000001e1b207221 */ /* 0x108fe20000010000 */
[--C-:B------:R-:W-:Y:S01]  /*3550*/  FADD.FTZ R34, R34, -R30.reuse ;  /* 0x8000001e22227221 */ /* 0x100fe20000010000 */
[-C--:B------:R-:W-:Y:S01]  /*3560*/  FFMA.FTZ R7, R0, -R31.reuse, R7 ;  /* 0x8000001f00077223 */ /* 0x080fe20000010007 */
[----:B------:R-:W3:Y:S01]  /*3570*/  LDL.LU R2, [R1+0x64] ;  /* 0x0000640001027983 */ /* 0x000ee20000300800 */
[--C-:B----4-:R-:W-:Y:S01]  /*3580*/  FADD.FTZ R0, R25, -R30.reuse ;  /* 0x8000001e19007221 */ /* 0x110fe20000010000 */
[--C-:B------:R-:W-:Y:S01]  /*3590*/  FADD.FTZ R35, R35, -R30.reuse ;  /* 0x8000001e23237221 */ /* 0x100fe20000010000 */
[----:B------:R-:W-:Y:S01]  /*35a0*/  FADD.FTZ R36, R36, -R30 ;  /* 0x8000001e24247221 */ /* 0x000fe20000010000 */
[----:B------:R-:W4:Y:S01]  /*35b0*/  LDL.LU R27, [R1+0x60] ;  /* 0x00006000011b7983 */ /* 0x000f220000300800 */
[----:B------:R-:W-:Y:S01]  /*35c0*/  FFMA.FTZ R0, R26, -R31, R0 ;  /* 0x8000001f1a007223 */ /* 0x000fe20000010000 */
[--C-:B------:R-:W-:Y:S01]  /*35d0*/  FADD.FTZ R37, R37, -R30.reuse ;  /* 0x8000001e25257221 */ /* 0x100fe20000010000 */
[--C-:B------:R-:W-:Y:S01]  /*35e0*/  FADD.FTZ R38, R38, -R30.reuse ;  /* 0x8000001e26267221 */ /* 0x100fe20000010000 */
[----:B------:R-:W4:Y:S01]  /*35f0*/  LDL.LU R26, [R1+0x2c] ;  /* 0x00002c00011a7983 */ /* 0x000f220000300800 */
[----:B------:R-:W-:-:S03]  /*3600*/  FADD.FTZ R39, R39, -R30 ;  /* 0x8000001e27277221 */ /* 0x000fc60000010000 */
[----:B------:R-:W4:Y:S04]  /*3610*/  LDL.LU R25, [R1+0x5c] ;  /* 0x00005c0001197983 */ /* 0x000f280000300800 */
[----:B------:R-:W4:Y:S01]  /*3620*/  LDL.LU R24, [R1+0x30] ;  /* 0x0000300001187983 */ /* 0x000f220000300800 */
[----:B------:R-:W-:-:S03]  /*3630*/  FADD.FTZ R61, R61, -R30 ;  /* 0x8000001e3d3d7221 */ /* 0x000fc60000010000 */
[----:B------:R-:W4:Y:S01]  /*3640*/  LDL.LU R23, [R1+0x34] ;  /* 0x0000340001177983 */ /* 0x000f220000300800 */
[--C-:B------:R-:W-:Y:S01]  /*3650*/  FADD.FTZ R60, R60, -R30.reuse ;  /* 0x8000001e3c3c7221 */ /* 0x100fe20000010000 */
[--C-:B------:R-:W-:Y:S02]  /*3660*/  FADD.FTZ R59, R59, -R30.reuse ;  /* 0x8000001e3b3b7221 */ /* 0x100fe40000010000 */
[----:B------:R-:W4:Y:S01]  /*3670*/  LDL.LU R22, [R1+0x54] ;  /* 0x0000540001167983 */ /* 0x000f220000300800 */
[--C-:B------:R-:W-:Y:S01]  /*3680*/  FADD.FTZ R57, R57, -R30.reuse ;  /* 0x8000001e39397221 */ /* 0x100fe20000010000 */
[--C-:B------:R-:W-:Y:S01]  /*3690*/  FADD.FTZ R56, R56, -R30.reuse ;  /* 0x8000001e38387221 */ /* 0x100fe20000010000 */
[--C-:B------:R-:W-:Y:S01]  /*36a0*/  FADD.FTZ R54, R54, -R30.reuse ;  /* 0x8000001e36367221 */ /* 0x100fe20000010000 */
        /* <DEDUP_REMOVED lines=17> */
[----:B------:R-:W4:Y:S01]  /*37c0*/  LDL.LU R3, [R1+0x4c] ;  /* 0x00004c0001037983 */ /* 0x000f220000300800 */
[----:B------:R-:W-:-:S03]  /*37d0*/  FADD.FTZ R30, R42, -R30 ;  /* 0x8000001e2a1e7221 */ /* 0x000fc60000010000 */
[----:B------:R-:W4:Y:S01]  /*37e0*/  LDL.LU R42, [R1+0x58] ;  /* 0x00005800012a7983 */ /* 0x000f220000300800 */
[----:B--2---:R-:W-:-:S03]  /*37f0*/  FFMA.FTZ R32, R28, -R31, R32 ;  /* 0x8000001f1c207223 */ /* 0x004fc60000010020 */
[----:B------:R1:W5:Y:S01]  /*3800*/  LDL.LU R28, [R1+0xd8] ;  /* 0x0000d800011c7983 */ /* 0x0003620000300800 */
[----:B---3--:R-:W-:-:S03]  /*3810*/  FFMA.FTZ R33, R2, -R31, R33 ;  /* 0x8000001f02217223 */ /* 0x008fc60000010021 */
[----:B------:R-:W2:Y:S01]  /*3820*/  LDL.LU R2, [R1+0x48] ;  /* 0x0000480001027983 */ /* 0x000ea20000300800 */
[----:B----4-:R-:W-:-:S03]  /*3830*/  FFMA.FTZ R34, R27, -R31, R34 ;  /* 0x8000001f1b227223 */ /* 0x010fc60000010022 */
[----:B------:R1:W5:Y:S01]  /*3840*/  LDL.LU R27, [R1+0xd4] ;  /* 0x0000d400011b7983 */ /* 0x0003620000300800 */
[----:B------:R-:W-:-:S03]  /*3850*/  FFMA.FTZ R35, R26, -R31, R35 ;  /* 0x8000001f1a237223 */ /* 0x000fc60000010023 */
[----:B------:R1:W5:Y:S01]  /*3860*/  LDL.LU R26, [R1+0xd0] ;  /* 0x0000d000011a7983 */ /* 0x0003620000300800 */
[----:B------:R-:W-:-:S03]  /*3870*/  FFMA.FTZ R36, R25, -R31, R36 ;  /* 0x8000001f19247223 */ /* 0x000fc60000010024 */
[----:B------:R1:W5:Y:S01]  /*3880*/  LDL.LU R25, [R1+0xcc] ;  /* 0x0000cc0001197983 */ /* 0x0003620000300800 */
[----:B------:R-:W-:-:S03]  /*3890*/  FFMA.FTZ R37, R24, -R31, R37 ;  /* 0x8000001f18257223 */ /* 0x000fc60000010025 */
[----:B------:R1:W5:Y:S01]  /*38a0*/  LDL.LU R24, [R1+0xc8] ;  /* 0x0000c80001187983 */ /* 0x0003620000300800 */
[-C--:B------:R-:W-:Y:S01]  /*38b0*/  FFMA.FTZ R39, R23, -R31.reuse, R39 ;  /* 0x8000001f17277223 */ /* 0x080fe20000010027 */
[-C--:B------:R-:W-:Y:S01]  /*38c0*/  FFMA.FTZ R57, R58, -R31.reuse, R57 ;  /* 0x8000001f3a397223 */ /* 0x080fe20000010039 */
[-C--:B------:R-:W-:Y:S01]  /*38d0*/  FFMA.FTZ R61, R22, -R31.reuse, R61 ;  /* 0x8000001f163d7223 */ /* 0x080fe2000001003d */
[-C--:B------:R-:W-:Y:S01]  /*38e0*/  FFMA.FTZ R60, R5, -R31.reuse, R60 ;  /* 0x8000001f053c7223 */ /* 0x080fe2000001003c */
[-C--:B------:R-:W-:Y:S01]  /*38f0*/  FFMA.FTZ R54, R55, -R31.reuse, R54 ;  /* 0x8000001f37367223 */ /* 0x080fe20000010036 */
[-C--:B------:R-:W-:Y:S01]  /*3900*/  FFMA.FTZ R59, R4, -R31.reuse, R59 ;  /* 0x8000001f043b7223 */ /* 0x080fe2000001003b */
[-C--:B------:R-:W-:Y:S01]  /*3910*/  FFMA.FTZ R51, R52, -R31.reuse, R51 ;  /* 0x8000001f34337223 */ /* 0x080fe20000010033 */
[-C--:B------:R-:W-:Y:S02]  /*3920*/  FFMA.FTZ R38, R42, -R31.reuse, R38 ;  /* 0x8000001f2a267223 */ /* 0x080fe40000010026 */
[----:B------:R-:W3:Y:S04]  /*3930*/  LDL.LU R42, [R1+0x3c] ;  /* 0x00003c00012a7983 */ /* 0x000ee80000300800 */
[----:B------:R1:W5:Y:S01]  /*3940*/  LDL.LU R23, [R1+0xc4] ;  /* 0x0000c40001177983 */ /* 0x0003620000300800 */
[----:B------:R-:W-:-:S03]  /*3950*/  FFMA.FTZ R56, R3, -R31, R56 ;  /* 0x8000001f03387223 */ /* 0x000fc60000010038 */
[----:B------:R1:W5:Y:S04]  /*3960*/  LDL.LU R22, [R1+0xc0] ;  /* 0x0000c00001167983 */ /* 0x0003680000300800 */
[----:B------:R1:W5:Y:S04]  /*3970*/  LDL.LU R5, [R1+0xbc] ;  /* 0x0000bc0001057983 */ /* 0x0003680000300800 */
[----:B------:R1:W5:Y:S04]  /*3980*/  LDL.LU R4, [R1+0xb8] ;  /* 0x0000b80001047983 */ /* 0x0003680000300800 */
[----:B------:R-:W0:Y:S04]  /*3990*/  LDL.LU R58, [R1+0x6c] ;  /* 0x00006c00013a7983 */ /* 0x000e280000300800 */
[----:B------:R1:W5:Y:S04]  /*39a0*/  LDL.LU R3, [R1+0xb4] ;  /* 0x0000b40001037983 */ /* 0x0003680000300800 */
[----:B------:R-:W4:Y:S01]  /*39b0*/  LDL.LU R55, [R1+0x40] ;  /* 0x0000400001377983 */ /* 0x000f220000300800 */
[----:B--2---:R-:W-:-:S03]  /*39c0*/  FFMA.FTZ R53, R2, -R31, R53 ;  /* 0x8000001f02357223 */ /* 0x004fc60000010035 */
[----:B------:R1:W5:Y:S04]  /*39d0*/  LDL.LU R2, [R1+0xb0] ;  /* 0x0000b00001027983 */ /* 0x0003680000300800 */
[----:B------:R-:W2:Y:S01]  /*39e0*/  LDL.LU R52, [R1+0x44] ;  /* 0x0000440001347983 */ /* 0x000ea20000300800 */
[-C--:B------:R-:W-:Y:S01]  /*39f0*/  FFMA.FTZ R12, R12, -R31.reuse, R11 ;  /* 0x8000001f0c0c7223 */ /* 0x080fe2000001000b */
[----:B------:R-:W-:Y:S01]  /*3a00*/  FMUL.FTZ R11, R6, R0 ;  /* 0x00000000060b7220 */ /* 0x000fe20000410000 */
[-C--:B------:R-:W-:Y:S01]  /*3a10*/  FFMA.FTZ R13, R14, -R31.reuse, R13 ;  /* 0x8000001f0e0d7223 */ /* 0x080fe2000001000d */
[----:B------:R-:W-:Y:S01]  /*3a20*/  FFMA.FTZ R43, R43, -R31, R8 ;  /* 0x8000001f2b2b7223 */ /* 0x000fe20000010008 */
[C---:B------:R-:W-:Y:S01]  /*3a30*/  FMUL.FTZ R0, R6.reuse, R33 ;  /* 0x0000002106007220 */ /* 0x040fe20000410000 */
[C---:B------:R-:W-:Y:S01]  /*3a40*/  FMUL.FTZ R14, R6.reuse, R34 ;  /* 0x00000022060e7220 */ /* 0x040fe20000410000 */
[----:B------:R-:W-:Y:S01]  /*3a50*/  FMUL.FTZ R35, R6, R35 ;  /* 0x0000002306237220 */ /* 0x000fe20000410000 */
[-C--:B------:R-:W-:Y:S01]  /*3a60*/  FFMA.FTZ R48, R49, -R31.reuse, R48 ;  /* 0x8000001f31307223 */ /* 0x080fe20000010030 */
[-C--:B------:R-:W-:Y:S01]  /*3a70*/  FFMA.FTZ R45, R46, -R31.reuse, R45 ;  /* 0x8000001f2e2d7223 */ /* 0x080fe2000001002d */
[----:B--2---:R-:W-:-:S02]  /*3a80*/  FFMA.FTZ R50, R52, -R31, R50 ;  /* 0x8000001f34327223 */ /* 0x004fc40000010032 */
[----:B------:R-:W2:Y:S01]  /*3a90*/  LDL.LU R52, [R1+0x70] ;  /* 0x0000700001347983 */ /* 0x000ea20000300800 */
[-C--:B---3--:R-:W-:Y:S01]  /*3aa0*/  FFMA.FTZ R44, R42, -R31.reuse, R44 ;  /* 0x8000001f2a2c7223 */ /* 0x088fe2000001002c */
[----:B------:R-:W-:Y:S01]  /*3ab0*/  FFMA.FTZ R42, R10, -R31, R9 ;  /* 0x8000001f0a2a7223 */ /* 0x000fe20000010009 */
[C---:B------:R-:W-:Y:S01]  /*3ac0*/  FMUL.FTZ R10, R6.reuse, R7 ;  /* 0x00000007060a7220 */ /* 0x040fe20000410000 */
[-C--:B----4-:R-:W-:Y:S01]  /*3ad0*/  FFMA.FTZ R47, R55, -R31.reuse, R47 ;  /* 0x8000001f372f7223 */ /* 0x090fe2000001002f */
[-C--:B------:R-:W-:Y:S01]  /*3ae0*/  FFMA.FTZ R16, R15, -R31.reuse, R16 ;  /* 0x8000001f0f107223 */ /* 0x080fe20000010010 */
[-C--:B------:R-:W-:Y:S02]  /*3af0*/  FFMA.FTZ R17, R17, -R31.reuse, R18 ;  /* 0x8000001f11117223 */ /* 0x080fe40000010012 */
[----:B------:R-:W-:Y:S01]  /*3b00*/  F2FP.BF16.F32.PACK_AB R10, R11, R10 ;  /* 0x0000000a0b0a723e */ /* 0x000fe200000010ff */
[C---:B------:R-:W-:Y:S01]  /*3b10*/  FMUL.FTZ R11, R6.reuse, R32 ;  /* 0x00000020060b7220 */ /* 0x040fe20000410000 */
[-C--:B------:R-:W-:Y:S01]  /*3b20*/  FFMA.FTZ R7, R19, -R31.reuse, R20 ;  /* 0x8000001f13077223 */ /* 0x080fe20000010014 */
[-C--:B------:R-:W-:Y:S01]  /*3b30*/  FFMA.FTZ R21, R21, -R31.reuse, R40 ;  /* 0x8000001f15157223 */ /* 0x080fe20000010028 */
[----:B------:R-:W-:Y:S01]  /*3b40*/  FFMA.FTZ R31, R41, -R31, R30 ;  /* 0x8000001f291f7223 */ /* 0x000fe2000001001e */
[C---:B------:R-:W-:Y:S01]  /*3b50*/  FMUL.FTZ R18, R6.reuse, R37 ;  /* 0x0000002506127220 */ /* 0x040fe20000410000 */
[C---:B------:R-:W-:Y:S01]  /*3b60*/  FMUL.FTZ R44, R6.reuse, R44 ;  /* 0x0000002c062c7220 */ /* 0x040fe20000410000 */
[C---:B------:R-:W-:Y:S01]  /*3b70*/  FMUL.FTZ R43, R6.reuse, R43 ;  /* 0x0000002b062b7220 */ /* 0x040fe20000410000 */
[----:B------:R-:W-:Y:S01]  /*3b80*/  FMUL.FTZ R15, R6, R36 ;  /* 0x00000024060f7220 */ /* 0x000fe20000410000 */
[----:B------:R-:W-:Y:S01]  /*3b90*/  F2FP.BF16.F32.PACK_AB R11, R0, R11 ;  /* 0x0000000b000b723e */ /* 0x000fe200000010ff */
[C---:B------:R-:W-:Y:S01]  /*3ba0*/  FMUL.FTZ R37, R6.reuse, R12 ;  /* 0x0000000c06257220 */ /* 0x040fe20000410000 */
        /* <DEDUP_REMOVED lines=22> */
[----:B0-----:R-:W-:-:S02]  /*3d10*/  IADD3 R8, P0, PT, R58, UR6, RZ ;  /* 0x000000063a087c10 */ /* 0x001fc4000ff1e0ff */
[----:B------:R-:W-:Y:S02]  /*3d20*/  F2FP.BF16.F32.PACK_AB R31, R43, R44 ;  /* 0x0000002c2b1f723e */ /* 0x000fe400000010ff */
[----:B------:R-:W-:Y:S02]  /*3d30*/  F2FP.BF16.F32.PACK_AB R15, R18, R15 ;  /* 0x0000000f120f723e */ /* 0x000fe400000010ff */
[----:B------:R-:W-:Y:S02]  /*3d40*/  F2FP.BF16.F32.PACK_AB R43, R16, R13 ;  /* 0x0000000d102b723e */ /* 0x000fe400000010ff */
[----:B------:R-:W-:Y:S02]  /*3d50*/  F2FP.BF16.F32.PACK_AB R18, R39, R38 ;  /* 0x000000262712723e */ /* 0x000fe400000010ff */
[----:B------:R-:W-:Y:S02]  /*3d60*/  F2FP.BF16.F32.PACK_AB R19, R60, R19 ;  /* 0x000000133c13723e */ /* 0x000fe400000010ff */
[----:B------:R-:W-:-:S02]  /*3d70*/  F2FP.BF16.F32.PACK_AB R6, R0, R59 ;  /* 0x0000003b0006723e */ /* 0x000fc400000010ff */
[----:B------:R-:W-:Y:S02]  /*3d80*/  F2FP.BF16.F32.PACK_AB R7, R33, R56 ;  /* 0x000000382107723e */ /* 0x000fe400000010ff */
[----:B------:R-:W-:Y:S02]  /*3d90*/  F2FP.BF16.F32.PACK_AB R34, R20, R53 ;  /* 0x000000351422723e */ /* 0x000fe400000010ff */
[----:B------:R-:W-:Y:S02]  /*3da0*/  F2FP.BF16.F32.PACK_AB R35, R35, R50 ;  /* 0x000000322323723e */ /* 0x000fe400000010ff */
[----:B------:R-:W-:Y:S02]  /*3db0*/  F2FP.BF16.F32.PACK_AB R30, R30, R47 ;  /* 0x0000002f1e1e723e */ /* 0x000fe400000010ff */
[----:B------:R-:W-:Y:S02]  /*3dc0*/  F2FP.BF16.F32.PACK_AB R42, R37, R42 ;  /* 0x0000002a252a723e */ /* 0x000fe400000010ff */
[----:B------:R-:W-:-:S02]  /*3dd0*/  F2FP.BF16.F32.PACK_AB R12, R12, R17 ;  /* 0x000000110c0c723e */ /* 0x000fc400000010ff */
[----:B------:R-:W-:Y:S01]  /*3de0*/  F2FP.BF16.F32.PACK_AB R13, R32, R21 ;  /* 0x00000015200d723e */ /* 0x000fe200000010ff */
[----:B------:R-:W-:Y:S01]  /*3df0*/  ULOP3.LUT UR4, UR4, 0x1, URZ, 0x3c, !UPT ;  /* 0x0000000104047892 */ /* 0x000fe2000f8e3cff */
[----:B--2---:R-:W-:-:S05]  /*3e00*/  IADD3.X R9, PT, PT, R52, UR7, RZ, P0, !PT ;  /* 0x0000000734097c10 */ /* 0x004fca00087fe4ff */
[----:B------:R1:W-:Y:S04]  /*3e10*/  STG.E.64 desc[UR12][R8.64], R10 ;  /* 0x0000000a08007986 */ /* 0x0003e8000c101b0c */
[----:B------:R1:W-:Y:S04]  /*3e20*/  STG.E.64 desc[UR12][R8.64+0x1400], R14 ;  /* 0x0014000e08007986 */ /* 0x0003e8000c101b0c */
[----:B------:R1:W-:Y:S04]  /*3e30*/  STG.E.64 desc[UR12][R8.64+0x2800], R18 ;  /* 0x0028001208007986 */ /* 0x0003e8000c101b0c */
[----:B------:R1:W-:Y:S04]  /*3e40*/  STG.E.64 desc[UR12][R8.64+0x3c00], R6 ;  /* 0x003c000608007986 */ /* 0x0003e8000c101b0c */
[----:B------:R1:W-:Y:S04]  /*3e50*/  STG.E.64 desc[UR12][R8.64+0x5000], R34 ;  /* 0x0050002208007986 */ /* 0x0003e8000c101b0c */
[----:B------:R1:W-:Y:S04]  /*3e60*/  STG.E.64 desc[UR12][R8.64+0x6400], R30 ;  /* 0x0064001e08007986 */ /* 0x0003e8000c101b0c */
[----:B------:R1:W-:Y:S04]  /*3e70*/  STG.E.64 desc[UR12][R8.64+0x7800], R42 ;  /* 0x0078002a08007986 */ /* 0x0003e8000c101b0c */
[----:B------:R1:W-:Y:S01]  /*3e80*/  STG.E.64 desc[UR12][R8.64+0x8c00], R12 ;  /* 0x008c000c08007986 */ /* 0x0003e2000c101b0c */
[----:B------:R-:W-:Y:S05]  /*3e90*/  BRA.U !UP0, `(.L_x_96) ;  /* 0xffffffc508707547 */ /* 0x000fea000b83ffff */
.L_x_82:
        /* <DEDUP_REMOVED lines=9> */
[----:B-1----:R-:W0:Y:S01]  /*3f30*/  S2R R10, SR_TID.X ;  /* 0x00000000000a7919 */ /* 0x002e220000002100 */
[----:B------:R-:W-:Y:S01]  /*3f40*/  UISETP.LT.U32.AND UP0, UPT, UR16, 0x1, UPT ;  /* 0x000000011000788c */ /* 0x000fe2000bf01070 */
[----:B------:R-:W1:Y:S01]  /*3f50*/  S2UR UR9, SR_CgaCtaId ;  /* 0x00000000000979c3 */ /* 0x000e620000008800 */
[----:B------:R-:W-:Y:S02]  /*3f60*/  UMOV UR8, 0x400 ;  /* 0x0000040000087882 */ /* 0x000fe40000000000 */
[----:B------:R-:W-:-:S04]  /*3f70*/  UISETP.LT.AND.EX UP0, UPT, UR17, URZ, UPT, UP0 ;  /* 0x000000ff1100728c */ /* 0x000fc8000bf01300 */
[----:B------:R-:W-:Y:S02]  /*3f80*/  USEL UR7, UR16, 0x1, UP0 ;  /* 0x0000000110077887 */ /* 0x000fe40008000000 */
[----:B------:R-:W-:Y:S02]  /*3f90*/  USEL UR4, UR17, URZ, UP0 ;  /* 0x000000ff11047287 */ /* 0x000fe40008000000 */
[----:B------:R-:W-:Y:S02]  /*3fa0*/  USHF.L.U32 UR10, UR7, 0x7, URZ ;  /* 0x00000007070a7899 */ /* 0x000fe400080006ff */
[----:B------:R-:W-:-:S06]  /*3fb0*/  USHF.L.U64.HI UR7, UR7, 0x7, UR4 ;  /* 0x0000000707077899 */ /* 0x000fcc0008010204 */
[----:B------:R-:W-:Y:S01]  /*3fc0*/  MOV R9, UR7 ;  /* 0x0000000700097c02 */ /* 0x000fe20008000f00 */
[----:B------:R-:W2:Y:S01]  /*3fd0*/  LDCU.64 UR4, c[0x0][0x3d0] ;  /* 0x00007a00ff0477ac */ /* 0x000ea20008000a00 */
[----:B-1----:R-:W-:Y:S01]  /*3fe0*/  ULEA UR8, UR9, UR8, 0x18 ;  /* 0x0000000809087291 */ /* 0x002fe2000f8ec0ff */
[----:B0-----:R-:W-:Y:S02]  /*3ff0*/  SHF.R.U32.HI R0, RZ, 0x5, R10 ;  /* 0x00000005ff007819 */ /* 0x001fe4000001160a */
[C---:B------:R-:W-:Y:S02]  /*4000*/  LOP3.LUT R38, R10.reuse, 0x1f, RZ, 0xc0, !PT ;  /* 0x0000001f0a267812 */ /* 0x040fe400078ec0ff */
[----:B------:R-:W-:Y:S02]  /*4010*/  LOP3.LUT R7, RZ, R0, RZ, 0x33, !PT ;  /* 0x00000000ff077212 */ /* 0x000fe400078e33ff */
[C---:B------:R-:W-:Y:S02]  /*4020*/  LOP3.LUT R39, R10.reuse, 0xf, RZ, 0xc0, !PT ;  /* 0x0000000f0a277812 */ /* 0x040fe400078ec0ff */
[----:B------:R-:W-:Y:S01]  /*4030*/  IADD3 R7, P0, PT, R7, UR10, RZ ;  /* 0x0000000a07077c10 */ /* 0x000fe2000ff1e0ff */
[----:B--2---:R-:W-:Y:S01]  /*4040*/  UIADD3 UR4, UP0, UPT, UR4, 0x35800, URZ ;  /* 0x0003580004047890 */ /* 0x004fe2000ff1e0ff */
[----:B------:R-:W-:-:S02]  /*4050*/  SHF.L.U32 R8, R10, 0x1, RZ ;  /* 0x000000010a087819 */ /* 0x000fc400000006ff */
[----:B------:R-:W-:Y:S01]  /*4060*/  IADD3.X R9, PT, PT, R9, -0x1, RZ, P0, !PT ;  /* 0xffffffff09097810 */ /* 0x000fe200007fe4ff */
[----:B------:R-:W-:-:S04]  /*4070*/  UIADD3.X UR5, UPT, UPT, URZ, UR5, URZ, UP0, !UPT ;  /* 0x00000005ff057290 */ /* 0x000fc800087fe4ff */
[----:B-----5:R-:W-:-:S04]  /*4080*/  IMAD.WIDE.U32 R2, R9, -0x33333333, RZ ;  /* 0xcccccccd09027825 */ /* 0x020fc800078e00ff */
        /* <DEDUP_REMOVED lines=14> */
[----:B------:R-:W-:Y:S02]  /*4170*/  SHF.L.U32 R2, R10, 0x7, RZ ;  /* 0x000000070a027819 */ /* 0x000fe400000006ff */
[----:B------:R-:W-:Y:S02]  /*4180*/  IADD3 R6, P2, PT, R32, -0x1, RZ ;  /* 0xffffffff20067810 */ /* 0x000fe40007f5e0ff */
[----:B------:R-:W-:Y:S02]  /*4190*/  LEA.HI.X R12, R3, RZ, RZ, 0x1d, P1 ;  /* 0x000000ff030c7211 */ /* 0x000fe400008fecff */
[----:B------:R-:W-:Y:S01]  /*41a0*/  LOP3.LUT R9, R2, 0x780, RZ, 0xc0, !PT ;  /* 0x0000078002097812 */ /* 0x000fe200078ec0ff */
[----:B------:R-:W-:Y:S01]  /*41b0*/  IMAD.WIDE.U32 R2, R0, 0x280, RZ ;  /* 0x0000028000027825 */ /* 0x000fe200078e00ff */
[----:B------:R-:W-:Y:S02]  /*41c0*/  ISETP.GE.U32.AND P0, PT, R6, 0x3, PT ;  /* 0x000000030600780c */ /* 0x000fe40003f06070 */
[----:B------:R-:W-:-:S02]  /*41d0*/  IADD3.X R6, PT, PT, RZ, -0x1, RZ, P2, !PT ;  /* 0xffffffffff067810 */ /* 0x000fc400017fe4ff */
[----:B------:R-:W-:Y:S02]  /*41e0*/  IADD3 R9, PT, PT, R9, UR8, RZ ;  /* 0x0000000809097c10 */ /* 0x000fe4000fffe0ff */
[----:B------:R-:W-:Y:S02]  /*41f0*/  ISETP.GE.U32.AND.EX P0, PT, R6, RZ, PT, P0 ;  /* 0x000000ff0600720c */ /* 0x000fe40003f06100 */
[----:B------:R-:W-:Y:S02]  /*4200*/  LOP3.LUT R10, R2, 0x1f, R10, 0xf8, !PT ;  /* 0x0000001f020a7812 */ /* 0x000fe400078ef80a */
[----:B------:R-:W-:Y:S02]  /*4210*/  LOP3.LUT R11, R37, 0xfffffff8, RZ, 0xc0, !PT ;  /* 0xfffffff8250b7812 */ /* 0x000fe400078ec0ff */
[----:B------:R-:W-:-:S07]  /*4220*/  LOP3.LUT R12, R12, 0x3fffffff, RZ, 0xc0, !PT ;  /* 0x3fffffff0c0c7812 */ /* 0x000fce00078ec0ff */
.L_x_107:
[----:B------:R-:W-:Y:S01]  /*4230*/  ISETP.LT.U32.AND P1, PT, R0, UR10, PT ;  /* 0x0000000a00007c0c */ /* 0x000fe2000bf21070 */
[----:B------:R-:W-:Y:S01]  /*4240*/  BSSY.RECONVERGENT B0, `(.L_x_97) ;  /* 0x0000065000007945 */ /* 0x000fe20003800200 */
[----:B--2---:R-:W-:Y:S01]  /*4250*/  MOV R6, UR7 ;  /* 0x0000000700067c02 */ /* 0x004fe20008000f00 */
[----:B------:R-:W-:Y:S01]  /*4260*/  HFMA2 R33, -RZ, RZ, 0, 0 ;  /* 0x00000000ff217431 */ /* 0x000fe200000001ff */
[----:B------:R-:W-:Y:S02]  /*4270*/  MOV R30, RZ ;  /* 0x000000ff001e7202 */ /* 0x000fe40000000f00 */
[----:B------:R-:W-:-:S13]  /*4280*/  ISETP.GT.AND.EX P1, PT, R6, RZ, PT, P1 ;  /* 0x000000ff0600720c */ /* 0x000fda0003f24310 */
[----:B01----:R-:W-:Y:S05]  /*4290*/  @!P1 BRA `(.L_x_98) ;  /* 0x00000004007c9947 */ /* 0x003fea0003800000 */
[----:B------:R-:W-:Y:S02]  /*42a0*/  USHF.R.S32.HI UR8, URZ, 0x1f, UR6 ;  /* 0x0000001fff087899 */ /* 0x000fe40008011406 */
[----:B------:R-:W-:Y:S01]  /*42b0*/  IADD3 R7, P1, PT, R10, UR6, RZ ;  /* 0x000000060a077c10 */ /* 0x000fe2000ff3e0ff */
[----:B------:R-:W-:Y:S01]  /*42c0*/  BSSY.RECONVERGENT B1, `(.L_x_99) ;  /* 0x000002d000017945 */ /* 0x000fe20003800200 */
[----:B------:R-:W-:Y:S02]  /*42d0*/  MOV R30, RZ ;  /* 0x000000ff001e7202 */ /* 0x000fe40000000f00 */
[----:B------:R-:W-:Y:S02]  /*42e0*/  LEA R18, P2, R7, UR4, 0x3 ;  /* 0x0000000407127c11 */ /* 0x000fe4000f8418ff */
[----:B------:R-:W-:Y:S02]  /*42f0*/  IADD3.X R14, PT, PT, R3, UR8, RZ, P1, !PT ;  /* 0x00000008030e7c10 */ /* 0x000fe40008ffe4ff */
[----:B------:R-:W-:-:S02]  /*4300*/  IADD3 R6, P1, PT, R38, UR6, RZ ;  /* 0x0000000626067c10 */ /* 0x000fc4000ff3e0ff */
[----:B------:R-:W-:Y:S02]  /*4310*/  LEA.HI.X R19, R7, UR5, R14, 0x3, P2 ;  /* 0x0000000507137c11 */ /* 0x000fe400090f1c0e */
[----:B------:R-:W-:Y:S02]  /*4320*/  MOV R40, R11 ;  /* 0x0000000b00287202 */ /* 0x000fe40000000f00 */
[----:B------:R-:W-:Y:S02]  /*4330*/  MOV R41, R12 ;  /* 0x0000000c00297202 */ /* 0x000fe40000000f00 */
[----:B------:R-:W-:Y:S02]  /*4340*/  MOV R31, R0 ;  /* 0x00000000001f7202 */ /* 0x000fe40000000f00 */
[----:B------:R-:W-:Y:S02]  /*4350*/  MOV R13, RZ ;  /* 0x000000ff000d7202 */ /* 0x000fe40000000f00 */
[----:B------:R-:W-:-:S02]  /*4360*/  MOV R33, RZ ;  /* 0x000000ff00217202 */ /* 0x000fc40000000f00 */
[----:B------:R-:W-:-:S07]  /*4370*/  IADD3.X R7, PT, PT, RZ, UR8, RZ, P1, !PT ;  /* 0x00000008ff077c10 */ /* 0x000fce0008ffe4ff */
.L_x_100:
        /* <DEDUP_REMOVED lines=34> */
.L_x_99:
        /* <DEDUP_REMOVED lines=20> */
.L_x_102:
[----:B------:R-:W-:Y:S05]  /*46e0*/  BSYNC.RECONVERGENT B1 ;  /* 0x0000000000017941 */ /* 0x000fea0003800200 */
.L_x_101:
        /* <DEDUP_REMOVED lines=26> */
.L_x_98:
[----:B------:R-:W-:Y:S05]  /*4890*/  BSYNC.RECONVERGENT B0 ;  /* 0x0000000000007941 */ /* 0x000fea0003800200 */
.L_x_97:
[----:B------:R0:W-:Y:S01]  /*48a0*/  STS [R5], R33 ;  /* 0x0000002105007388 */ /* 0x0001e20000000800 */
[----:B------:R-:W1:Y:S01]  /*48b0*/  LDC.64 R14, c[0x0][0x388] ;  /* 0x0000e200ff0e7b82 */ /* 0x000e620000000a00 */
[----:B------:R-:W-:Y:S02]  /*48c0*/  ISETP.GT.U32.AND P1, PT, R39, 0x9, PT ;  /* 0x000000092700780c */ /* 0x000fe40003f24070 */
[----:B------:R0:W-:Y:S01]  /*48d0*/  STS [R5+0x500], R30 ;  /* 0x0005001e05007388 */ /* 0x0001e20000000800 */
[----:B------:R-:W-:-:S04]  /*48e0*/  MOV R13, R4 ;  /* 0x00000004000d7202 */ /* 0x000fc80000000f00 */
[----:B------:R-:W2:Y:S08]  /*48f0*/  LDC.64 R6, c[0x0][0x390] ;  /* 0x0000e400ff067b82 */ /* 0x000eb00000000a00 */
[----:B0-----:R-:W-:Y:S06]  /*4900*/  BAR.SYNC.DEFER_BLOCKING 0x0 ;  /* 0x0000000000007b1d */ /* 0x001fec0000010000 */
.L_x_106:
        /* <DEDUP_REMOVED lines=31> */
.L_x_117:
        /* <DEDUP_REMOVED lines=11> */
.L_x_105:
[----:B------:R-:W-:Y:S05]  /*4bb0*/  BSYNC.RECONVERGENT B0 ;  /* 0x0000000000007941 */ /* 0x000fea0003800200 */
.L_x_104:
        /* <DEDUP_REMOVED lines=9> */
.L_x_103:
        /* <DEDUP_REMOVED lines=8> */
.L_x_109:
[----:B------:R-:W-:Y:S05]  /*4cd0*/  BSYNC B0 ;  /* 0x0000000000007941 */ /* 0x000fea0003800000 */
.L_x_108:
        /* <DEDUP_REMOVED lines=8> */
.L_x_110:
[----:B------:R-:W-:Y:S01]  /*4d60*/  FADD.FTZ R19, R19, R16 ;  /* 0x0000001013137221 */ /* 0x000fe20000010000 */
[----:B------:R-:W-:-:S04]  /*4d70*/  HFMA2 R26, -RZ, RZ, 0, 2.384185791015625e-07 ;  /* 0x00000004ff1a7431 */ /* 0x000fc800000001ff */
[----:B------:R-:W-:Y:S02]  /*4d80*/  MOV R27, R19 ;  /* 0x00000013001b7202 */ /* 0x000fe40000000f00 */
[----:B------:R-:W-:-:S07]  /*4d90*/  MOV R18, R25 ;  /* 0x0000001900127202 */ /* 0x000fce0000000f00 */
[----:B------:R-:W-:Y:S05]  /*4da0*/  WARPSYNC.COLLECTIVE R24, `(.L_x_111) ;  /* 0x0000000018087348 */ /* 0x000fea0003c00000 */
[----:B------:R0:W1:Y:S02]  /*4db0*/  SHFL.BFLY P3, R25, R27, R26, R29 ;  /* 0x0c00001a1b197389 */ /* 0x000064000006001d */
[----:B01----:R-:W-:Y:S05]  /*4dc0*/  ENDCOLLECTIVE ;  /* 0x000000000000791b */ /* 0x003fea0003800000 */
.L_x_111:
[----:B------:R-:W-:-:S05]  /*4dd0*/  FADD.FTZ R18, R18, R17 ;  /* 0x0000001112127221 */ /* 0x000fca0000010000 */
[----:B------:R-:W-:Y:S02]  /*4de0*/  MOV R27, R18 ;  /* 0x00000012001b7202 */ /* 0x000fe40000000f00 */
[----:B------:R-:W-:-:S07]  /*4df0*/  MOV R20, R25 ;  /* 0x0000001900147202 */ /* 0x000fce0000000f00 */
[----:B------:R-:W-:Y:S05]  /*4e00*/  WARPSYNC.COLLECTIVE R24, `(.L_x_112) ;  /* 0x0000000018087348 */ /* 0x000fea0003c00000 */
[----:B------:R0:W1:Y:S02]  /*4e10*/  SHFL.BFLY P3, R25, R27, R26, R29 ;  /* 0x0c00001a1b197389 */ /* 0x000064000006001d */
[----:B01----:R-:W-:Y:S05]  /*4e20*/  ENDCOLLECTIVE ;  /* 0x000000000000791b */ /* 0x003fea0003800000 */
.L_x_112:
[----:B------:R-:W-:Y:S01]  /*4e30*/  FADD.FTZ R20, R19, R20 ;  /* 0x0000001413147221 */ /* 0x000fe20000010000 */
[----:B------:R-:W-:-:S04]  /*4e40*/  HFMA2 R26, -RZ, RZ, 0, 1.1920928955078125e-07 ;  /* 0x00000002ff1a7431 */ /* 0x000fc800000001ff */
[----:B------:R-:W-:Y:S02]  /*4e50*/  MOV R27, R20 ;  /* 0x00000014001b7202 */ /* 0x000fe40000000f00 */
[----:B------:R-:W-:-:S07]  /*4e60*/  MOV R21, R25 ;  /* 0x0000001900157202 */ /* 0x000fce0000000f00 */
[----:B------:R-:W-:Y:S05]  /*4e70*/  WARPSYNC.COLLECTIVE R24, `(.L_x_113) ;  /* 0x0000000018087348 */ /* 0x000fea0003c00000 */
[----:B------:R0:W1:Y:S02]  /*4e80*/  SHFL.BFLY P3, R25, R27, R26, R29 ;  /* 0x0c00001a1b197389 */ /* 0x000064000006001d */
[----:B01----:R-:W-:Y:S05]  /*4e90*/  ENDCOLLECTIVE ;  /* 0x000000000000791b */ /* 0x003fea0003800000 */
.L_x_113:
[----:B------:R-:W-:-:S05]  /*4ea0*/  FADD.FTZ R21, R18, R21 ;  /* 0x0000001512157221 */ /* 0x000fca0000010000 */
[----:B------:R-:W-:Y:S02]  /*4eb0*/  MOV R27, R21 ;  /* 0x00000015001b7202 */ /* 0x000fe40000000f00 */
[----:B------:R-:W-:-:S07]  /*4ec0*/  MOV R23, R25 ;  /* 0x0000001900177202 */ /* 0x000fce0000000f00 */
[----:B------:R-:W-:Y:S05]  /*4ed0*/  WARPSYNC.COLLECTIVE R24, `(.L_x_114) ;  /* 0x0000000018087348 */ /* 0x000fea0003c00000 */
[----:B------:R0:W1:Y:S02]  /*4ee0*/  SHFL.BFLY P3, R25, R27, R26, R29 ;  /* 0x0c00001a1b197389 */ /* 0x000064000006001d */
[----:B01----:R-:W-:Y:S05]  /*4ef0*/  ENDCOLLECTIVE ;  /* 0x000000000000791b */ /* 0x003fea0003800000 */
.L_x_114:
[----:B------:R-:W-:Y:S01]  /*4f00*/  FADD.FTZ R23, R20, R23 ;  /* 0x0000001714177221 */ /* 0x000fe20000010000 */
[----:B------:R-:W-:-:S04]  /*4f10*/  HFMA2 R26, -RZ, RZ, 0, 5.9604644775390625e-08 ;  /* 0x00000001ff1a7431 */ /* 0x000fc800000001ff */
[----:B------:R-:W-:Y:S02]  /*4f20*/  MOV R27, R23 ;  /* 0x00000017001b7202 */ /* 0x000fe40000000f00 */
[----:B------:R-:W-:-:S07]  /*4f30*/  MOV R16, R25 ;  /* 0x0000001900107202 */ /* 0x000fce0000000f00 */
[----:B------:R-:W-:Y:S05]  /*4f40*/  WARPSYNC.COLLECTIVE R24, `(.L_x_115) ;  /* 0x0000000018087348 */ /* 0x000fea0003c00000 */
[----:B------:R0:W1:Y:S02]  /*4f50*/  SHFL.BFLY P3, R25, R27, R26, R29 ;  /* 0x0c00001a1b197389 */ /* 0x000064000006001d */
[----:B01----:R-:W-:Y:S05]  /*4f60*/  ENDCOLLECTIVE ;  /* 0x000000000000791b */ /* 0x003fea0003800000 */
.L_x_115:
[----:B------:R-:W-:-:S05]  /*4f70*/  FADD.FTZ R16, R21, R16 ;  /* 0x0000001015107221 */ /* 0x000fca0000010000 */
[----:B------:R-:W-:Y:S02]  /*4f80*/  MOV R27, R16 ;  /* 0x00000010001b7202 */ /* 0x000fe40000000f00 */
[----:B------:R-:W-:-:S07]  /*4f90*/  MOV R22, R25 ;  /* 0x0000001900167202 */ /* 0x000fce0000000f00 */
[----:B------:R-:W-:Y:S05]  /*4fa0*/  WARPSYNC.COLLECTIVE R24, `(.L_x_116) ;  /* 0x0000000018087348 */ /* 0x000fea0003c00000 */
[----:B------:R0:W1:Y:S02]  /*4fb0*/  SHFL.BFLY P3, R25, R27, R26, R29 ;  /* 0x0c00001a1b197389 */ /* 0x000064000006001d */
[----:B01----:R-:W-:Y:S05]  /*4fc0*/  ENDCOLLECTIVE ;  /* 0x000000000000791b */ /* 0x003fea0003800000 */
.L_x_116:
[----:B------:R-:W-:Y:S01]  /*4fd0*/  FADD.FTZ R22, R23, R22 ;  /* 0x0000001617167221 */ /* 0x000fe20000010000 */
[----:B------:R-:W-:Y:S01]  /*4fe0*/  MOV R17, R25 ;  /* 0x0000001900117202 */ /* 0x000fe20000000f00 */
[----:B------:R-:W-:Y:S06]  /*4ff0*/  BRA `(.L_x_117) ;  /* 0xfffffff800c07947 */ /* 0x000fec000383ffff */
.L_x_118:
        /* <DEDUP_REMOVED lines=16> */
.L_x_890:


//--------------------- .text._ZN13group_norm_v218gn_bwd_cuda_kernelI13__nv_bfloat16Li320ELi3ELi32ELi20ELi4096ELb0ELb1ELi32ELi320ELi320ELi4ELb1ELi3ELb0ELb0ELNS_15WgradSyncMethodE2ENS_16CompileConditionILi1000EEEEEvPT_S6_S6_PKS5_S8_S8_S8_PKfflPfPj --------------------------
	.section	.text._ZN13group_norm_v218gn_bwd_cuda_kernelI13__nv_bfloat16Li320ELi3ELi32ELi20ELi4096ELb0ELb1ELi32ELi320ELi320ELi4ELb1ELi3ELb0ELb0ELNS_15WgradSyncMethodE2ENS_16CompileConditionILi1000EEEEEvPT_S6_S6_PKS5_S8_S8_S8_PKfflPfPj,"ax",@progbits
	.align	128
        .global         _ZN13group_norm_v218gn_bwd_cuda_kernelI13__nv_bfloat16Li320ELi3ELi32ELi20ELi4096ELb0ELb1ELi32ELi320ELi320ELi4ELb1ELi3ELb0ELb0ELNS_15WgradSyncMethodE2ENS_16CompileConditionILi1000EEEEEvPT_S6_S6_PKS5_S8_S8_S8_PKfflPfPj
        .type           _ZN13group_norm_v218gn_bwd_cuda_kernelI13__nv_bfloat16Li320ELi3ELi32ELi20ELi4096ELb0ELb1ELi32ELi320ELi320ELi4ELb1ELi3ELb0ELb0ELNS_15WgradSyncMethodE2ENS_16CompileConditionILi1000EEEEEvPT_S6_S6_PKS5_S8_S8_S8_PKfflPfPj,@function
        .size           _ZN13group_norm_v218gn_bwd_cuda_kernelI13__nv_bfloat16Li320ELi3ELi32ELi20ELi4096ELb0ELb1ELi32ELi320ELi320ELi4ELb1ELi3ELb0ELb0ELNS_15WgradSyncMethodE2ENS_16CompileConditionILi1000EEEEEvPT_S6_S6_PKS5_S8_S8_S8_PKfflPfPj,(.L_x_891 - _ZN13group_norm_v218gn_bwd_cuda_kernelI13__nv_bfloat16Li320ELi3ELi32ELi20ELi4096ELb0ELb1ELi32ELi320ELi320ELi4ELb1ELi3ELb0ELb0ELNS_15WgradSyncMethodE2ENS_16CompileConditionILi1000EEEEEvPT_S6_S6_PKS5_S8_S8_S8_PKfflPfPj)
        .other          _ZN13group_norm_v218gn_bwd_cuda_kernelI13__nv_bfloat16Li320ELi3ELi32ELi20ELi4096ELb0ELb1ELi32ELi320ELi320ELi4ELb1ELi3ELb0ELb0ELNS_15WgradSyncMethodE2ENS_16CompileConditionILi1000EEEEEvPT_S6_S6_PKS5_S8_S8_S8_PKfflPfPj,@"STO_CUDA_ENTRY STV_DEFAULT"
_ZN13group_norm_v218gn_bwd_cuda_kernelI13__nv_bfloat16Li320ELi3ELi32ELi20ELi4096ELb0ELb1ELi32ELi320ELi320ELi4ELb1ELi3ELb0ELb0ELNS_15WgradSyncMethodE2ENS_16CompileConditionILi1000EEEEEvPT_S6_S6_PKS5_S8_S8_S8_PKfflPfPj:
.text._ZN13group_norm_v218gn_bwd_cuda_kernelI13__nv_bfloat16Li320ELi3ELi32ELi20ELi4096ELb0ELb1ELi32ELi320ELi320ELi4ELb1ELi3ELb0ELb0ELNS_15WgradSyncMethodE2ENS_16CompileConditionILi1000EEEEEvPT_S6_S6_PKS5_S8_S8_S8_PKfflPfPj:
[----:B------:R-:W0:Y:S08]  /*0000*/  LDC R1, c[0x0][0x37c] ;  /* 0x0000df00ff017b82 */ /* 0x000e300000000800 */
[----:B------:R-:W1:Y:S01]  /*0010*/  S2UR UR12, SR_CTAID.Y ;  /* 0x00000000000c79c3 */ /* 0x000e620000002600 */
[----:B------:R-:W2:Y:S01]  /*0020*/  LDCU.64 UR18, c[0x0][0x3c8] ;  /* 0x00007900ff1277ac */ /* 0x000ea20008000a00 */
[----:B0-----:R-:W-:Y:S01]  /*0030*/  IADD3 R1, PT, PT, R1, -0xd0, RZ ;  /* 0xffffff3001017810 */ /* 0x001fe20007ffe0ff */
[----:B------:R-:W0:Y:S05]  /*0040*/  LDCU.64 UR4, c[0x0][0x3d8] ;  /* 0x00007b00ff0477ac */ /* 0x000e2a0008000a00 */
[----:B------:R-:W3:Y:S01]  /*0050*/  S2UR UR10, SR_CTAID.X ;  /* 0x00000000000a79c3 */ /* 0x000ee20000002500 */
[----:B------:R-:W-:Y:S01]  /*0060*/  UMOV UR6, 0xc ;  /* 0x0000000c00067882 */ /* 0x000fe20000000000 */
[----:B------:R-:W-:Y:S01]  /*0070*/  UMOV UR7, 0x0 ;  /* 0x0000000000077882 */ /* 0x000fe20000000000 */
[----:B------:R-:W4:Y:S01]  /*0080*/  LDCU.64 UR16, c[0x0][0x358] ;  /* 0x00006b00ff1077ac */ /* 0x000f220008000a00 */
[----:B--2---:R-:W-:-:S02]  /*0090*/  USHF.L.U32 UR8, UR18, 0x1, URZ ;  /* 0x0000000112087899 */ /* 0x004fc400080006ff */
[----:B------:R-:W-:Y:S02]  /*00a0*/  USHF.L.U64.HI UR9, UR18, 0x1, UR19 ;  /* 0x0000000112097899 */ /* 0x000fe40008010213 */
[----:B0-----:R-:W-:Y:S02]  /*00b0*/  UIMAD.WIDE.U32 UR6, UR4, 0x1, UR6 ;  /* 0x00000001040678a5 */ /* 0x001fe4000f8e0006 */
[----:B-1----:R-:W-:Y:S02]  /*00c0*/  UISETP.GT.U32.AND UP0, UPT, UR8, UR12, UPT ;  /* 0x0000000c0800728c */ /* 0x002fe4000bf04070 */
[----:B------:R-:W-:Y:S02]  /*00d0*/  UIADD3 UR7, UPT, UPT, UR7, UR5, URZ ;  /* 0x0000000507077290 */ /* 0x000fe4000fffe0ff */
[----:B------:R-:W-:Y:S01]  /*00e0*/  UISETP.GT.AND.EX UP0, UPT, UR9, URZ, UPT, UP0 ;  /* 0x000000ff0900728c */ /* 0x000fe2000bf04300 */
[----:B------:R-:W-:Y:S01]  /*00f0*/  UMOV UR5, URZ ;  /* 0x000000ff00057c82 */ /* 0x000fe20008000000 */
[----:B---3--:R-:W-:-:S07]  /*0100*/  MOV R0, UR10 ;  /* 0x0000000a00007c02 */ /* 0x008fce0008000f00 */
[----:B----4-:R-:W-:Y:S05]  /*0110*/  BRA.U UP0, `(.L_x_119) ;  /* 0x0000000100607547 */ /* 0x010fea000b800000 */
[----:B------:R-:W0:Y:S01]  /*0120*/  S2R R2, SR_TID.X ;  /* 0x0000000000027919 */ /* 0x000e220000002100 */
[----:B------:R-:W-:Y:S01]  /*0130*/  BAR.SYNC.DEFER_BLOCKING 0x0 ;  /* 0x0000000000007b1d */ /* 0x000fe20000010000 */
[----:B0-----:R-:W-:-:S13]  /*0140*/  ISETP.NE.AND P0, PT, R2, RZ, PT ;  /* 0x000000ff0200720c */ /* 0x001fda0003f05270 */
[----:B------:R-:W-:Y:S05]  /*0150*/  @P0 BRA `(.L_x_120) ;  /* 0x0000000000440947 */ /* 0x000fea0003800000 */
[----:B------:R-:W-:Y:S02]  /*0160*/  LOP3.LUT P0, RZ, R0, UR12, RZ, 0xfc, !PT ;  /* 0x0000000c00ff7c12 */ /* 0x000fe4000f80fcff */
[----:B------:R-:W-:Y:S02]  /*0170*/  MOV R5, 0x7ffffe81 ;  /* 0x7ffffe8100057802 */ /* 0x000fe40000000f00 */
[----:B------:R-:W-:Y:S02]  /*0180*/  MOV R2, UR6 ;  /* 0x0000000600027c02 */ /* 0x000fe40008000f00 */
[----:B------:R-:W-:Y:S02]  /*0190*/  SEL R5, R5, 0x1, !P0 ;  /* 0x0000000105057807 */ /* 0x000fe40004000000 */
[----:B------:R-:W-:Y:S01]  /*01a0*/  MOV R3, UR7 ;  /* 0x0000000700037c02 */ /* 0x000fe20008000f00 */
[----:B------:R-:W-:Y:S06]  /*01b0*/  MEMBAR.ALL.GPU ;  /* 0x0000000000007992 */ /* 0x000fec000000a000 */
[----:B------:R-:W-:-:S00]  /*01c0*/  ERRBAR ;  /* 0x00000000000079ab */ /* 0x000fc00000000000 */
[----:B------:R-:W-:Y:S06]  /*01d0*/  CGAERRBAR ;  /* 0x00000000000075ab */ /* 0x000fec0000000000 */
[----:B------:R0:W5:Y:S02]  /*01e0*/  ATOM.E.ADD.STRONG.GPU PT, R5, desc[UR16][R2.64], R5 ;  /* 0x800000050205798a */ /* 0x00016400081ef110 */
.L_x_121:
        /* <DEDUP_REMOVED lines=8> */
.L_x_120:
[----:B------:R-:W-:Y:S05]  /*0270*/  WARPSYNC.ALL ;  /* 0x0000000000007948 */ /* 0x000fea0003800000 */
[----:B------:R-:W-:Y:S06]  /*0280*/  BAR.SYNC.DEFER_BLOCKING 0x0 ;  /* 0x0000000000007b1d */ /* 0x000fec0000010000 */
[----:B------:R-:W-:Y:S05]  /*0290*/  BRA `(.L_x_122) ;  /* 0x0000003800907947 */ /* 0x000fea0003800000 */
.L_x_119:
[----:B------:R-:W0:Y:S01]  /*02a0*/  S2R R3, SR_TID.X ;  /* 0x0000000000037919 */ /* 0x000e220000002100 */
[----:B------:R-:W-:Y:S01]  /*02b0*/  R2UR UR8, R0 ;  /* 0x00000000000872ca */ /* 0x000fe200000e0000 */
[----:B------:R-:W-:-:S12]  /*02c0*/  UMOV UR4, URZ ;  /* 0x000000ff00047c82 */ /* 0x000fd80008000000 */
[----:B------:R-:W-:Y:S01]  /*02d0*/  ULOP3.LUT UR8, UR8, 0x7f, URZ, 0xc0, !UPT ;  /* 0x0000007f08087892 */ /* 0x000fe2000f8ec0ff */
        /* <DEDUP_REMOVED lines=8> */
[----:B------:R-:W-:-:S05]  /*0360*/  LOP3.LUT R2, R2, 0xffff, RZ, 0xc0, !PT ;  /* 0x0000ffff02027812 */ /* 0x000fca00078ec0ff */
[----:B------:R0:W-:Y:S02]  /*0370*/  STL [R1+0xb4], R2 ;  /* 0x0000b40201007387 */ /* 0x0001e40000100800 */
.L_x_135:
[----:B------:R-:W2:Y:S01]  /*0380*/  LDL R59, [R1+0xb4] ;  /* 0x0000b400013b7983 */ /* 0x000ea20000100800 */
[----:B------:R-:W-:Y:S01]  /*0390*/  ULOP3.LUT UR9, UR12, 0x1, URZ, 0xc0, !UPT ;  /* 0x000000010c097892 */ /* 0x000fe2000f8ec0ff */
[----:B-----5:R-:W-:Y:S01]  /*03a0*/  SHF.L.U32 R3, R0, 0x5, RZ ;  /* 0x0000000500037819 */ /* 0x020fe200000006ff */
[----:B------:R-:W-:Y:S01]  /*03b0*/  USHF.R.U64 UR10, UR12, 0x1, UR5 ;  /* 0x000000010c0a7899 */ /* 0x000fe20008001205 */
[----:B0-----:R-:W0:Y:S01]  /*03c0*/  S2R R2, SR_TID.X ;  /* 0x0000000000027919 */ /* 0x001e220000002100 */
[----:B------:R-:W-:Y:S01]  /*03d0*/  UIMAD UR13, UR9, 0x140, URZ ;  /* 0x00000140090d78a4 */ /* 0x000fe2000f8e02ff */
[----:B-1----:R-:W1:Y:S01]  /*03e0*/  LDC.64 R36, c[0x0][0x3a8] ;  /* 0x0000ea00ff247b82 */ /* 0x002e620000000a00 */
[----:B------:R-:W3:Y:S01]  /*03f0*/  LDCU.64 UR14, c[0x0][0x3a0] ;  /* 0x00007400ff0e77ac */ /* 0x000ee20008000a00 */
[----:B------:R4:W-:Y:S01]  /*0400*/  STL [R1+0xb8], R0 ;  /* 0x0000b80001007387 */ /* 0x0009e20000100800 */
[----:B------:R-:W-:Y:S01]  /*0410*/  MOV R5, UR10 ;  /* 0x0000000a00057c02 */ /* 0x000fe20008000f00 */
[----:B------:R-:W-:Y:S01]  /*0420*/  USHF.R.U32.HI UR11, URZ, 0x1, UR5 ;  /* 0x00000001ff0b7899 */ /* 0x000fe20008011605 */
[----:B------:R-:W1:Y:S03]  /*0430*/  LDCU UR18, c[0x0][0x3c0] ;  /* 0x00007800ff1277ac */ /* 0x000e660008000800 */
[----:B------:R-:W-:Y:S01]  /*0440*/  UIMAD UR9, UR11, 0x280000, URZ ;  /* 0x002800000b0978a4 */ /* 0x000fe2000f8e02ff */
[----:B0-----:R-:W-:-:S05]  /*0450*/  LOP3.LUT R4, R2, 0xffff, RZ, 0xc0, !PT ;  /* 0x0000ffff02047812 */ /* 0x001fca00078ec0ff */
[----:B------:R-:W-:-:S05]  /*0460*/  IMAD R4, R4, 0x334, RZ ;  /* 0x0000033404047824 */ /* 0x000fca00078e02ff */
[----:B------:R-:W-:-:S04]  /*0470*/  SHF.R.U32.HI R4, RZ, 0x10, R4 ;  /* 0x00000010ff047819 */ /* 0x000fc80000011604 */
[----:B------:R-:W-:Y:S01]  /*0480*/  LOP3.LUT R6, R4, 0xfe0, R3, 0xf8, !PT ;  /* 0x00000fe004067812 */ /* 0x000fe200078ef803 */
[----:B------:R-:W-:Y:S01]  /*0490*/  HFMA2 R3, -RZ, RZ, 0, 0 ;  /* 0x00000000ff037431 */ /* 0x000fe200000001ff */
[----:B------:R-:W-:Y:S02]  /*04a0*/  MOV R8, UR10 ;  /* 0x0000000a00087c02 */ /* 0x000fe40008000f00 */
[----:B--2---:R-:W-:-:S05]  /*04b0*/  LEA R2, R59, UR13, 0x2 ;  /* 0x0000000d3b027c11 */ /* 0x004fca000f8e10ff */
[----:B------:R-:W-:-:S04]  /*04c0*/  IMAD.WIDE.U32 R4, R5, 0x280000, R2 ;  /* 0x0028000005047825 */ /* 0x000fc800078e0002 */
[----:B------:R-:W-:-:S05]  /*04d0*/  IMAD R3, R6, 0x280, RZ ;  /* 0x0000028006037824 */ /* 0x000fca00078e02ff */
[----:B------:R-:W-:-:S04]  /*04e0*/  IADD3 R3, P0, PT, R3, R4, RZ ;  /* 0x0000000403037210 */ /* 0x000fc80007f1e0ff */
[----:B------:R-:W-:Y:S02]  /*04f0*/  IADD3.X R4, PT, PT, R5, UR9, RZ, P0, !PT ;  /* 0x0000000905047c10 */ /* 0x000fe400087fe4ff */
[C---:B------:R-:W-:Y:S02]  /*0500*/  SHF.L.U32 R12, R3.reuse, 0x1, RZ ;  /* 0x00000001030c7819 */ /* 0x040fe400000006ff */
[----:B----4-:R-:W-:Y:S02]  /*0510*/  SHF.L.U64.HI R0, R3, 0x1, R4 ;  /* 0x0000000103007819 */ /* 0x010fe40000010204 */
[----:B---3--:R-:W-:Y:S01]  /*0520*/  IADD3 R4, P0, PT, R12, UR14, RZ ;  /* 0x0000000e0c047c10 */ /* 0x008fe2000ff1e0ff */
[----:B------:R-:W-:Y:S01]  /*0530*/  IMAD.HI.U32 R3, R2, -0x33333333, RZ ;  /* 0xcccccccd02037827 */ /* 0x000fe200078e00ff */
[----:B------:R-:W-:Y:S02]  /*0540*/  STL [R1+0x58], R12 ;  /* 0x0000580c01007387 */ /* 0x000fe40000100800 */
[----:B------:R-:W-:Y:S01]  /*0550*/  IADD3.X R5, PT, PT, R0, UR15, RZ, P0, !PT ;  /* 0x0000000f00057c10 */ /* 0x000fe200087fe4ff */
[----:B------:R-:W0:Y:S01]  /*0560*/  LDCU.64 UR14, c[0x0][0x3b8] ;  /* 0x00007700ff0e77ac */ /* 0x000e220008000a00 */
[----:B------:R-:W-:Y:S01]  /*0570*/  SHF.R.U32.HI R9, RZ, 0x4, R3 ;  /* 0x00000004ff097819 */ /* 0x000fe20000011603 */
[----:B------:R-:W-:Y:S03]  /*0580*/  STL [R1+0x5c], R0 ;  /* 0x00005c0001007387 */ /* 0x000fe60000100800 */
[----:B------:R-:W-:Y:S01]  /*0590*/  SHF.L.U32 R3, R9, 0x1, RZ ;  /* 0x0000000109037819 */ /* 0x000fe200000006ff */
[----:B------:R2:W-:Y:S03]  /*05a0*/  STL [R1+0x74], R9 ;  /* 0x0000740901007387 */ /* 0x0005e60000100800 */
[----:B------:R-:W-:Y:S01]  /*05b0*/  LEA R3, P0, R8, R3, 0x6 ;  /* 0x0000000308037211 */ /* 0x000fe200078030ff */
[----:B------:R-:W3:Y:S04]  /*05c0*/  LDG.E.64.CONSTANT R6, desc[UR16][R4.64] ;  /* 0x0000001004067981 */ /* 0x000ee8000c1e9b00 */
[----:B------:R-:W4:Y:S01]  /*05d0*/  LDG.E.64.CONSTANT R46, desc[UR16][R4.64+0x2800] ;  /* 0x00280010042e7981 */ /* 0x000f22000c1e9b00 */
[----:B--2---:R-:W-:-:S03]  /*05e0*/  MOV R9, UR11 ;  /* 0x0000000b00097c02 */ /* 0x004fc60008000f00 */
[----:B------:R-:W2:Y:S01]  /*05f0*/  LDG.E.64.CONSTANT R40, desc[UR16][R4.64+0x3c00] ;  /* 0x003c001004287981 */ /* 0x000ea2000c1e9b00 */
[----:B------:R-:W-:Y:S02]  /*0600*/  LEA.HI.X R8, R8, RZ, R9, 0x6, P0 ;  /* 0x000000ff08087211 */ /* 0x000fe400000f3409 */
[C---:B0-----:R-:W-:Y:S01]  /*0610*/  LEA R18, P0, R3.reuse, UR14, 0x2 ;  /* 0x0000000e03127c11 */ /* 0x041fe2000f8010ff */
[----:B------:R-:W2:Y:S03]  /*0620*/  LDG.E.64.CONSTANT R32, desc[UR16][R4.64+0x5000] ;  /* 0x0050001004207981 */ /* 0x000ea6000c1e9b00 */
[----:B------:R-:W-:Y:S01]  /*0630*/  LEA.HI.X R19, R3, UR15, R8, 0x2, P0 ;  /* 0x0000000f03137c11 */ /* 0x000fe200080f1408 */
[----:B------:R-:W2:Y:S01]  /*0640*/  LDG.E.64.CONSTANT R42, desc[UR16][R4.64+0x6400] ;  /* 0x00640010042a7981 */ /* 0x000ea2000c1e9b00 */
[----:B------:R-:W0:Y:S03]  /*0650*/  LDCU.64 UR14, c[0x0][0x398] ;  /* 0x00007300ff0e77ac */ /* 0x000e260008000a00 */
[----:B------:R-:W2:Y:S04]  /*0660*/  LDG.E.64.CONSTANT R34, desc[UR16][R4.64+0x7800] ;  /* 0x0078001004227981 */ /* 0x000ea8000c1e9b00 */
[----:B------:R-:W2:Y:S04]  /*0670*/  LDG.E.64.CONSTANT R44, desc[UR16][R4.64+0x8c00] ;  /* 0x008c0010042c7981 */ /* 0x000ea8000c1e9b00 */
[----:B------:R-:W2:Y:S04]  /*0680*/  LDG.E.64.CONSTANT R18, desc[UR16][R18.64] ;  /* 0x0000001012127981 */ /* 0x000ea8000c1e9b00 */
[----:B------:R-:W2:Y:S01]  /*0690*/  LDG.E.64.CONSTANT R10, desc[UR16][R4.64+0x1400] ;  /* 0x00140010040a7981 */ /* 0x000ea2000c1e9b00 */
[----:B-1----:R-:W-:Y:S01]  /*06a0*/  IMAD.WIDE.U32 R36, R2, 0x2, R36 ;  /* 0x0000000202247825 */ /* 0x002fe200078e0024 */
[----:B0-----:R-:W-:-:S04]  /*06b0*/  IADD3 R8, P0, PT, R12, UR14, RZ ;  /* 0x0000000e0c087c10 */ /* 0x001fc8000ff1e0ff */
[----:B------:R-:W-:Y:S01]  /*06c0*/  IADD3.X R9, PT, PT, R0, UR15, RZ, P0, !PT ;  /* 0x0000000f00097c10 */ /* 0x000fe200087fe4ff */
[----:B------:R-:W2:Y:S04]  /*06d0*/  LDG.E.64.CONSTANT R36, desc[UR16][R36.64] ;  /* 0x0000001024247981 */ /* 0x000ea8000c1e9b00 */
[----:B------:R-:W2:Y:S04]  /*06e0*/  LDG.E.64.CONSTANT R4, desc[UR16][R8.64+0x8c00] ;  /* 0x008c001008047981 */ /* 0x000ea8000c1e9b00 */
[----:B------:R-:W2:Y:S04]  /*06f0*/  LDG.E.64.CONSTANT R22, desc[UR16][R8.64+0x2800] ;  /* 0x0028001008167981 */ /* 0x000ea8000c1e9b00 */
[----:B------:R-:W2:Y:S04]  /*0700*/  LDG.E.64.CONSTANT R30, desc[UR16][R8.64+0x7800] ;  /* 0x00780010081e7981 */ /* 0x000ea8000c1e9b00 */
[----:B------:R-:W2:Y:S04]  /*0710*/  LDG.E.64.CONSTANT R38, desc[UR16][R8.64] ;  /* 0x0000001008267981 */ /* 0x000ea8000c1e9b00 */
[----:B------:R-:W2:Y:S04]  /*0720*/  LDG.E.64.CONSTANT R24, desc[UR16][R8.64+0x3c00] ;  /* 0x003c001008187981 */ /* 0x000ea8000c1e9b00 */
[----:B------:R-:W2:Y:S01]  /*0730*/  LDG.E.64.CONSTANT R20, desc[UR16][R8.64+0x1400] ;  /* 0x0014001008147981 */ /* 0x000ea2000c1e9b00 */
[----:B------:R-:W0:Y:S01]  /*0740*/  S2R R0, SR_TID.X ;  /* 0x0000000000007919 */ /* 0x000e220000002100 */
[----:B------:R-:W1:Y:S01]  /*0750*/  S2UR UR15, SR_CgaCtaId ;  /* 0x00000000000f79c3 */ /* 0x000e620000008800 */
[----:B------:R-:W0:Y:S01]  /*0760*/  S2R R12, SR_CgaCtaId ;  /* 0x00000000000c7919 */ /* 0x000e220000008800 */
[----:B------:R-:W-:Y:S01]  /*0770*/  UMOV UR14, 0x400 ;  /* 0x00000400000e7882 */ /* 0x000fe20000000000 */
[----:B------:R-:W-:Y:S01]  /*0780*/  MOV R3, 0x400 ;  /* 0x0000040000037802 */ /* 0x000fe20000000f00 */
[----:B------:R-:W2:Y:S03]  /*0790*/  LDG.E.64.CONSTANT R26, desc[UR16][R8.64+0x5000] ;  /* 0x00500010081a7981 */ /* 0x000ea6000c1e9b00 */
[----:B------:R-:W-:Y:S01]  /*07a0*/  IADD3 R3, PT, PT, R3, 0x2800, RZ ;  /* 0x0000280003037810 */ /* 0x000fe20007ffe0ff */
[----:B------:R0:W2:Y:S01]  /*07b0*/  LDG.E.64.CONSTANT R28, desc[UR16][R8.64+0x6400] ;  /* 0x00640010081c7981 */ /* 0x0000a2000c1e9b00 */
[----:B-1----:R-:W-:Y:S01]  /*07c0*/  ULEA UR9, UR15, UR14, 0x18 ;  /* 0x0000000e0f097291 */ /* 0x002fe2000f8ec0ff */
[----:B0-----:R-:W-:-:S04]  /*07d0*/  SHF.L.U32 R2, R0, 0x1, RZ ;  /* 0x0000000100027819 */ /* 0x001fc800000006ff */
[----:B------:R-:W-:Y:S02]  /*07e0*/  LOP3.LUT R13, R2, 0x18, RZ, 0xc0, !PT ;  /* 0x00000018020d7812 */ /* 0x000fe400078ec0ff */
[----:B------:R-:W-:Y:S02]  /*07f0*/  LEA R2, R0, UR9, 0x5 ;  /* 0x0000000900027c11 */ /* 0x000fe4000f8e28ff */
[C---:B------:R-:W-:Y:S02]  /*0800*/  LOP3.LUT R15, R13.reuse, 0x8, RZ, 0x3c, !PT ;  /* 0x000000080d0f7812 */ /* 0x040fe400078e3cff */
[----:B------:R-:W-:Y:S02]  /*0810*/  LOP3.LUT R9, R13, 0x10, RZ, 0x3c, !PT ;  /* 0x000000100d097812 */ /* 0x000fe400078e3cff */
[----:B------:R-:W-:Y:S02]  /*0820*/  LEA R3, R12, R3, 0x18 ;  /* 0x000000030c037211 */ /* 0x000fe400078ec0ff */
[----:B------:R-:W-:-:S02]  /*0830*/  IADD3 R0, PT, PT, R2, R15, RZ ;  /* 0x0000000f02007210 */ /* 0x000fc40007ffe0ff */
[C---:B------:R-:W-:Y:S02]  /*0840*/  IADD3 R12, PT, PT, R2.reuse, R9, RZ ;  /* 0x00000009020c7210 */ /* 0x040fe40007ffe0ff */
[----:B------:R-:W-:Y:S01]  /*0850*/  IADD3 R9, PT, PT, R2, R13, RZ ;  /* 0x0000000d02097210 */ /* 0x000fe20007ffe0ff */
[----:B------:R0:W-:Y:S01]  /*0860*/  STL [R1+0x84], R0 ;  /* 0x0000840001007387 */ /* 0x0001e20000100800 */
[----:B------:R-:W-:-:S03]  /*0870*/  LOP3.LUT R17, R13, 0x18, RZ, 0x3c, !PT ;  /* 0x000000180d117812 */ /* 0x000fc600078e3cff */
[----:B------:R-:W-:Y:S04]  /*0880*/  STL [R1+0x80], R12 ;  /* 0x0000800c01007387 */ /* 0x000fe80000100800 */
[----:B------:R1:W-:Y:S01]  /*0890*/  STL [R1+0x88], R9 ;  /* 0x0000880901007387 */ /* 0x0003e20000100800 */
[----:B0-----:R-:W-:-:S05]  /*08a0*/  IADD3 R0, PT, PT, R2, R17, RZ ;  /* 0x0000001102007210 */ /* 0x001fca0007ffe0ff */
[----:B------:R0:W-:Y:S01]  /*08b0*/  STL [R1+0x7c], R0 ;  /* 0x00007c0001007387 */ /* 0x0001e20000100800 */
[C---:B---3--:R-:W-:Y:S02]  /*08c0*/  PRMT R15, R6.reuse, 0x7632, R15 ;  /* 0x00007632060f7816 */ /* 0x048fe4000000000f */
[----:B-1----:R-:W-:Y:S02]  /*08d0*/  SHF.L.U32 R9, R6, 0x10, RZ ;  /* 0x0000001006097819 */ /* 0x002fe400000006ff */
[C---:B----4-:R-:W-:Y:S02]  /*08e0*/  PRMT R6, R46.reuse, 0x7632, R6 ;  /* 0x000076322e067816 */ /* 0x050fe40000000006 */
[----:B------:R-:W-:Y:S02]  /*08f0*/  SHF.L.U32 R13, R46, 0x10, RZ ;  /* 0x000000102e0d7819 */ /* 0x000fe400000006ff */
[C---:B------:R-:W-:Y:S02]  /*0900*/  PRMT R16, R47.reuse, 0x7632, R16 ;  /* 0x000076322f107816 */ /* 0x040fe40000000010 */
[----:B------:R-:W-:-:S02]  /*0910*/  SHF.L.U32 R12, R47, 0x10, RZ ;  /* 0x000000102f0c7819 */ /* 0x000fc400000006ff */
[C---:B--2---:R-:W-:Y:S02]  /*0920*/  PRMT R46, R41.reuse, 0x7632, R46 ;  /* 0x00007632292e7816 */ /* 0x044fe4000000002e */
        /* <DEDUP_REMOVED lines=12> */
[----:B------:R-:W-:Y:S01]  /*09f0*/  SHF.L.U32 R52, R34, 0x10, RZ ;  /* 0x0000001022347819 */ /* 0x000fe200000006ff */
[----:B------:R-:W-:Y:S01]  /*0a00*/  FADD.FTZ R55, -R18, R7 ;  /* 0x0000000712377221 */ /* 0x000fe20000010100 */
[C---:B------:R-:W-:Y:S02]  /*0a10*/  PRMT R34, R35.reuse, 0x7632, R34 ;  /* 0x0000763223227816 */ /* 0x040fe40000000022 */
[----:B------:R-:W-:Y:S02]  /*0a20*/  SHF.L.U32 R53, R35, 0x10, RZ ;  /* 0x0000001023357819 */ /* 0x000fe400000006ff */
[C---:B------:R-:W-:Y:S02]  /*0a30*/  PRMT R35, R44.reuse, 0x7632, R35 ;  /* 0x000076322c237816 */ /* 0x040fe40000000023 */
[----:B------:R-:W-:-:S02]  /*0a40*/  SHF.L.U32 R44, R44, 0x10, RZ ;  /* 0x000000102c2c7819 */ /* 0x000fc400000006ff */
[C---:B------:R-:W-:Y:S02]  /*0a50*/  PRMT R54, R45.reuse, 0x7632, R54 ;  /* 0x000076322d367816 */ /* 0x040fe40000000036 */
[----:B------:R-:W-:Y:S01]  /*0a60*/  SHF.L.U32 R7, R6, 0x10, RZ ;  /* 0x0000001006077819 */ /* 0x000fe200000006ff */
[C---:B------:R-:W-:Y:S01]  /*0a70*/  FADD.FTZ R6, -R18.reuse, R12 ;  /* 0x0000000c12067221 */ /* 0x040fe20000010100 */
[----:B------:R-:W-:Y:S02]  /*0a80*/  SHF.L.U32 R45, R45, 0x10, RZ ;  /* 0x000000102d2d7819 */ /* 0x000fe400000006ff */
[----:B------:R-:W-:Y:S01]  /*0a90*/  SHF.L.U32 R12, R41, 0x10, RZ ;  /* 0x00000010290c7819 */ /* 0x000fe200000006ff */
[----:B------:R-:W-:Y:S01]  /*0aa0*/  FADD.FTZ R41, -R18, R51 ;  /* 0x0000003312297221 */ /* 0x000fe20000010100 */
[----:B------:R-:W-:Y:S02]  /*0ab0*/  PRMT R2, R10, 0x7632, R2 ;  /* 0x000076320a027816 */ /* 0x000fe40000000002 */
[----:B------:R-:W-:-:S02]  /*0ac0*/  PRMT R17, R11, 0x7632, R17 ;  /* 0x000076320b117816 */ /* 0x000fc40000000011 */
[----:B------:R-:W-:Y:S01]  /*0ad0*/  SHF.L.U32 R51, R42, 0x10, RZ ;  /* 0x000000102a337819 */ /* 0x000fe200000006ff */
[C---:B------:R-:W-:Y:S01]  /*0ae0*/  FADD.FTZ R42, -R18.reuse, R44 ;  /* 0x0000002c122a7221 */ /* 0x040fe20000010100 */
[----:B0-----:R-:W-:Y:S01]  /*0af0*/  FADD.FTZ R0, -R18, R45 ;  /* 0x0000002d12007221 */ /* 0x001fe20000010100 */
[----:B------:R-:W-:Y:S02]  /*0b00*/  SHF.L.U32 R2, R2, 0x10, RZ ;  /* 0x0000001002027819 */ /* 0x000fe400000006ff */
[----:B------:R-:W-:Y:S01]  /*0b10*/  SHF.L.U32 R17, R17, 0x10, RZ ;  /* 0x0000001011117819 */ /* 0x000fe200000006ff */
[----:B------:R-:W-:Y:S01]  /*0b20*/  STL [R1+0xac], R42 ;  /* 0x0000ac2a01007387 */ /* 0x000fe20000100800 */
[----:B------:R-:W-:Y:S02]  /*0b30*/  PRMT R8, R40, 0x7632, R8 ;  /* 0x0000763228087816 */ /* 0x000fe40000000008 */
[----:B------:R-:W-:Y:S01]  /*0b40*/  SHF.L.U32 R44, R54, 0x10, RZ ;  /* 0x00000010362c7819 */ /* 0x000fe200000006ff */
[----:B------:R0:W-:Y:S01]  /*0b50*/  STL [R1+0xb0], R0 ;  /* 0x0000b00001007387 */ /* 0x0001e20000100800 */
[----:B------:R-:W-:Y:S01]  /*0b60*/  SHF.L.U32 R16, R16, 0x10, RZ ;  /* 0x0000001010107819 */ /* 0x000fe200000006ff */
[C---:B------:R-:W-:Y:S01]  /*0b70*/  FADD.FTZ R54, -R18.reuse, R2 ;  /* 0x0000000212367221 */ /* 0x040fe20000010100 */
[----:B------:R-:W-:Y:S01]  /*0b80*/  FADD.FTZ R57, -R18, R9 ;  /* 0x0000000912397221 */ /* 0x000fe20000010100 */
[----:B------:R-:W-:Y:S01]  /*0b90*/  SHF.L.U32 R8, R8, 0x10, RZ ;  /* 0x0000001008087819 */ /* 0x000fe200000006ff */
[----:B------:R-:W-:Y:S01]  /*0ba0*/  FADD.FTZ R2, -R18, R7 ;  /* 0x0000000712027221 */ /* 0x000fe20000010100 */
[----:B------:R-:W-:Y:S01]  /*0bb0*/  SHF.L.U32 R9, R46, 0x10, RZ ;  /* 0x000000102e097819 */ /* 0x000fe200000006ff */
[C---:B0-----:R-:W-:Y:S01]  /*0bc0*/  FADD.FTZ R0, -R18.reuse, R17 ;  /* 0x0000001112007221 */ /* 0x041fe20000010100 */
[C---:B------:R-:W-:Y:S01]  /*0bd0*/  FADD.FTZ R61, -R18.reuse, R52 ;  /* 0x00000034123d7221 */ /* 0x040fe20000010100 */
[----:B------:R-:W-:Y:S01]  /*0be0*/  FADD.FTZ R52, -R18, R16 ;  /* 0x0000001012347221 */ /* 0x000fe20000010100 */
[----:B------:R-:W-:-:S02]  /*0bf0*/  SHF.L.U32 R32, R32, 0x10, RZ ;  /* 0x0000001020207819 */ /* 0x000fc400000006ff */
[----:B------:R0:W-:Y:S01]  /*0c00*/  STL [R1], R0 ;  /* 0x0000000001007387 */ /* 0x0001e20000100800 */
[----:B------:R-:W-:-:S03]  /*0c10*/  SHF.L.U32 R33, R33, 0x10, RZ ;  /* 0x0000001021217819 */ /* 0x000fc600000006ff */
[----:B------:R1:W-:Y:S01]  /*0c20*/  STL [R1+0x60], R2 ;  /* 0x0000600201007387 */ /* 0x0003e20000100800 */
[----:B0-----:R-:W-:-:S03]  /*0c30*/  FADD.FTZ R0, -R18, R8 ;  /* 0x0000000812007221 */ /* 0x001fc60000010100 */
[----:B------:R-:W-:Y:S01]  /*0c40*/  STL [R1+0x64], R52 ;  /* 0x0000643401007387 */ /* 0x000fe20000100800 */
[C---:B-1----:R-:W-:Y:S01]  /*0c50*/  FADD.FTZ R2, -R18.reuse, R9 ;  /* 0x0000000912027221 */ /* 0x042fe20000010100 */
[----:B------:R-:W-:Y:S02]  /*0c60*/  FADD.FTZ R9, -R18, R12 ;  /* 0x0000000c12097221 */ /* 0x000fe40000010100 */
[----:B------:R0:W-:Y:S01]  /*0c70*/  STL [R1+0x68], R0 ;  /* 0x0000680001007387 */ /* 0x0001e20000100800 */
[----:B------:R-:W-:-:S03]  /*0c80*/  SHF.L.U32 R43, R43, 0x10, RZ ;  /* 0x000000102b2b7819 */ /* 0x000fc600000006ff */
[----:B------:R1:W-:Y:S01]  /*0c90*/  STL [R1+0x6c], R2 ;  /* 0x00006c0201007387 */ /* 0x0003e20000100800 */
[----:B------:R-:W-:Y:S01]  /*0ca0*/  SHF.L.U32 R34, R34, 0x10, RZ ;  /* 0x0000001022227819 */ /* 0x000fe200000006ff */
[C---:B0-----:R-:W-:Y:S02]  /*0cb0*/  FADD.FTZ R0, -R18.reuse, R32 ;  /* 0x0000002012007221 */ /* 0x041fe40000010100 */
[----:B------:R0:W-:Y:S01]  /*0cc0*/  STL [R1+0x70], R9 ;  /* 0x0000700901007387 */ /* 0x0001e20000100800 */
[----:B-1----:R-:W-:-:S03]  /*0cd0*/  FADD.FTZ R2, -R18, R33 ;  /* 0x0000002112027221 */ /* 0x002fc60000010100 */
[----:B------:R1:W-:Y:S04]  /*0ce0*/  STL [R1+0x78], R0 ;  /* 0x0000780001007387 */ /* 0x0003e80000100800 */
[----:B------:R2:W-:Y:S01]  /*0cf0*/  STL [R1+0x8c], R2 ;  /* 0x00008c0201007387 */ /* 0x0005e20000100800 */
[C---:B0-----:R-:W-:Y:S01]  /*0d00*/  FADD.FTZ R9, -R18.reuse, R51 ;  /* 0x0000003312097221 */ /* 0x041fe20000010100 */
[----:B-1----:R-:W-:-:S04]  /*0d10*/  FADD.FTZ R0, -R18, R43 ;  /* 0x0000002b12007221 */ /* 0x002fc80000010100 */
[----:B------:R0:W-:Y:S01]  /*0d20*/  STL [R1+0x90], R9 ;  /* 0x0000900901007387 */ /* 0x0001e20000100800 */
[----:B--2---:R-:W-:-:S03]  /*0d30*/  FADD.FTZ R2, -R18, R34 ;  /* 0x0000002212027221 */ /* 0x004fc60000010100 */
[----:B------:R-:W-:Y:S01]  /*0d40*/  STL [R1+0x94], R0 ;  /* 0x0000940001007387 */ /* 0x000fe20000100800 */
[----:B------:R-:W-:-:S03]  /*0d50*/  SHF.L.U32 R35, R35, 0x10, RZ ;  /* 0x0000001023237819 */ /* 0x000fc600000006ff */
[----:B------:R1:W-:Y:S02]  /*0d60*/  STL [R1+0x9c], R2 ;  /* 0x00009c0201007387 */ /* 0x0003e40000100800 */
[C---:B0-----:R-:W-:Y:S01]  /*0d70*/  FADD.FTZ R9, -R18.reuse, R35 ;  /* 0x0000002312097221 */ /* 0x041fe20000010100 */
[----:B-1----:R-:W-:Y:S01]  /*0d80*/  FADD.FTZ R2, R19, UR18 ;  /* 0x0000001213027e21 */ /* 0x002fe20008010000 */
[----:B------:R-:W-:-:S03]  /*0d90*/  FADD.FTZ R0, -R18, R44 ;  /* 0x0000002c12007221 */ /* 0x000fc60000010100 */
[----:B------:R-:W-:Y:S01]  /*0da0*/  STL [R1+0xa0], R9 ;  /* 0x0000a00901007387 */ /* 0x000fe20000100800 */
[----:B------:R-:W-:Y:S02]  /*0db0*/  SHF.L.U32 R43, R37, 0x10, RZ ;  /* 0x00000010252b7819 */ /* 0x000fe400000006ff */
[C---:B------:R-:W-:Y:S01]  /*0dc0*/  PRMT R60, R22.reuse, 0x7632, R60 ;  /* 0x00007632163c7816 */ /* 0x040fe2000000003c */
[----:B------:R-:W0:Y:S01]  /*0dd0*/  MUFU.RSQ R2, R2 ;  /* 0x0000000200027308 */ /* 0x000e220000001400 */
[----:B------:R1:W-:Y:S01]  /*0de0*/  STL [R1+0xa4], R0 ;  /* 0x0000a40001007387 */ /* 0x0003e20000100800 */
[----:B------:R-:W-:Y:S02]  /*0df0*/  SHF.L.U32 R32, R22, 0x10, RZ ;  /* 0x0000001016207819 */ /* 0x000fe400000006ff */
[----:B------:R-:W-:Y:S02]  /*0e00*/  SHF.L.U32 R14, R14, 0x10, RZ ;  /* 0x000000100e0e7819 */ /* 0x000fe400000006ff */
[----:B------:R-:W-:Y:S01]  /*0e10*/  SHF.L.U32 R15, R15, 0x10, RZ ;  /* 0x000000100f0f7819 */ /* 0x000fe200000006ff */
[----:B------:R-:W-:Y:S01]  /*0e20*/  FADD.FTZ R13, -R18, R13 ;  /* 0x0000000d120d7221 */ /* 0x000fe20000010100 */
[----:B------:R-:W-:Y:S01]  /*0e30*/  PRMT R17, R30, 0x7632, R17 ;  /* 0x000076321e117816 */ /* 0x000fe20000000011 */
[C---:B------:R-:W-:Y:S01]  /*0e40*/  FADD.FTZ R47, -R18.reuse, R47 ;  /* 0x0000002f122f7221 */ /* 0x040fe20000010100 */
[----:B------:R-:W-:Y:S01]  /*0e50*/  PRMT R16, R37, 0x7632, R16 ;  /* 0x0000763225107816 */ /* 0x000fe20000000010 */
[C---:B------:R-:W-:Y:S01]  /*0e60*/  FADD.FTZ R48, -R18.reuse, R48 ;  /* 0x0000003012307221 */ /* 0x040fe20000010100 */
[----:B-1----:R-:W-:Y:S01]  /*0e70*/  SHF.L.U32 R0, R5, 0x10, RZ ;  /* 0x0000001005007819 */ /* 0x002fe200000006ff */
[----:B------:R-:W-:Y:S01]  /*0e80*/  FADD.FTZ R49, -R18, R49 ;  /* 0x0000003112317221 */ /* 0x000fe20000010100 */
[----:B------:R-:W-:Y:S01]  /*0e90*/  SHF.L.U32 R9, R30, 0x10, RZ ;  /* 0x000000101e097819 */ /* 0x000fe200000006ff */
[----:B------:R-:W-:Y:S01]  /*0ea0*/  STL [R1+0x54], R43 ;  /* 0x0000542b01007387 */ /* 0x000fe20000100800 */
[----:B------:R-:W-:Y:S01]  /*0eb0*/  PRMT R22, R4, 0x7632, R22 ;  /* 0x0000763204167816 */ /* 0x000fe20000000016 */
[----:B------:R-:W-:Y:S01]  /*0ec0*/  FADD.FTZ R50, -R18, R50 ;  /* 0x0000003212327221 */ /* 0x000fe20000010100 */
[----:B------:R-:W-:Y:S01]  /*0ed0*/  SHF.L.U32 R30, R4, 0x10, RZ ;  /* 0x00000010041e7819 */ /* 0x000fe200000006ff */
[----:B------:R1:W-:Y:S01]  /*0ee0*/  STL [R1+0xc8], R0 ;  /* 0x0000c80001007387 */ /* 0x0003e20000100800 */
[----:B------:R-:W-:Y:S01]  /*0ef0*/  PRMT R37, R39, 0x7632, R37 ;  /* 0x0000763227257816 */ /* 0x000fe20000000025 */
[----:B------:R-:W-:Y:S01]  /*0f00*/  FADD.FTZ R58, -R18, R53 ;  /* 0x00000035123a7221 */ /* 0x000fe20000010100 */
[----:B------:R-:W-:Y:S01]  /*0f10*/  PRMT R4, R5, 0x7632, R4 ;  /* 0x0000763205047816 */ /* 0x000fe20000000004 */
[----:B------:R-:W2:Y:S01]  /*0f20*/  LDCU.64 UR18, c[0x0][0x3d0] ;  /* 0x00007a00ff1277ac */ /* 0x000ea20008000a00 */
[----:B------:R-:W-:-:S02]  /*0f30*/  SHF.L.U32 R39, R39, 0x10, RZ ;  /* 0x0000001027277819 */ /* 0x000fc400000006ff */
[----:B------:R-:W-:Y:S02]  /*0f40*/  SHF.L.U32 R10, R10, 0x10, RZ ;  /* 0x000000100a0a7819 */ /* 0x000fe400000006ff */
[----:B------:R-:W-:Y:S01]  /*0f50*/  SHF.L.U32 R11, R11, 0x10, RZ ;  /* 0x000000100b0b7819 */ /* 0x000fe200000006ff */
[----:B-1----:R-:W-:Y:S01]  /*0f60*/  IMAD R0, R59, 0x28, R3 ;  /* 0x000000283b007824 */ /* 0x002fe200078e0203 */
[----:B------:R-:W-:Y:S01]  /*0f70*/  SHF.L.U32 R40, R40, 0x10, RZ ;  /* 0x0000001028287819 */ /* 0x000fe200000006ff */
[----:B------:R-:W-:Y:S01]  /*0f80*/  STL.S16 [R1+0xa8], R4 ;  /* 0x0000a80401007387 */ /* 0x000fe20000100600 */
[----:B------:R-:W-:Y:S01]  /*0f90*/  FADD.FTZ R42, -R18, R14 ;  /* 0x0000000e122a7221 */ /* 0x000fe20000010100 */
[----:B------:R-:W-:Y:S01]  /*0fa0*/  PRMT R12, R36, 0x7632, R12 ;  /* 0x00007632240c7816 */ /* 0x000fe2000000000c */
[----:B------:R-:W-:Y:S01]  /*0fb0*/  FMUL.FTZ R5, R39, R43 ;  /* 0x0000002b27057220 */ /* 0x000fe20000410000 */
[----:B------:R-:W-:Y:S01]  /*0fc0*/  PRMT R35, R38, 0x7632, R35 ;  /* 0x0000763226237816 */ /* 0x000fe20000000023 */
[----:B------:R-:W-:Y:S01]  /*0fd0*/  STL [R1+0x98], R30 ;  /* 0x0000981e01007387 */ /* 0x000fe20000100800 */
[C---:B------:R-:W-:Y:S01]  /*0fe0*/  FADD.FTZ R10, -R18.reuse, R10 ;  /* 0x0000000a120a7221 */ /* 0x040fe20000010100 */
[C---:B------:R-:W-:Y:S01]  /*0ff0*/  FADD.FTZ R11, -R18.reuse, R11 ;  /* 0x0000000b120b7221 */ /* 0x040fe20000010100 */
[C---:B------:R-:W-:Y:S01]  /*1000*/  FADD.FTZ R40, -R18.reuse, R40 ;  /* 0x0000002812287221 */ /* 0x040fe20000010100 */
[----:B------:R-:W-:Y:S01]  /*1010*/  FADD.FTZ R46, -R18, R15 ;  /* 0x0000000f122e7221 */ /* 0x000fe20000010100 */
[----:B------:R-:W-:Y:S01]  /*1020*/  SHF.L.U32 R38, R38, 0x10, RZ ;  /* 0x0000001026267819 */ /* 0x000fe200000006ff */
[----:B------:R0:W-:Y:S01]  /*1030*/  STL [R1+0x50], R0 ;  /* 0x0000500001007387 */ /* 0x0001e20000100800 */
[----:B------:R-:W-:-:S02]  /*1040*/  PRMT R14, R25, 0x7632, R14 ;  /* 0x00007632190e7816 */ /* 0x000fc4000000000e */
[----:B------:R-:W-:Y:S02]  /*1050*/  SHF.L.U32 R51, R25, 0x10, RZ ;  /* 0x0000001019337819 */ /* 0x000fe400000006ff */
[C---:B------:R-:W-:Y:S02]  /*1060*/  PRMT R18, R20.reuse, 0x7632, R18 ;  /* 0x0000763214127816 */ /* 0x040fe40000000012 */
[----:B------:R-:W-:Y:S02]  /*1070*/  SHF.L.U32 R34, R20, 0x10, RZ ;  /* 0x0000001014227819 */ /* 0x000fe400000006ff */
[----:B------:R-:W-:Y:S01]  /*1080*/  SHF.L.U32 R25, R16, 0x10, RZ ;  /* 0x0000001010197819 */ /* 0x000fe200000006ff */
[----:B0-----:R-:W-:Y:S01]  /*1090*/  FMUL.FTZ R0, R2, R57 ;  /* 0x0000003902007220 */ /* 0x001fe20000410000 */
[C---:B------:R-:W-:Y:S02]  /*10a0*/  PRMT R20, R21.reuse, 0x7632, R20 ;  /* 0x0000763215147816 */ /* 0x040fe40000000014 */
[----:B------:R-:W-:-:S02]  /*10b0*/  SHF.L.U32 R33, R21, 0x10, RZ ;  /* 0x0000001015217819 */ /* 0x000fc400000006ff */
[----:B------:R-:W-:Y:S01]  /*10c0*/  SHF.L.U32 R16, R37, 0x10, RZ ;  /* 0x0000001025107819 */ /* 0x000fe200000006ff */
[----:B------:R-:W-:Y:S01]  /*10d0*/  FMUL.FTZ R37, R2, R55 ;  /* 0x0000003702257220 */ /* 0x000fe20000410000 */
[----:B------:R-:W-:Y:S01]  /*10e0*/  SHF.L.U32 R21, R12, 0x10, RZ ;  /* 0x000000100c157819 */ /* 0x000fe200000006ff */
[----:B------:R0:W-:Y:S01]  /*10f0*/  STL [R1+0x34], R5 ;  /* 0x0000340501007387 */ /* 0x0001e20000100800 */
[----:B------:R-:W-:Y:S01]  /*1100*/  SHF.L.U32 R12, R35, 0x10, RZ ;  /* 0x00000010230c7819 */ /* 0x000fe200000006ff */
[----:B------:R-:W-:Y:S01]  /*1110*/  FMUL.FTZ R10, R2, R10 ;  /* 0x0000000a020a7220 */ /* 0x000fe20000410000 */
[----:B------:R-:W-:Y:S01]  /*1120*/  SHF.L.U32 R36, R36, 0x10, RZ ;  /* 0x0000001024247819 */ /* 0x000fe200000006ff */
[----:B------:R-:W-:Y:S01]  /*1130*/  FADD.FTZ R35, RZ, R38 ;  /* 0x00000026ff237221 */ /* 0x000fe20000010000 */
[----:B------:R-:W-:Y:S01]  /*1140*/  FADD.FTZ R4, RZ, R39 ;  /* 0x00000027ff047221 */ /* 0x000fe20000010000 */
[----:B------:R-:W-:Y:S01]  /*1150*/  FMUL.FTZ R11, R2, R11 ;  /* 0x0000000b020b7220 */ /* 0x000fe20000410000 */
[----:B------:R-:W-:Y:S01]  /*1160*/  STL [R1+0x30], R0 ;  /* 0x0000300001007387 */ /* 0x000fe20000100800 */
[----:B------:R-:W-:Y:S01]  /*1170*/  FFMA.FTZ R39, R37, R39, RZ ;  /* 0x0000002725277223 */ /* 0x000fe200000100ff */
[----:B0-----:R-:W-:-:S02]  /*1180*/  FFMA.FTZ R5, R0, R38, RZ ;  /* 0x0000002600057223 */ /* 0x001fc400000100ff */
[----:B------:R-:W-:Y:S01]  /*1190*/  STL [R1+0x48], R37 ;  /* 0x0000482501007387 */ /* 0x000fe20000100800 */
[----:B------:R-:W-:Y:S01]  /*11a0*/  FADD.FTZ R35, R35, R34 ;  /* 0x0000002223237221 */ /* 0x000fe20000010000 */
[-C--:B------:R-:W-:Y:S02]  /*11b0*/  FFMA.FTZ R5, R10, R34.reuse, R5 ;  /* 0x000000220a057223 */ /* 0x080fe40000010005 */
[----:B------:R0:W-:Y:S01]  /*11c0*/  STL [R1+0x4c], R10 ;  /* 0x00004c0a01007387 */ /* 0x0001e20000100800 */
[----:B------:R-:W-:-:S03]  /*11d0*/  FMUL.FTZ R34, R36, R34 ;  /* 0x0000002224227220 */ /* 0x000fc60000410000 */
[----:B------:R1:W-:Y:S01]  /*11e0*/  STL [R1+0x44], R11 ;  /* 0x0000440b01007387 */ /* 0x0003e20000100800 */
[----:B0-----:R-:W-:Y:S01]  /*11f0*/  FADD.FTZ R10, R4, R33 ;  /* 0x00000021040a7221 */ /* 0x001fe20000010000 */
[-C--:B------:R-:W-:Y:S01]  /*1200*/  FFMA.FTZ R4, R11, R33.reuse, R39 ;  /* 0x000000210b047223 */ /* 0x080fe20000010027 */
[----:B------:R-:W-:Y:S01]  /*1210*/  FMUL.FTZ R33, R43, R33 ;  /* 0x000000212b217220 */ /* 0x000fe20000410000 */
[C---:B-1----:R-:W-:Y:S01]  /*1220*/  FMUL.FTZ R11, R2.reuse, R13 ;  /* 0x0000000d020b7220 */ /* 0x042fe20000410000 */
[----:B------:R0:W-:Y:S01]  /*1230*/  STL [R1+0x1c], R34 ;  /* 0x00001c2201007387 */ /* 0x0001e20000100800 */
[C---:B------:R-:W-:Y:S01]  /*1240*/  PRMT R56, R23.reuse, 0x7632, R56 ;  /* 0x0000763217387816 */ /* 0x040fe20000000038 */
[----:B------:R-:W-:Y:S01]  /*1250*/  FMUL.FTZ R6, R2, R6 ;  /* 0x0000000602067220 */ /* 0x000fe20000410000 */
[----:B------:R-:W-:Y:S01]  /*1260*/  SHF.L.U32 R23, R23, 0x10, RZ ;  /* 0x0000001017177819 */ /* 0x000fe200000006ff */
[----:B------:R-:W-:Y:S01]  /*1270*/  STL [R1+0x10], R33 ;  /* 0x0000102101007387 */ /* 0x000fe20000100800 */
[-C--:B0-----:R-:W-:Y:S01]  /*1280*/  FFMA.FTZ R34, R11, R32.reuse, R5 ;  /* 0x000000200b227223 */ /* 0x081fe20000010005 */
[----:B------:R-:W-:-:S02]  /*1290*/  FMUL.FTZ R5, R36, R32 ;  /* 0x0000002024057220 */ /* 0x000fc40000410000 */
[----:B------:R-:W-:Y:S01]  /*12a0*/  STL [R1+0x40], R11 ;  /* 0x0000400b01007387 */ /* 0x000fe20000100800 */
[----:B------:R-:W-:Y:S01]  /*12b0*/  FADD.FTZ R10, R10, R23 ;  /* 0x000000170a0a7221 */ /* 0x000fe20000010000 */
[-C--:B------:R-:W-:Y:S02]  /*12c0*/  FMUL.FTZ R59, R43, R23.reuse ;  /* 0x000000172b3b7220 */ /* 0x080fe40000410000 */
[----:B------:R0:W-:Y:S04]  /*12d0*/  STL [R1+0x3c], R6 ;  /* 0x00003c0601007387 */ /* 0x0001e80000100800 */
[----:B------:R1:W-:Y:S01]  /*12e0*/  STL [R1+0x4], R5 ;  /* 0x0000040501007387 */ /* 0x0003e20000100800 */
[----:B0-----:R-:W-:-:S03]  /*12f0*/  FFMA.FTZ R6, R6, R23, R4 ;  /* 0x0000001706067223 */ /* 0x001fc60000010004 */
[----:B------:R-:W3:Y:S01]  /*1300*/  LDL.LU R23, [R1+0x54] ;  /* 0x0000540001177983 */ /* 0x000ee20000300800 */
[----:B------:R-:W-:Y:S01]  /*1310*/  PRMT R53, R24, 0x7632, R53 ;  /* 0x0000763218357816 */ /* 0x000fe20000000035 */
[----:B------:R-:W-:Y:S01]  /*1320*/  FMUL.FTZ R3, R38, R36 ;  /* 0x0000002426037220 */ /* 0x000fe20000410000 */
[----:B------:R-:W-:Y:S01]  /*1330*/  SHF.L.U32 R24, R24, 0x10, RZ ;  /* 0x0000001018187819 */ /* 0x000fe200000006ff */
[----:B------:R-:W-:Y:S01]  /*1340*/  FADD.FTZ R35, R35, R32 ;  /* 0x0000002023237221 */ /* 0x000fe20000010000 */
[----:B------:R-:W-:Y:S01]  /*1350*/  MOV R38, R0 ;  /* 0x0000000000267202 */ /* 0x000fe20000000f00 */
[----:B------:R-:W-:Y:S01]  /*1360*/  FMUL.FTZ R0, R2, R40 ;  /* 0x0000002802007220 */ /* 0x000fe20000410000 */
[C---:B------:R-:W-:Y:S01]  /*1370*/  PRMT R45, R26.reuse, 0x7632, R45 ;  /* 0x000076321a2d7816 */ /* 0x040fe2000000002d */
[----:B------:R-:W-:Y:S01]  /*1380*/  FADD.FTZ R35, R35, R24 ;  /* 0x0000001823237221 */ /* 0x000fe20000010000 */
[----:B------:R-:W-:Y:S01]  /*1390*/  SHF.L.U32 R26, R26, 0x10, RZ ;  /* 0x000000101a1a7819 */ /* 0x000fe200000006ff */
[----:B------:R-:W-:Y:S01]  /*13a0*/  FFMA.FTZ R34, R0, R24, R34 ;  /* 0x0000001800227223 */ /* 0x000fe20000010022 */
[----:B------:R-:W-:Y:S01]  /*13b0*/  FMUL.FTZ R48, R2, R48 ;  /* 0x0000003002307220 */ /* 0x000fe20000410000 */
[----:B------:R-:W-:-:S02]  /*13c0*/  PRMT R7, R28, 0x7632, R7 ;  /* 0x000076321c077816 */ /* 0x000fc40000000007 */
[----:B------:R-:W-:Y:S01]  /*13d0*/  SHF.L.U32 R28, R28, 0x10, RZ ;  /* 0x000000101c1c7819 */ /* 0x000fe200000006ff */
[----:B------:R-:W-:Y:S01]  /*13e0*/  FADD.FTZ R35, R35, R26 ;  /* 0x0000001a23237221 */ /* 0x000fe20000010000 */
[----:B------:R-:W-:Y:S01]  /*13f0*/  FFMA.FTZ R34, R48, R26, R34 ;  /* 0x0000001a30227223 */ /* 0x000fe20000010022 */
[C---:B------:R-:W-:Y:S01]  /*1400*/  FMUL.FTZ R39, R2.reuse, R50 ;  /* 0x0000003202277220 */ /* 0x040fe20000410000 */
[----:B------:R-:W-:Y:S01]  /*1410*/  SHF.L.U32 R13, R7, 0x10, RZ ;  /* 0x00000010070d7819 */ /* 0x000fe200000006ff */
[----:B------:R-:W-:Y:S01]  /*1420*/  FADD.FTZ R35, R35, R28 ;  /* 0x0000001c23237221 */ /* 0x000fe20000010000 */
[----:B------:R-:W-:Y:S01]  /*1430*/  FMUL.FTZ R7, R2, R61 ;  /* 0x0000003d02077220 */ /* 0x000fe20000410000 */
[----:B------:R-:W-:Y:S02]  /*1440*/  FFMA.FTZ R34, R39, R28, R34 ;  /* 0x0000001c27227223 */ /* 0x000fe40000010022 */
[----:B------:R-:W-:Y:S02]  /*1450*/  FADD.FTZ R35, R35, R9 ;  /* 0x0000000923237221 */ /* 0x000fe40000010000 */
[----:B------:R-:W-:Y:S01]  /*1460*/  FFMA.FTZ R34, R7, R9, R34 ;  /* 0x0000000907227223 */ /* 0x000fe20000010022 */
[----:B------:R-:W-:Y:S01]  /*1470*/  STL [R1+0x38], R0 ;  /* 0x0000380001007387 */ /* 0x000fe20000100800 */
[----:B------:R-:W-:Y:S01]  /*1480*/  FMUL.FTZ R55, R36, R24 ;  /* 0x0000001824377220 */ /* 0x000fe20000410000 */
[----:B------:R-:W-:Y:S01]  /*1490*/  FMUL.FTZ R44, R2, R49 ;  /* 0x00000031022c7220 */ /* 0x000fe20000410000 */
[----:B------:R-:W-:Y:S01]  /*14a0*/  FMUL.FTZ R24, R12, R21 ;  /* 0x000000150c187220 */ /* 0x000fe20000410000 */
[----:B------:R-:W4:Y:S01]  /*14b0*/  LDL R49, [R1+0x48] ;  /* 0x0000480001317983 */ /* 0x000f220000100800 */
[----:B------:R-:W-:Y:S01]  /*14c0*/  FMUL.FTZ R52, R2, R47 ;  /* 0x0000002f02347220 */ /* 0x000fe20000410000 */
[C---:B------:R-:W-:Y:S01]  /*14d0*/  FMUL.FTZ R47, R36.reuse, R26 ;  /* 0x0000001a242f7220 */ /* 0x040fe20000410000 */
[C---:B-1----:R-:W-:Y:S01]  /*14e0*/  FMUL.FTZ R5, R36.reuse, R28 ;  /* 0x0000001c24057220 */ /* 0x042fe20000410000 */
[----:B------:R-:W-:Y:S01]  /*14f0*/  STL [R1+0xc0], R35 ;  /* 0x0000c02301007387 */ /* 0x000fe20000100800 */
[C---:B------:R-:W-:Y:S01]  /*1500*/  FMUL.FTZ R9, R36.reuse, R9 ;  /* 0x0000000924097220 */ /* 0x040fe20000410000 */
[----:B------:R-:W-:Y:S01]  /*1510*/  FMUL.FTZ R11, R36, R30 ;  /* 0x0000001e240b7220 */ /* 0x000fe20000410000 */
[----:B------:R-:W-:Y:S01]  /*1520*/  SHF.L.U32 R57, R22, 0x10, RZ ;  /* 0x0000001016397819 */ /* 0x000fe200000006ff */
[----:B------:R0:W-:Y:S01]  /*1530*/  STL [R1+0xc4], R34 ;  /* 0x0000c42201007387 */ /* 0x0001e20000100800 */
[----:B------:R-:W-:-:S03]  /*1540*/  FMUL.FTZ R30, R2, R46 ;  /* 0x0000002e021e7220 */ /* 0x000fc60000410000 */
[----:B------:R-:W2:Y:S04]  /*1550*/  LDL R36, [R1+0x1c] ;  /* 0x00001c0001247983 */ /* 0x000ea80000100800 */
[----:B0-----:R-:W2:Y:S04]  /*1560*/  LDL R34, [R1+0x4c] ;  /* 0x00004c0001227983 */ /* 0x001ea80000100800 */
[----:B------:R-:W2:Y:S04]  /*1570*/  LDL.LU R22, [R1] ;  /* 0x0000000001167983 */ /* 0x000ea80000300800 */
[----:B------:R0:W-:Y:S04]  /*1580*/  STL [R1+0x28], R24 ;  /* 0x0000281801007387 */ /* 0x0001e80000100800 */
[----:B------:R-:W4:Y:S01]  /*1590*/  LDL R46, [R1+0x34] ;  /* 0x00003400012e7983 */ /* 0x000f220000100800 */
[C---:B------:R-:W-:Y:S01]  /*15a0*/  PRMT R8, R27.reuse, 0x7632, R8 ;  /* 0x000076321b087816 */ /* 0x040fe20000000008 */
[----:B------:R-:W-:Y:S01]  /*15b0*/  FMUL.FTZ R37, R16, R25 ;  /* 0x0000001910257220 */ /* 0x000fe20000410000 */
[----:B------:R-:W-:Y:S01]  /*15c0*/  SHF.L.U32 R27, R27, 0x10, RZ ;  /* 0x000000101b1b7819 */ /* 0x000fe200000006ff */
[----:B------:R-:W-:Y:S01]  /*15d0*/  FADD.FTZ R10, R10, R51 ;  /* 0x000000330a0a7221 */ /* 0x000fe20000010000 */
[----:B------:R-:W-:Y:S01]  /*15e0*/  FFMA.FTZ R6, R52, R51, R6 ;  /* 0x0000003334067223 */ /* 0x000fe20000010006 */
[----:B------:R-:W2:Y:S01]  /*15f0*/  LDL R35, [R1+0x10] ;  /* 0x0000100001237983 */ /* 0x000ea20000100800 */
[----:B------:R-:W-:Y:S01]  /*1600*/  SHF.L.U32 R40, R8, 0x10, RZ ;  /* 0x0000001008287819 */ /* 0x000fe200000006ff */
[----:B------:R-:W-:Y:S01]  /*1610*/  FADD.FTZ R10, R10, R27 ;  /* 0x0000001b0a0a7221 */ /* 0x000fe20000010000 */
[----:B------:R-:W-:Y:S01]  /*1620*/  FFMA.FTZ R6, R44, R27, R6 ;  /* 0x0000001b2c067223 */ /* 0x000fe20000010006 */
[----:B------:R-:W-:Y:S01]  /*1630*/  STL [R1+0x2c], R30 ;  /* 0x00002c1e01007387 */ /* 0x000fe20000100800 */
[----:B------:R-:W-:-:S03]  /*1640*/  FMUL.FTZ R8, R2, R58 ;  /* 0x0000003a02087220 */ /* 0x000fc60000410000 */
[----:B------:R1:W-:Y:S04]  /*1650*/  STL [R1+0x20], R37 ;  /* 0x0000202501007387 */ /* 0x0003e80000100800 */
[----:B------:R-:W2:Y:S01]  /*1660*/  LDL R58, [R1+0x44] ;  /* 0x00004400013a7983 */ /* 0x000ea20000100800 */
[----:B---3--:R-:W-:Y:S01]  /*1670*/  FMUL.FTZ R43, R23, R27 ;  /* 0x0000001b172b7220 */ /* 0x008fe20000410000 */
[----:B------:R-:W-:Y:S02]  /*1680*/  FFMA.FTZ R27, R38, R3, RZ ;  /* 0x00000003261b7223 */ /* 0x000fe400000100ff */
[----:B------:R-:W3:Y:S01]  /*1690*/  LDL.LU R38, [R1+0x60] ;  /* 0x0000600001267983 */ /* 0x000ee20000300800 */
[----:B------:R-:W-:Y:S01]  /*16a0*/  FADD.FTZ R26, RZ, R3 ;  /* 0x00000003ff1a7221 */ /* 0x000fe20000010000 */
[----:B------:R-:W-:Y:S01]  /*16b0*/  FMUL.FTZ R32, R2, R42 ;  /* 0x0000002a02207220 */ /* 0x000fe20000410000 */
[----:B------:R-:W-:-:S02]  /*16c0*/  FFMA.FTZ R27, R30, R24, R27 ;  /* 0x000000181e1b7223 */ /* 0x000fc4000001001b */
[----:B------:R-:W-:Y:S01]  /*16d0*/  FADD.FTZ R26, R26, R24 ;  /* 0x000000181a1a7221 */ /* 0x000fe20000010000 */
[C---:B0-----:R-:W-:Y:S01]  /*16e0*/  FMUL.FTZ R24, R2.reuse, R54 ;  /* 0x0000003602187220 */ /* 0x041fe20000410000 */
[----:B------:R0:W-:Y:S01]  /*16f0*/  STL [R1+0x24], R32 ;  /* 0x0000242001007387 */ /* 0x0001e20000100800 */
[----:B------:R-:W-:-:S03]  /*1700*/  FMUL.FTZ R4, R2, R41 ;  /* 0x0000002902047220 */ /* 0x000fc60000410000 */
[----:B------:R-:W3:Y:S04]  /*1710*/  LDL R61, [R1+0x4] ;  /* 0x00000400013d7983 */ /* 0x000ee80000100800 */
[----:B------:R0:W-:Y:S04]  /*1720*/  STL [R1+0x18], R24 ;  /* 0x0000181801007387 */ /* 0x0001e80000100800 */
[----:B------:R-:W3:Y:S04]  /*1730*/  LDL R41, [R1+0x40] ;  /* 0x0000400001297983 */ /* 0x000ee80000100800 */
[----:B------:R-:W3:Y:S01]  /*1740*/  LDL.LU R50, [R1+0x64] ;  /* 0x0000640001327983 */ /* 0x000ee20000300800 */
[----:B------:R-:W-:-:S02]  /*1750*/  PRMT R15, R29, 0x7632, R15 ;  /* 0x000076321d0f7816 */ /* 0x000fc4000000000f */
[----:B------:R-:W-:Y:S02]  /*1760*/  SHF.L.U32 R29, R29, 0x10, RZ ;  /* 0x000000101d1d7819 */ /* 0x000fe400000006ff */
[----:B------:R-:W-:Y:S01]  /*1770*/  PRMT R19, R31, 0x7632, R19 ;  /* 0x000076321f137816 */ /* 0x000fe20000000013 */
[----:B----4-:R-:W-:Y:S01]  /*1780*/  FADD.FTZ R26, R26, R46 ;  /* 0x0000002e1a1a7221 */ /* 0x010fe20000010000 */
[----:B------:R-:W-:Y:S02]  /*1790*/  FFMA.FTZ R27, R49, R46, R27 ;  /* 0x0000002e311b7223 */ /* 0x000fe4000001001b */
[----:B------:R-:W4:Y:S01]  /*17a0*/  LDL R49, [R1+0x3c] ;  /* 0x00003c0001317983 */ /* 0x000f220000100800 */
[----:B------:R-:W-:Y:S01]  /*17b0*/  FADD.FTZ R26, R26, R37 ;  /* 0x000000251a1a7221 */ /* 0x000fe20000010000 */
[----:B------:R-:W-:Y:S02]  /*17c0*/  FFMA.FTZ R27, R32, R37, R27 ;  /* 0x00000025201b7223 */ /* 0x000fe4000001001b */
[----:B-1----:R-:W4:Y:S01]  /*17d0*/  LDL.LU R37, [R1+0x68] ;  /* 0x0000680001257983 */ /* 0x002f220000300800 */
[----:B------:R-:W-:Y:S01]  /*17e0*/  SHF.L.U32 R31, R31, 0x10, RZ ;  /* 0x000000101f1f7819 */ /* 0x000fe200000006ff */
[----:B------:R-:W-:Y:S01]  /*17f0*/  FADD.FTZ R10, R10, R29 ;  /* 0x0000001d0a0a7221 */ /* 0x000fe20000010000 */
[-C--:B------:R-:W-:Y:S01]  /*1800*/  FFMA.FTZ R28, R4, R29.reuse, R6 ;  /* 0x0000001d041c7223 */ /* 0x080fe20000010006 */
[----:B------:R-:W-:Y:S01]  /*1810*/  SHF.L.U32 R18, R18, 0x10, RZ ;  /* 0x0000001012127819 */ /* 0x000fe200000006ff */
[C---:B------:R-:W-:Y:S01]  /*1820*/  FMUL.FTZ R6, R23.reuse, R29 ;  /* 0x0000001d17067220 */ /* 0x040fe20000410000 */
[----:B------:R-:W-:Y:S01]  /*1830*/  FADD.FTZ R29, R10, R31 ;  /* 0x0000001f0a1d7221 */ /* 0x000fe20000010000 */
[-C--:B------:R-:W-:Y:S01]  /*1840*/  FFMA.FTZ R28, R8, R31.reuse, R28 ;  /* 0x0000001f081c7223 */ /* 0x080fe2000001001c */
[----:B------:R-:W-:Y:S01]  /*1850*/  FMUL.FTZ R10, R23, R31 ;  /* 0x0000001f170a7220 */ /* 0x000fe20000410000 */
[----:B------:R-:W-:Y:S01]  /*1860*/  FADD.FTZ R31, RZ, R12 ;  /* 0x0000000cff1f7221 */ /* 0x000fe20000010000 */
[----:B------:R-:W-:Y:S01]  /*1870*/  FFMA.FTZ R30, R30, R12, RZ ;  /* 0x0000000c1e1e7223 */ /* 0x000fe200000100ff */
[----:B------:R-:W-:Y:S01]  /*1880*/  SHF.L.U32 R20, R20, 0x10, RZ ;  /* 0x0000001014147819 */ /* 0x000fe200000006ff */
[----:B------:R-:W-:Y:S01]  /*1890*/  FMUL.FTZ R12, R21, R18 ;  /* 0x00000012150c7220 */ /* 0x000fe20000410000 */
[----:B--2---:R-:W-:Y:S01]  /*18a0*/  FADD.FTZ R26, R26, R36 ;  /* 0x000000241a1a7221 */ /* 0x004fe20000010000 */
[----:B------:R-:W-:Y:S01]  /*18b0*/  FFMA.FTZ R27, R34, R36, R27 ;  /* 0x00000024221b7223 */ /* 0x000fe2000001001b */
[----:B------:R-:W-:Y:S01]  /*18c0*/  FMUL.FTZ R22, R2, R22 ;  /* 0x0000001602167220 */ /* 0x000fe20000410000 */
[----:B------:R-:W-:Y:S01]  /*18d0*/  FADD.FTZ R33, RZ, R16 ;  /* 0x00000010ff217221 */ /* 0x000fe20000010000 */
[----:B0-----:R-:W-:Y:S01]  /*18e0*/  FFMA.FTZ R32, R32, R16, RZ ;  /* 0x0000001020207223 */ /* 0x001fe200000100ff */
[----:B------:R3:W-:Y:S01]  /*18f0*/  STL [R1+0x14], R12 ;  /* 0x0000140c01007387 */ /* 0x0007e20000100800 */
[----:B------:R-:W-:Y:S01]  /*1900*/  FADD.FTZ R26, R26, R12 ;  /* 0x0000000c1a1a7221 */ /* 0x000fe20000010000 */
[C---:B------:R-:W-:Y:S01]  /*1910*/  FFMA.FTZ R27, R24.reuse, R12, R27 ;  /* 0x0000000c181b7223 */ /* 0x040fe2000001001b */
[----:B------:R-:W-:Y:S01]  /*1920*/  FMUL.FTZ R16, R25, R20 ;  /* 0x0000001419107220 */ /* 0x000fe20000410000 */
[----:B------:R-:W-:Y:S01]  /*1930*/  FFMA.FTZ R30, R24, R18, R30 ;  /* 0x00000012181e7223 */ /* 0x000fe2000001001e */
[----:B------:R-:W-:Y:S04]  /*1940*/  STL [R1+0xc], R22 ;  /* 0x00000c1601007387 */ /* 0x000fe80000100800 */
[----:B------:R-:W2:Y:S04]  /*1950*/  LDL.LU R24, [R1+0x6c] ;  /* 0x00006c0001187983 */ /* 0x000ea80000300800 */
[----:B------:R-:W-:Y:S01]  /*1960*/  STL [R1+0x8], R16 ;  /* 0x0000081001007387 */ /* 0x000fe20000100800 */
[----:B---3--:R-:W-:-:S05]  /*1970*/  FMUL.FTZ R12, R2, R38 ;  /* 0x00000026020c7220 */ /* 0x008fca0000410000 */
[----:B------:R0:W-:Y:S04]  /*1980*/  STL [R1], R12 ;  /* 0x0000000c01007387 */ /* 0x0001e80000100800 */
[----:B------:R-:W3:Y:S01]  /*1990*/  LDL.LU R38, [R1+0x70] ;  /* 0x0000700001267983 */ /* 0x000ee20000300800 */
[----:B------:R-:W-:-:S04]  /*19a0*/  FFMA.FTZ R27, R58, R35, R27 ;  /* 0x000000233a1b7223 */ /* 0x000fc8000001001b */
[----:B------:R-:W-:-:S04]  /*19b0*/  FFMA.FTZ R27, R22, R16, R27 ;  /* 0x00000010161b7223 */ /* 0x000fc8000001001b */
[----:B------:R-:W-:Y:S02]  /*19c0*/  FFMA.FTZ R27, R41, R61, R27 ;  /* 0x0000003d291b7223 */ /* 0x000fe4000001001b */
[----:B------:R-:W3:Y:S01]  /*19d0*/  LDL.LU R41, [R1+0x78] ;  /* 0x0000780001297983 */ /* 0x000ee20000300800 */
[----:B------:R-:W-:Y:S01]  /*19e0*/  SHF.L.U32 R60, R60, 0x10, RZ ;  /* 0x000000103c3c7819 */ /* 0x000fe200000006ff */
[----:B------:R-:W-:Y:S01]  /*19f0*/  FADD.FTZ R31, R31, R18 ;  /* 0x000000121f1f7221 */ /* 0x000fe20000010000 */
[----:B------:R-:W-:-:S03]  /*1a00*/  SHF.L.U32 R56, R56, 0x10, RZ ;  /* 0x0000001038387819 */ /* 0x000fc600000006ff */
[----:B------:R-:W-:Y:S01]  /*1a10*/  FADD.FTZ R31, R31, R60 ;  /* 0x0000003c1f1f7221 */ /* 0x000fe20000010000 */
[-C--:B------:R-:W-:Y:S01]  /*1a20*/  FFMA.FTZ R30, R12, R60.reuse, R30 ;  /* 0x0000003c0c1e7223 */ /* 0x080fe2000001001e */
[----:B------:R-:W-:Y:S01]  /*1a30*/  FMUL.FTZ R60, R21, R60 ;  /* 0x0000003c153c7220 */ /* 0x000fe20000410000 */
[----:B------:R-:W-:Y:S01]  /*1a40*/  FADD.FTZ R33, R33, R20 ;  /* 0x0000001421217221 */ /* 0x000fe20000010000 */
[----:B------:R-:W-:Y:S01]  /*1a50*/  FFMA.FTZ R32, R22, R20, R32 ;  /* 0x0000001416207223 */ /* 0x000fe20000010020 */
[----:B------:R-:W-:Y:S01]  /*1a60*/  FMUL.FTZ R58, R2, R50 ;  /* 0x00000032023a7220 */ /* 0x000fe20000410000 */
[----:B------:R-:W-:Y:S01]  /*1a70*/  FFMA.FTZ R27, R12, R60, R27 ;  /* 0x0000003c0c1b7223 */ /* 0x000fe2000001001b */
[----:B------:R-:W-:Y:S01]  /*1a80*/  FADD.FTZ R33, R33, R56 ;  /* 0x0000003821217221 */ /* 0x000fe20000010000 */
[----:B----4-:R-:W-:Y:S02]  /*1a90*/  FMUL.FTZ R54, R2, R37 ;  /* 0x0000002502367220 */ /* 0x010fe40000410000 */
[----:B------:R-:W0:Y:S01]  /*1aa0*/  LDL.LU R37, [R1+0x8c] ;  /* 0x00008c0001257983 */ /* 0x000e220000300800 */
[-C--:B------:R-:W-:Y:S01]  /*1ab0*/  FFMA.FTZ R32, R58, R56.reuse, R32 ;  /* 0x000000383a207223 */ /* 0x080fe20000010020 */
[----:B------:R-:W-:Y:S01]  /*1ac0*/  FMUL.FTZ R56, R25, R56 ;  /* 0x0000003819387220 */ /* 0x000fe20000410000 */
[----:B------:R-:W-:-:S04]  /*1ad0*/  FFMA.FTZ R27, R49, R59, R27 ;  /* 0x0000003b311b7223 */ /* 0x000fc8000001001b */
[----:B------:R-:W-:-:S04]  /*1ae0*/  FFMA.FTZ R27, R58, R56, R27 ;  /* 0x000000383a1b7223 */ /* 0x000fc8000001001b */
[----:B------:R-:W-:Y:S02]  /*1af0*/  FFMA.FTZ R27, R0, R55, R27 ;  /* 0x00000037001b7223 */ /* 0x000fe4000001001b */
[----:B------:R-:W4:Y:S01]  /*1b00*/  LDL.LU R0, [R1+0xc8] ;  /* 0x0000c80001007983 */ /* 0x000f220000300800 */
[----:B--2---:R-:W-:-:S03]  /*1b10*/  FMUL.FTZ R50, R2, R24 ;  /* 0x0000001802327220 */ /* 0x004fc60000410000 */
[----:B------:R-:W2:Y:S01]  /*1b20*/  LDL.LU R24, [R1+0x90] ;  /* 0x0000900001187983 */ /* 0x000ea20000300800 */
[----:B---3--:R-:W-:-:S03]  /*1b30*/  FMUL.FTZ R46, R2, R38 ;  /* 0x00000026022e7220 */ /* 0x008fc60000410000 */
[----:B------:R-:W3:Y:S01]  /*1b40*/  LDL.LU R38, [R1+0x94] ;  /* 0x0000940001267983 */ /* 0x000ee20000300800 */
[----:B------:R-:W-:-:S03]  /*1b50*/  FADD.FTZ R26, R26, R35 ;  /* 0x000000231a1a7221 */ /* 0x000fc60000010000 */
[----:B------:R-:W4:Y:S01]  /*1b60*/  LDL.LU R34, [R1+0x9c] ;  /* 0x00009c0001227983 */ /* 0x000f220000300800 */
[----:B------:R-:W-:-:S04]  /*1b70*/  FADD.FTZ R26, R26, R16 ;  /* 0x000000101a1a7221 */ /* 0x000fc80000010000 */
[----:B------:R-:W-:Y:S01]  /*1b80*/  FADD.FTZ R26, R26, R61 ;  /* 0x0000003d1a1a7221 */ /* 0x000fe20000010000 */
[----:B------:R-:W-:Y:S01]  /*1b90*/  SHF.L.U32 R14, R14, 0x10, RZ ;  /* 0x000000100e0e7819 */ /* 0x000fe200000006ff */
[----:B------:R-:W-:-:S04]  /*1ba0*/  FMUL.FTZ R42, R2, R41 ;  /* 0x00000029022a7220 */ /* 0x000fc80000410000 */
[----:B------:R-:W-:Y:S01]  /*1bb0*/  FADD.FTZ R33, R33, R14 ;  /* 0x0000000e21217221 */ /* 0x000fe20000010000 */
[-C--:B------:R-:W-:Y:S01]  /*1bc0*/  FFMA.FTZ R32, R50, R14.reuse, R32 ;  /* 0x0000000e32207223 */ /* 0x080fe20000010020 */
[----:B0-----:R-:W-:Y:S02]  /*1bd0*/  FMUL.FTZ R12, R2, R37 ;  /* 0x00000025020c7220 */ /* 0x001fe40000410000 */
[----:B------:R-:W4:Y:S04]  /*1be0*/  LDL.LU R37, [R1+0xa8] ;  /* 0x0000a80001257983 */ /* 0x000f280000300800 */
[----:B------:R-:W4:Y:S01]  /*1bf0*/  LDL.LU R61, [R1+0xac] ;  /* 0x0000ac00013d7983 */ /* 0x000f220000300800 */
[----:B------:R-:W-:-:S03]  /*1c00*/  FMUL.FTZ R49, R25, R14 ;  /* 0x0000000e19317220 */ /* 0x000fc60000410000 */
[----:B------:R-:W4:Y:S01]  /*1c10*/  LDL.LU R41, [R1+0xa0] ;  /* 0x0000a00001297983 */ /* 0x000f220000300800 */
[----:B--2---:R-:W-:-:S03]  /*1c20*/  FMUL.FTZ R14, R2, R24 ;  /* 0x00000018020e7220 */ /* 0x004fc60000410000 */
[----:B------:R-:W2:Y:S01]  /*1c30*/  LDL.LU R24, [R1+0xb0] ;  /* 0x0000b00001187983 */ /* 0x000ea20000300800 */
[----:B---3--:R-:W-:-:S03]  /*1c40*/  FMUL.FTZ R16, R2, R38 ;  /* 0x0000002602107220 */ /* 0x008fc60000410000 */
[----:B------:R-:W3:Y:S04]  /*1c50*/  LDL.LU R38, [R1+0xa4] ;  /* 0x0000a40001267983 */ /* 0x000ee80000300800 */
[----:B------:R-:W3:Y:S01]  /*1c60*/  LDL.LU R35, [R1+0x50] ;  /* 0x0000500001237983 */ /* 0x000ee20000300800 */
[----:B------:R-:W-:Y:S01]  /*1c70*/  FADD.FTZ R26, R26, R60 ;  /* 0x0000003c1a1a7221 */ /* 0x000fe20000010000 */
[----:B------:R-:W-:-:S03]  /*1c80*/  SHF.L.U32 R53, R53, 0x10, RZ ;  /* 0x0000001035357819 */ /* 0x000fc600000006ff */
[----:B------:R-:W-:-:S04]  /*1c90*/  FADD.FTZ R26, R26, R59 ;  /* 0x0000003b1a1a7221 */ /* 0x000fc80000010000 */
[----:B------:R-:W-:Y:S01]  /*1ca0*/  FADD.FTZ R26, R26, R56 ;  /* 0x000000381a1a7221 */ /* 0x000fe20000010000 */
[----:B------:R-:W-:Y:S01]  /*1cb0*/  FADD.FTZ R31, R31, R53 ;  /* 0x000000351f1f7221 */ /* 0x000fe20000010000 */
[-C--:B------:R-:W-:Y:S01]  /*1cc0*/  FFMA.FTZ R30, R54, R53.reuse, R30 ;  /* 0x00000035361e7223 */ /* 0x080fe2000001001e */
[----:B------:R-:W-:Y:S01]  /*1cd0*/  FMUL.FTZ R53, R21, R53 ;  /* 0x0000003515357220 */ /* 0x000fe20000410000 */
[----:B------:R-:W-:Y:S01]  /*1ce0*/  FADD.FTZ R26, R26, R55 ;  /* 0x000000371a1a7221 */ /* 0x000fe20000010000 */
[----:B------:R-:W-:Y:S02]  /*1cf0*/  FMUL.FTZ R51, R23, R51 ;  /* 0x0000003317337220 */ /* 0x000fe40000410000 */
[----:B------:R-:W-:Y:S01]  /*1d00*/  FFMA.FTZ R27, R54, R53, R27 ;  /* 0x00000035361b7223 */ /* 0x000fe2000001001b */
[----:B------:R-:W-:Y:S01]  /*1d10*/  FADD.FTZ R26, R26, R53 ;  /* 0x000000351a1a7221 */ /* 0x000fe20000010000 */
[----:B------:R-:W-:Y:S02]  /*1d20*/  SHF.L.U32 R45, R45, 0x10, RZ ;  /* 0x000000102d2d7819 */ /* 0x000fe400000006ff */
[----:B------:R-:W-:Y:S01]  /*1d30*/  FFMA.FTZ R27, R52, R51, R27 ;  /* 0x00000033341b7223 */ /* 0x000fe2000001001b */
[----:B------:R-:W-:-:S03]  /*1d40*/  FADD.FTZ R26, R26, R51 ;  /* 0x000000331a1a7221 */ /* 0x000fc60000010000 */
[----:B------:R-:W-:Y:S01]  /*1d50*/  FFMA.FTZ R27, R50, R49, R27 ;  /* 0x00000031321b7223 */ /* 0x000fe2000001001b */
[----:B------:R-:W-:Y:S01]  /*1d60*/  FADD.FTZ R26, R26, R49 ;  /* 0x000000311a1a7221 */ /* 0x000fe20000010000 */
[----:B------:R-:W-:Y:S01]  /*1d70*/  FADD.FTZ R31, R31, R45 ;  /* 0x0000002d1f1f7221 */ /* 0x000fe20000010000 */
[-C--:B------:R-:W-:Y:S01]  /*1d80*/  FFMA.FTZ R30, R46, R45.reuse, R30 ;  /* 0x0000002d2e1e7223 */ /* 0x080fe2000001001e */
[----:B------:R-:W-:Y:S01]  /*1d90*/  FMUL.FTZ R45, R21, R45 ;  /* 0x0000002d152d7220 */ /* 0x000fe20000410000 */
[----:B------:R-:W-:Y:S01]  /*1da0*/  FADD.FTZ R26, R26, R47 ;  /* 0x0000002f1a1a7221 */ /* 0x000fe20000010000 */
[----:B------:R-:W-:-:S03]  /*1db0*/  FFMA.FTZ R27, R48, R47, R27 ;  /* 0x0000002f301b7223 */ /* 0x000fc6000001001b */
[----:B------:R-:W-:Y:S01]  /*1dc0*/  FADD.FTZ R26, R26, R45 ;  /* 0x0000002d1a1a7221 */ /* 0x000fe20000010000 */
[----:B------:R-:W-:Y:S01]  /*1dd0*/  FFMA.FTZ R27, R46, R45, R27 ;  /* 0x0000002d2e1b7223 */ /* 0x000fe2000001001b */
        /* <DEDUP_REMOVED lines=9> */
[----:B----4-:R-:W-:Y:S01]  /*1e70*/  FMUL.FTZ R18, R2, R34 ;  /* 0x0000002202127220 */ /* 0x010fe20000410000 */
[----:B------:R-:W-:Y:S01]  /*1e80*/  FMUL.FTZ R13, R21, R13 ;  /* 0x0000000d150d7220 */ /* 0x000fe20000410000 */
[----:B------:R-:W-:Y:S01]  /*1e90*/  FADD.FTZ R26, R26, R5 ;  /* 0x000000051a1a7221 */ /* 0x000fe20000010000 */
[----:B------:R-:W-:Y:S01]  /*1ea0*/  FFMA.FTZ R27, R39, R5, R27 ;  /* 0x00000005271b7223 */ /* 0x000fe2000001001b */
[----:B------:R-:W0:Y:S01]  /*1eb0*/  S2R R34, SR_TID.X ;  /* 0x0000000000227919 */ /* 0x000e220000002100 */
[----:B------:R-:W-:Y:S02]  /*1ec0*/  FMUL.FTZ R20, R2, R61 ;  /* 0x0000003d02147220 */ /* 0x000fe40000410000 */
[----:B------:R-:W1:Y:S01]  /*1ed0*/  S2R R61, SR_TID.X ;  /* 0x00000000003d7919 */ /* 0x000e620000002100 */
[----:B------:R-:W-:Y:S01]  /*1ee0*/  SHF.L.U32 R15, R15, 0x10, RZ ;  /* 0x000000100f0f7819 */ /* 0x000fe200000006ff */
[----:B------:R-:W-:Y:S01]  /*1ef0*/  FADD.FTZ R26, R26, R13 ;  /* 0x0000000d1a1a7221 */ /* 0x000fe20000010000 */
[----:B------:R-:W-:-:S03]  /*1f00*/  FFMA.FTZ R27, R12, R13, R27 ;  /* 0x0000000d0c1b7223 */ /* 0x000fc6000001001b */
[----:B------:R-:W-:Y:S01]  /*1f10*/  FADD.FTZ R33, R33, R15 ;  /* 0x0000000f21217221 */ /* 0x000fe20000010000 */
[-C--:B------:R-:W-:Y:S01]  /*1f20*/  FFMA.FTZ R32, R14, R15.reuse, R32 ;  /* 0x0000000f0e207223 */ /* 0x080fe20000010020 */
[----:B------:R-:W-:Y:S01]  /*1f30*/  FMUL.FTZ R15, R25, R15 ;  /* 0x0000000f190f7220 */ /* 0x000fe20000410000 */
[----:B------:R-:W-:Y:S01]  /*1f40*/  FADD.FTZ R26, R26, R6 ;  /* 0x000000061a1a7221 */ /* 0x000fe20000010000 */
[----:B------:R-:W-:Y:S01]  /*1f50*/  FFMA.FTZ R27, R4, R6, R27 ;  /* 0x00000006041b7223 */ /* 0x000fe2000001001b */
[----:B------:R-:W-:Y:S02]  /*1f60*/  SHF.L.U32 R17, R17, 0x10, RZ ;  /* 0x0000001011117819 */ /* 0x000fe400000006ff */
[----:B------:R-:W-:Y:S01]  /*1f70*/  FADD.FTZ R26, R26, R15 ;  /* 0x0000000f1a1a7221 */ /* 0x000fe20000010000 */
[----:B------:R-:W-:Y:S02]  /*1f80*/  FFMA.FTZ R27, R14, R15, R27 ;  /* 0x0000000f0e1b7223 */ /* 0x000fe4000001001b */
[----:B------:R-:W-:Y:S01]  /*1f90*/  FADD.FTZ R31, R31, R17 ;  /* 0x000000111f1f7221 */ /* 0x000fe20000010000 */
[-C--:B------:R-:W-:Y:S01]  /*1fa0*/  FFMA.FTZ R30, R16, R17.reuse, R30 ;  /* 0x00000011101e7223 */ /* 0x080fe2000001001e */
[----:B------:R-:W-:Y:S01]  /*1fb0*/  FMUL.FTZ R17, R21, R17 ;  /* 0x0000001115117220 */ /* 0x000fe20000410000 */
[----:B------:R-:W-:Y:S01]  /*1fc0*/  FADD.FTZ R26, R26, R9 ;  /* 0x000000091a1a7221 */ /* 0x000fe20000010000 */
[----:B------:R-:W-:Y:S01]  /*1fd0*/  FFMA.FTZ R27, R7, R9, R27 ;  /* 0x00000009071b7223 */ /* 0x000fe2000001001b */
[----:B------:R-:W-:-:S02]  /*1fe0*/  SHF.L.U32 R19, R19, 0x10, RZ ;  /* 0x0000001013137819 */ /* 0x000fc400000006ff */
[----:B------:R-:W-:Y:S01]  /*1ff0*/  FADD.FTZ R26, R26, R17 ;  /* 0x000000111a1a7221 */ /* 0x000fe20000010000 */
[----:B------:R-:W-:Y:S02]  /*2000*/  FFMA.FTZ R27, R16, R17, R27 ;  /* 0x00000011101b7223 */ /* 0x000fe4000001001b */
[----:B------:R-:W-:Y:S01]  /*2010*/  FADD.FTZ R33, R33, R19 ;  /* 0x0000001321217221 */ /* 0x000fe20000010000 */
[-C--:B------:R-:W-:Y:S01]  /*2020*/  FFMA.FTZ R32, R18, R19.reuse, R32 ;  /* 0x0000001312207223 */ /* 0x080fe20000010020 */
[----:B------:R-:W-:Y:S01]  /*2030*/  FMUL.FTZ R19, R25, R19 ;  /* 0x0000001319137220 */ /* 0x000fe20000410000 */
[----:B------:R-:W-:Y:S01]  /*2040*/  FADD.FTZ R26, R26, R10 ;  /* 0x0000000a1a1a7221 */ /* 0x000fe20000010000 */
[----:B------:R-:W-:-:S03]  /*2050*/  FFMA.FTZ R27, R8, R10, R27 ;  /* 0x0000000a081b7223 */ /* 0x000fc6000001001b */
[----:B------:R-:W-:Y:S01]  /*2060*/  FADD.FTZ R26, R26, R19 ;  /* 0x000000131a1a7221 */ /* 0x000fe20000010000 */
[----:B------:R-:W-:Y:S01]  /*2070*/  FFMA.FTZ R27, R18, R19, R27 ;  /* 0x00000013121b7223 */ /* 0x000fe2000001001b */
[----:B-1----:R-:W-:Y:S01]  /*2080*/  LOP3.LUT R36, R61, 0xffff, RZ, 0xc0, !PT ;  /* 0x0000ffff3d247812 */ /* 0x002fe200078ec0ff */
[----:B------:R-:W-:Y:S01]  /*2090*/  FMUL.FTZ R22, R2, R41 ;  /* 0x0000002902167220 */ /* 0x000fe20000410000 */
[----:B------:R-:W-:Y:S01]  /*20a0*/  FMUL.FTZ R21, R21, R57 ;  /* 0x0000003915157220 */ /* 0x000fe20000410000 */
[----:B------:R-:W-:Y:S01]  /*20b0*/  FADD.FTZ R26, R26, R11 ;  /* 0x0000000b1a1a7221 */ /* 0x000fe20000010000 */
[----:B------:R-:W-:Y:S01]  /*20c0*/  FFMA.FTZ R27, R20, R11, R27 ;  /* 0x0000000b141b7223 */ /* 0x000fe2000001001b */
[----:B0-----:R-:W-:Y:S01]  /*20d0*/  SHF.R.U32.HI R41, RZ, 0x4, R34 ;  /* 0x00000004ff297819 */ /* 0x001fe20000011622 */
[----:B------:R-:W-:Y:S01]  /*20e0*/  IMAD R36, R36, 0x334, RZ ;  /* 0x0000033424247824 */ /* 0x000fe200078e02ff */
[----:B------:R-:W-:Y:S01]  /*20f0*/  SHF.L.U32 R37, R37, 0x10, RZ ;  /* 0x0000001025257819 */ /* 0x000fe200000006ff */
[----:B------:R-:W-:Y:S01]  /*2100*/  FMUL.FTZ R23, R23, R0 ;  /* 0x0000000017177220 */ /* 0x000fe20000410000 */
[----:B--2---:R-:W-:Y:S01]  /*2110*/  FMUL.FTZ R24, R2, R24 ;  /* 0x0000001802187220 */ /* 0x004fe20000410000 */
[----:B------:R-:W-:Y:S01]  /*2120*/  FADD.FTZ R26, R26, R21 ;  /* 0x000000151a1a7221 */ /* 0x000fe20000010000 */
[----:B------:R-:W-:Y:S01]  /*2130*/  FFMA.FTZ R27, R22, R21, R27 ;  /* 0x00000015161b7223 */ /* 0x000fe2000001001b */
[----:B------:R-:W-:Y:S01]  /*2140*/  LOP3.LUT R41, R41, R34, RZ, 0x3c, !PT ;  /* 0x0000002229297212 */ /* 0x000fe200078e3cff */
[----:B------:R-:W-:Y:S01]  /*2150*/  FMUL.FTZ R25, R25, R37 ;  /* 0x0000002519197220 */ /* 0x000fe20000410000 */
[----:B------:R-:W-:Y:S01]  /*2160*/  SHF.L.U32 R61, R61, 0x3, RZ ;  /* 0x000000033d3d7819 */ /* 0x000fe200000006ff */
[----:B------:R-:W-:Y:S01]  /*2170*/  FADD.FTZ R26, R26, R23 ;  /* 0x000000171a1a7221 */ /* 0x000fe20000010000 */
[----:B------:R-:W-:Y:S01]  /*2180*/  SHF.L.U32 R41, R41, 0x3, RZ ;  /* 0x0000000329297819 */ /* 0x000fe200000006ff */
[----:B------:R-:W-:Y:S01]  /*2190*/  FFMA.FTZ R27, R24, R23, R27 ;  /* 0x00000017181b7223 */ /* 0x000fe2000001001b */
[----:B------:R-:W-:Y:S01]  /*21a0*/  SHF.R.U32.HI R36, RZ, 0x10, R36 ;  /* 0x00000010ff247819 */ /* 0x000fe20000011624 */
[----:B------:R-:W-:Y:S01]  /*21b0*/  FADD.FTZ R26, R26, R25 ;  /* 0x000000191a1a7221 */ /* 0x000fe20000010000 */
[----:B------:R-:W-:Y:S01]  /*21c0*/  LOP3.LUT R61, R61, 0x1fe0, RZ, 0xc0, !PT ;  /* 0x00001fe03d3d7812 */ /* 0x000fe200078ec0ff */
[----:B------:R-:W2:Y:S01]  /*21d0*/  LDL.LU R34, [R1+0xc4] ;  /* 0x0000c40001227983 */ /* 0x000ea20000300800 */
[----:B------:R-:W-:-:S04]  /*21e0*/  LOP3.LUT R41, R41, 0x18, RZ, 0xc0, !PT ;  /* 0x0000001829297812 */ /* 0x000fc800078ec0ff */
[----:B------:R-:W-:Y:S01]  /*21f0*/  IADD3 R41, PT, PT, R61, UR9, R41 ;  /* 0x000000093d297c10 */ /* 0x000fe2000fffe029 */
[----:B---3--:R-:W-:Y:S01]  /*2200*/  FMUL.FTZ R38, R2, R38 ;  /* 0x0000002602267220 */ /* 0x008fe20000410000 */
[----:B------:R-:W-:-:S03]  /*2210*/  LEA R36, R36, R35, 0x3 ;  /* 0x0000002324247211 */ /* 0x000fc600078e18ff */
[----:B------:R-:W-:Y:S01]  /*2220*/  FFMA.FTZ R27, R38, R25, R27 ;  /* 0x00000019261b7223 */ /* 0x000fe2000001001b */
[----:B------:R-:W3:Y:S04]  /*2230*/  LDL.LU R35, [R1+0xc0] ;  /* 0x0000c00001237983 */ /* 0x000ee80000300800 */
[----:B------:R-:W4:Y:S04]  /*2240*/  LDL.LU R61, [R1+0x7c] ;  /* 0x00007c00013d7983 */ /* 0x000f280000300800 */
[----:B------:R0:W-:Y:S04]  /*2250*/  STS.64 [R36], R26 ;  /* 0x0000001a24007388 */ /* 0x0001e80000000a00 */
[----:B0-----:R-:W3:Y:S01]  /*2260*/  LDL.LU R26, [R1+0x98] ;  /* 0x00009800011a7983 */ /* 0x001ee20000300800 */
[----:B------:R-:W-:Y:S01]  /*2270*/  FADD.FTZ R29, R29, R0 ;  /* 0x000000001d1d7221 */ /* 0x000fe20000010000 */
[----:B------:R-:W-:-:S02]  /*2280*/  FFMA.FTZ R28, R24, R0, R28 ;  /* 0x00000000181c7223 */ /* 0x000fc4000001001c */
[----:B------:R-:W4:Y:S01]  /*2290*/  LDL.LU R36, [R1+0x80] ;  /* 0x0000800001247983 */ /* 0x000f220000300800 */
[----:B------:R-:W-:Y:S01]  /*22a0*/  FADD.FTZ R31, R31, R57 ;  /* 0x000000391f1f7221 */ /* 0x000fe20000010000 */
[----:B------:R-:W-:Y:S01]  /*22b0*/  FFMA.FTZ R30, R22, R57, R30 ;  /* 0x00000039161e7223 */ /* 0x000fe2000001001e */
[----:B------:R-:W-:Y:S01]  /*22c0*/  FADD.FTZ R33, R33, R37 ;  /* 0x0000002521217221 */ /* 0x000fe20000010000 */
[----:B------:R-:W-:Y:S01]  /*22d0*/  FFMA.FTZ R32, R38, R37, R32 ;  /* 0x0000002526207223 */ /* 0x000fe20000010020 */
[----:B------:R-:W-:Y:S01]  /*22e0*/  USHF.L.U32 UR9, UR10, 0x7, URZ ;  /* 0x000000070a097899 */ /* 0x000fe200080006ff */
[----:B------:R-:W-:Y:S01]  /*22f0*/  BSSY.RECONVERGENT B0, `(.L_x_123) ;  /* 0x0000051000007945 */ /* 0x000fe20003800200 */
[----:B------:R-:W-:Y:S01]  /*2300*/  BAR.SYNC.DEFER_BLOCKING 0x0 ;  /* 0x0000000000007b1d */ /* 0x000fe20000010000 */
[----:B---3--:R-:W-:Y:S01]  /*2310*/  FADD.FTZ R27, R35, R26 ;  /* 0x0000001a231b7221 */ /* 0x008fe20000010000 */
[----:B--2---:R-:W-:-:S04]  /*2320*/  FFMA.FTZ R26, R20, R26, R34 ;  /* 0x0000001a141a7223 */ /* 0x004fc80000010022 */
[----:B------:R-:W2:Y:S04]  /*2330*/  LDL.LU R34, [R1+0x84] ;  /* 0x0000840001227983 */ /* 0x000ea80000300800 */
[----:B------:R0:W5:Y:S04]  /*2340*/  LDL.LU R0, [R1+0xb8] ;  /* 0x0000b80001007983 */ /* 0x0001680000300800 */
[----:B------:R-:W3:Y:S01]  /*2350*/  LDL.LU R57, [R1+0x88] ;  /* 0x0000880001397983 */ /* 0x000ee20000300800 */
[----:B------:R-:W-:Y:S01]  /*2360*/  ULOP3.LUT UR9, UR9, UR8, URZ, 0xfc, !UPT ;  /* 0x0000000809097292 */ /* 0x000fe2000f8efcff */
[----:B------:R-:W-:Y:S01]  /*2370*/  HFMA2 R35, -RZ, RZ, 0, 0 ;  /* 0x00000000ff237431 */ /* 0x000fe200000001ff */
[----:B------:R-:W-:-:S04]  /*2380*/  USHF.L.U64.HI UR10, UR10, 0x7, UR11 ;  /* 0x000000070a0a7899 */ /* 0x000fc8000801020b */
[----:B------:R-:W-:Y:S01]  /*2390*/  UIMAD UR10, UR10, 0x280, URZ ;  /* 0x000002800a0a78a4 */ /* 0x000fe2000f8e02ff */
[----:B---3--:R-:W-:Y:S04]  /*23a0*/  STS.64 [R57], R26 ;  /* 0x0000001a39007388 */ /* 0x008fe80000000a00 */
[----:B--2---:R-:W-:Y:S04]  /*23b0*/  STS.64 [R34], R30 ;  /* 0x0000001e22007388 */ /* 0x004fe80000000a00 */
[----:B----4-:R-:W-:Y:S04]  /*23c0*/  STS.64 [R36], R28 ;  /* 0x0000001c24007388 */ /* 0x010fe80000000a00 */
[----:B------:R1:W-:Y:S01]  /*23d0*/  STS.64 [R61], R32 ;  /* 0x000000203d007388 */ /* 0x0003e20000000a00 */
[----:B------:R-:W-:Y:S06]  /*23e0*/  BAR.SYNC.DEFER_BLOCKING 0x0 ;  /* 0x0000000000007b1d */ /* 0x000fec0000010000 */
[----:B-1----:R-:W1:Y:S01]  /*23f0*/  S2R R61, SR_TID.X ;  /* 0x00000000003d7919 */ /* 0x002e620000002100 */
[----:B------:R-:W-:Y:S01]  /*2400*/  MOV R32, UR9 ;  /* 0x0000000900207c02 */ /* 0x000fe20008000f00 */
[----:B------:R0:W2:Y:S04]  /*2410*/  LDS.64 R26, [R41] ;  /* 0x00000000291a7984 */ /* 0x0000a80000000a00 */
[----:B------:R0:W3:Y:S04]  /*2420*/  LDS.64 R28, [R41+0xa00] ;  /* 0x000a0000291c7984 */ /* 0x0000e80000000a00 */
[----:B------:R0:W4:Y:S01]  /*2430*/  LDS.64 R30, [R41+0x1400] ;  /* 0x00140000291e7984 */ /* 0x0001220000000a00 */
[----:B-1----:R-:W-:-:S02]  /*2440*/  IADD3 R34, PT, PT, R61, UR13, RZ ;  /* 0x0000000d3d227c10 */ /* 0x002fc4000fffe0ff */
[----:B------:R-:W-:-:S03]  /*2450*/  ISETP.GT.U32.AND P0, PT, R61, 0x3f, PT ;  /* 0x0000003f3d00780c */ /* 0x000fc60003f04070 */
[----:B------:R-:W-:Y:S01]  /*2460*/  IMAD.WIDE.U32 R34, R32, 0x280, R34 ;  /* 0x0000028020227825 */ /* 0x000fe200078e0022 */
[----:B------:R-:W-:-:S04]  /*2470*/  USHF.L.U32 UR9, UR12, 0x4, URZ ;  /* 0x000000040c097899 */ /* 0x000fc800080006ff */
[----:B------:R-:W-:Y:S01]  /*2480*/  IADD3 R33, PT, PT, R35, UR10, RZ ;  /* 0x0000000a23217c10 */ /* 0x000fe2000fffe0ff */
[----:B------:R-:W-:Y:S01]  /*2490*/  UIADD3 UR10, UP0, UPT, UR12, 0x3, URZ ;  /* 0x000000030c0a7890 */ /* 0x000fe2000ff1e0ff */
[C---:B------:R-:W-:Y:S01]  /*24a0*/  LEA R32, P1, R34.reuse, UR18, 0x3 ;  /* 0x0000001222207c11 */ /* 0x040fe2000f8218ff */
[----:B------:R-:W-:Y:S02]  /*24b0*/  ULOP3.LUT UR11, UR9, 0x10, URZ, 0xc0, !UPT ;  /* 0x00000010090b7892 */ /* 0x000fe4000f8ec0ff */
[----:B------:R-:W-:Y:S01]  /*24c0*/  UIADD3.X UR5, UPT, UPT, URZ, UR5, URZ, UP0, !UPT ;  /* 0x00000005ff057290 */ /* 0x000fe200087fe4ff */
[----:B------:R-:W-:Y:S02]  /*24d0*/  LEA.HI.X R33, R34, UR19, R33, 0x3, P1 ;  /* 0x0000001322217c11 */ /* 0x000fe400088f1c21 */
[----:B------:R-:W-:Y:S01]  /*24e0*/  UMOV UR12, UR10 ;  /* 0x0000000a000c7c82 */ /* 0x000fe20008000000 */
[----:B------:R-:W-:Y:S01]  /*24f0*/  CS2R R36, SRZ ;  /* 0x0000000000247805 */ /* 0x000fe2000001ff00 */
[----:B0-234-:R-:W-:Y:S07]  /*2500*/  @P0 BRA `(.L_x_124) ;  /* 0x0000000000bc0947 */ /* 0x01dfee0003800000 */
[----:B------:R-:W0:Y:S01]  /*2510*/  S2R R57, SR_TID.X ;  /* 0x0000000000397919 */ /* 0x000e220000002100 */
[----:B------:R-:W-:Y:S01]  /*2520*/  MOV R34, 0x14 ;  /* 0x0000001400227802 */ /* 0x000fe20000000f00 */
[----:B------:R-:W-:Y:S01]  /*2530*/  UIADD3 UR9, UPT, UPT, UR14, 0x2800, URZ ;  /* 0x000028000e097890 */ /* 0x000fe2000fffe0ff */
[----:B------:R-:W-:Y:S02]  /*2540*/  MOV R36, 0x28 ;  /* 0x0000002800247802 */ /* 0x000fe40000000f00 */
[----:B------:R-:W-:Y:S01]  /*2550*/  MOV R35, 0x28 ;  /* 0x0000002800237802 */ /* 0x000fe20000000f00 */
[----:B------:R-:W-:Y:S01]  /*2560*/  ULEA UR9, UR15, UR9, 0x18 ;  /* 0x000000090f097291 */ /* 0x000fe2000f8ec0ff */
[----:B------:R-:W-:-:S04]  /*2570*/  SHF.L.U32 R61, R61, 0x3, RZ ;  /* 0x000000033d3d7819 */ /* 0x000fc800000006ff */
[----:B------:R-:W-:Y:S02]  /*2580*/  LOP3.LUT R61, R61, 0x18, RZ, 0xc0, !PT ;  /* 0x000000183d3d7812 */ /* 0x000fe400078ec0ff */
[----:B0-----:R-:W-:-:S05]  /*2590*/  LEA.HI R57, R57, UR11, RZ, 0x1e ;  /* 0x0000000b39397c11 */ /* 0x001fca000f8ff0ff */
[----:B------:R-:W-:-:S05]  /*25a0*/  IMAD R57, R57, R34, -UR13 ;  /* 0x8000000d39397e24 */ /* 0x000fca000f8e0222 */
[----:B------:R-:W-:-:S04]  /*25b0*/  IADD3 R34, PT, PT, R57, 0x4, RZ ;  /* 0x0000000439227810 */ /* 0x000fc80007ffe0ff */
[----:B------:R-:W-:-:S05]  /*25c0*/  SHF.R.U32.HI R34, RZ, 0x2, R34 ;  /* 0x00000002ff227819 */ /* 0x000fca0000011622 */
[----:B------:R-:W-:Y:S01]  /*25d0*/  IMAD R36, R34, R36, UR9 ;  /* 0x0000000922247e24 */ /* 0x000fe2000f8e0224 */
[----:B------:R-:W-:-:S04]  /*25e0*/  SHF.R.U32.HI R34, RZ, 0x2, R57 ;  /* 0x00000002ff227819 */ /* 0x000fc80000011639 */
[----:B------:R-:W-:Y:S01]  /*25f0*/  IADD3 R36, PT, PT, R61, R36, RZ ;  /* 0x000000243d247210 */ /* 0x000fe20007ffe0ff */
[----:B------:R-:W-:-:S05]  /*2600*/  IMAD R34, R34, R35, UR9 ;  /* 0x0000000922227e24 */ /* 0x000fca000f8e0223 */
[----:B------:R-:W-:Y:S01]  /*2610*/  IADD3 R34, PT, PT, R34, R61, RZ ;  /* 0x0000003d22227210 */ /* 0x000fe20007ffe0ff */
[----:B------:R-:W-:Y:S05]  /*2620*/  LDS.64 R36, [R36] ;  /* 0x0000000024247984 */ /* 0x000fea0000000a00 */
[----:B------:R-:W0:Y:S02]  /*2630*/  LDS.64 R34, [R34] ;  /* 0x0000000022227984 */ /* 0x000e240000000a00 */
[----:B0-----:R-:W-:Y:S01]  /*2640*/  FADD.FTZ R34, RZ, R34 ;  /* 0x00000022ff227221 */ /* 0x001fe20000010000 */
[----:B------:R-:W-:-:S03]  /*2650*/  FADD.FTZ R35, RZ, R35 ;  /* 0x00000023ff237221 */ /* 0x000fc60000010000 */
[----:B------:R-:W-:Y:S01]  /*2660*/  FADD.FTZ R36, R34, R36 ;  /* 0x0000002422247221 */ /* 0x000fe20000010000 */
[----:B------:R-:W-:Y:S01]  /*2670*/  IADD3 R34, PT, PT, R57, 0x8, RZ ;  /* 0x0000000839227810 */ /* 0x000fe20007ffe0ff */
[----:B------:R-:W-:Y:S01]  /*2680*/  FADD.FTZ R37, R35, R37 ;  /* 0x0000002523257221 */ /* 0x000fe20000010000 */
[----:B------:R-:W-:Y:S02]  /*2690*/  MOV R35, 0x28 ;  /* 0x0000002800237802 */ /* 0x000fe40000000f00 */
[----:B------:R-:W-:-:S05]  /*26a0*/  SHF.R.U32.HI R34, RZ, 0x2, R34 ;  /* 0x00000002ff227819 */ /* 0x000fca0000011622 */
[----:B------:R-:W-:-:S05]  /*26b0*/  IMAD R34, R34, R35, UR9 ;  /* 0x0000000922227e24 */ /* 0x000fca000f8e0223 */
[----:B------:R-:W-:-:S06]  /*26c0*/  IADD3 R34, PT, PT, R61, R34, RZ ;  /* 0x000000223d227210 */ /* 0x000fcc0007ffe0ff */
[----:B------:R-:W0:Y:S02]  /*26d0*/  LDS.64 R34, [R34] ;  /* 0x0000000022227984 */ /* 0x000e240000000a00 */
[----:B0-----:R-:W-:Y:S01]  /*26e0*/  FADD.FTZ R36, R36, R34 ;  /* 0x0000002224247221 */ /* 0x001fe20000010000 */
[----:B------:R-:W-:Y:S01]  /*26f0*/  IADD3 R34, PT, PT, R57, 0xc, RZ ;  /* 0x0000000c39227810 */ /* 0x000fe20007ffe0ff */
[----:B------:R-:W-:Y:S01]  /*2700*/  FADD.FTZ R37, R37, R35 ;  /* 0x0000002325257221 */ /* 0x000fe20000010000 */
[----:B------:R-:W-:Y:S02]  /*2710*/  MOV R35, 0x28 ;  /* 0x0000002800237802 */ /* 0x000fe40000000f00 */
[----:B------:R-:W-:Y:S02]  /*2720*/  SHF.R.U32.HI R34, RZ, 0x2, R34 ;  /* 0x00000002ff227819 */ /* 0x000fe40000011622 */
[----:B------:R-:W-:-:S03]  /*2730*/  IADD3 R57, PT, PT, R57, 0x10, RZ ;  /* 0x0000001039397810 */ /* 0x000fc60007ffe0ff */
[----:B------:R-:W-:Y:S01]  /*2740*/  IMAD R34, R34, R35, UR9 ;  /* 0x0000000922227e24 */ /* 0x000fe2000f8e0223 */
[----:B------:R-:W-:-:S04]  /*2750*/  SHF.R.U32.HI R57, RZ, 0x2, R57 ;  /* 0x00000002ff397819 */ /* 0x000fc80000011639 */
[----:B------:R-:W-:-:S06]  /*2760*/  IADD3 R34, PT, PT, R61, R34, RZ ;  /* 0x000000223d227210 */ /* 0x000fcc0007ffe0ff */
[----:B------:R-:W0:Y:S02]  /*2770*/  LDS.64 R34, [R34] ;  /* 0x0000000022227984 */ /* 0x000e240000000a00 */
[----:B0-----:R-:W-:Y:S01]  /*2780*/  FADD.FTZ R36, R36, R34 ;  /* 0x0000002224247221 */ /* 0x001fe20000010000 */
[----:B------:R-:W-:Y:S01]  /*2790*/  MOV R34, 0x28 ;  /* 0x0000002800227802 */ /* 0x000fe20000000f00 */
[----:B------:R-:W-:-:S04]  /*27a0*/  FADD.FTZ R37, R37, R35 ;  /* 0x0000002325257221 */ /* 0x000fc80000010000 */
[----:B------:R-:W-:-:S05]  /*27b0*/  IMAD R57, R57, R34, UR9 ;  /* 0x0000000939397e24 */ /* 0x000fca000f8e0222 */
[----:B------:R-:W-:-:S06]  /*27c0*/  IADD3 R34, PT, PT, R61, R57, RZ ;  /* 0x000000393d227210 */ /* 0x000fcc0007ffe0ff */
[----:B------:R-:W0:Y:S02]  /*27d0*/  LDS.64 R34, [R34] ;  /* 0x0000000022227984 */ /* 0x000e240000000a00 */
[----:B0-----:R-:W-:Y:S01]  /*27e0*/  FADD.FTZ R36, R36, R34 ;  /* 0x0000002224247221 */ /* 0x001fe20000010000 */
[----:B------:R-:W-:-:S07]  /*27f0*/  FADD.FTZ R37, R37, R35 ;  /* 0x0000002325257221 */ /* 0x000fce0000010000 */
.L_x_124:
[----:B------:R-:W-:Y:S05]  /*2800*/  BSYNC.RECONVERGENT B0 ;  /* 0x0000000000007941 */ /* 0x000fea0003800200 */
.L_x_123:
[----:B------:R-:W0:Y:S01]  /*2810*/  SHFL.BFLY PT, R61, R36, 0x2, 0x1f ;  /* 0x0c401f00243d7f89 */ /* 0x000e2200000e0000 */
[----:B------:R-:W-:Y:S01]  /*2820*/  FADD.FTZ R26, RZ, R26 ;  /* 0x0000001aff1a7221 */ /* 0x000fe20000010000 */
[----:B------:R-:W-:Y:S01]  /*2830*/  FADD.FTZ R27, RZ, R27 ;  /* 0x0000001bff1b7221 */ /* 0x000fe20000010000 */
[----:B------:R-:W1:Y:S01]  /*2840*/  LDCU.64 UR18, c[0x0][0x3c8] ;  /* 0x00007900ff1277ac */ /* 0x000e620008000a00 */
[----:B------:R0:W-:Y:S01]  /*2850*/  LDS.64 R34, [R41+0x1e00] ;  /* 0x001e000029227984 */ /* 0x0001e20000000a00 */
[----:B------:R-:W-:Y:S01]  /*2860*/  FADD.FTZ R26, R26, R28 ;  /* 0x0000001c1a1a7221 */ /* 0x000fe20000010000 */
[----:B------:R-:W-:Y:S01]  /*2870*/  FADD.FTZ R27, R27, R29 ;  /* 0x0000001d1b1b7221 */ /* 0x000fe20000010000 */
[----:B------:R-:W-:Y:S01]  /*2880*/  BSSY.RECONVERGENT B0, `(.L_x_125) ;  /* 0x000001c000007945 */ /* 0x000fe20003800200 */
[----:B------:R-:W2:Y:S01]  /*2890*/  SHFL.BFLY PT, R57, R37, 0x2, 0x1f ;  /* 0x0c401f0025397f89 */ /* 0x000ea200000e0000 */
[----:B------:R-:W-:Y:S01]  /*28a0*/  FADD.FTZ R26, R26, R30 ;  /* 0x0000001e1a1a7221 */ /* 0x000fe20000010000 */
[----:B------:R-:W-:Y:S01]  /*28b0*/  FADD.FTZ R27, R27, R31 ;  /* 0x0000001f1b1b7221 */ /* 0x000fe20000010000 */
[----:B0-----:R-:W-:-:S02]  /*28c0*/  FADD.FTZ R41, R61, R36 ;  /* 0x000000243d297221 */ /* 0x001fc40000010000 */
[----:B------:R-:W0:Y:S01]  /*28d0*/  S2R R61, SR_TID.X ;  /* 0x00000000003d7919 */ /* 0x000e220000002100 */
[----:B--2---:R-:W-:Y:S02]  /*28e0*/  FADD.FTZ R36, R57, R37 ;  /* 0x0000002539247221 */ /* 0x004fe40000010000 */
[----:B------:R-:W2:Y:S04]  /*28f0*/  SHFL.BFLY PT, R57, R41, 0x1, 0x1f ;  /* 0x0c201f0029397f89 */ /* 0x000ea800000e0000 */
[----:B------:R-:W3:Y:S01]  /*2900*/  SHFL.BFLY PT, R37, R36, 0x1, 0x1f ;  /* 0x0c201f0024257f89 */ /* 0x000ee200000e0000 */
[----:B------:R-:W-:Y:S01]  /*2910*/  FADD.FTZ R34, R26, R34 ;  /* 0x000000221a227221 */ /* 0x000fe20000010000 */
[----:B------:R-:W-:-:S05]  /*2920*/  FADD.FTZ R35, R27, R35 ;  /* 0x000000231b237221 */ /* 0x000fca0000010000 */
[----:B------:R4:W-:Y:S01]  /*2930*/  STG.E.64 desc[UR16][R32.64+0x18000], R34 ;  /* 0x0180002220007986 */ /* 0x0009e2000c101b10 */
[----:B0-----:R-:W-:Y:S01]  /*2940*/  LOP3.LUT P0, RZ, R61, 0x3c3, RZ, 0xc0, !PT ;  /* 0x000003c33dff7812 */ /* 0x001fe2000780c0ff */
[----:B--2---:R-:W-:Y:S01]  /*2950*/  FADD.FTZ R26, R41, R57 ;  /* 0x00000039291a7221 */ /* 0x004fe20000010000 */
[----:B---3--:R-:W-:-:S11]  /*2960*/  FADD.FTZ R27, R36, R37 ;  /* 0x00000025241b7221 */ /* 0x008fd60000010000 */
[----:B-1--4-:R-:W-:Y:S05]  /*2970*/  @P0 BRA `(.L_x_126) ;  /* 0x0000000000300947 */ /* 0x012fea0003800000 */
[----:B-----5:R-:W0:Y:S01]  /*2980*/  S2R R0, SR_CTAID.Y ;  /* 0x0000000000007919 */ /* 0x020e220000002600 */
[----:B------:R-:W0:Y:S08]  /*2990*/  LDC R28, c[0x0][0x374] ;  /* 0x0000dd00ff1c7b82 */ /* 0x000e300000000800 */
[----:B------:R-:W1:Y:S08]  /*29a0*/  S2UR UR9, SR_CTAID.X ;  /* 0x00000000000979c3 */ /* 0x000e700000002500 */
[----:B------:R-:W2:Y:S01]  /*29b0*/  LDC.64 R30, c[0x0][0x3d0] ;  /* 0x0000f400ff1e7b82 */ /* 0x000ea20000000a00 */
[----:B0-----:R-:W-:Y:S01]  /*29c0*/  IMAD R28, R28, UR4, R0 ;  /* 0x000000041c1c7c24 */ /* 0x001fe2000f8e0200 */
[----:B-1----:R-:W-:-:S04]  /*29d0*/  MOV R0, UR9 ;  /* 0x0000000900007c02 */ /* 0x002fc80008000f00 */
[----:B------:R-:W-:-:S04]  /*29e0*/  SHF.L.U32 R29, R0, 0x1, RZ ;  /* 0x00000001001d7819 */ /* 0x000fc800000006ff */
[----:B------:R-:W-:-:S04]  /*29f0*/  LOP3.LUT R29, R29, 0xfe, RZ, 0xc0, !PT ;  /* 0x000000fe1d1d7812 */ /* 0x000fc800078ec0ff */
[----:B------:R-:W-:-:S04]  /*2a00*/  LEA R29, R61, R29, 0x6 ;  /* 0x0000001d3d1d7211 */ /* 0x000fc800078e30ff */
[----:B------:R-:W-:-:S05]  /*2a10*/  LEA R28, R28, R29, 0xc ;  /* 0x0000001d1c1c7211 */ /* 0x000fca00078e60ff */
[----:B--2---:R-:W-:-:S05]  /*2a20*/  IMAD.WIDE.U32 R28, R28, 0x4, R30 ;  /* 0x000000041c1c7825 */ /* 0x004fca00078e001e */
[----:B------:R0:W-:Y:S02]  /*2a30*/  STG.E.64 desc[UR16][R28.64], R26 ;  /* 0x0000001a1c007986 */ /* 0x0001e4000c101b10 */
.L_x_126:
[----:B------:R-:W-:Y:S05]  /*2a40*/  BSYNC.RECONVERGENT B0 ;  /* 0x0000000000007941 */ /* 0x000fea0003800200 */
.L_x_125:
[----:B------:R-:W-:Y:S02]  /*2a50*/  USHF.L.U32 UR10, UR18, 0x1, URZ ;  /* 0x00000001120a7899 */ /* 0x000fe400080006ff */
[----:B------:R-:W-:Y:S02]  /*2a60*/  USHF.L.U64.HI UR9, UR18, 0x1, UR19 ;  /* 0x0000000112097899 */ /* 0x000fe40008010213 */
[----:B------:R-:W-:-:S04]  /*2a70*/  UISETP.GE.U32.AND UP0, UPT, UR12, UR10, UPT ;  /* 0x0000000a0c00728c */ /* 0x000fc8000bf06070 */
[----:B------:R-:W-:-:S09]  /*2a80*/  UISETP.GE.AND.EX UP0, UPT, UR5, UR9, UPT, UP0 ;  /* 0x000000090500728c */ /* 0x000fd2000bf06300 */
[----:B------:R-:W-:Y:S05]  /*2a90*/  BRA.U !UP0, `(.L_x_127) ;  /* 0x0000000108647547 */ /* 0x000fea000b800000 */
[----:B------:R-:W-:Y:S01]  /*2aa0*/  BAR.SYNC.DEFER_BLOCKING 0x0 ;  /* 0x0000000000007b1d */ /* 0x000fe20000010000 */
[----:B------:R-:W-:-:S13]  /*2ab0*/  ISETP.NE.AND P0, PT, R61, RZ, PT ;  /* 0x000000ff3d00720c */ /* 0x000fda0003f05270 */
[----:B------:R-:W-:Y:S05]  /*2ac0*/  @P0 BRA `(.L_x_128) ;  /* 0x00000000004c0947 */ /* 0x000fea0003800000 */
[----:B------:R-:W1:Y:S01]  /*2ad0*/  S2UR UR10, SR_CTAID.X ;  /* 0x00000000000a79c3 */ /* 0x000e620000002500 */
[----:B0-----:R-:W-:Y:S02]  /*2ae0*/  MOV R28, 0x7ffffe81 ;  /* 0x7ffffe81001c7802 */ /* 0x001fe40000000f00 */
[----:B------:R-:W-:Y:S02]  /*2af0*/  MOV R26, UR6 ;  /* 0x00000006001a7c02 */ /* 0x000fe40008000f00 */
[----:B------:R-:W-:-:S03]  /*2b00*/  MOV R27, UR7 ;  /* 0x00000007001b7c02 */ /* 0x000fc60008000f00 */
[----:B------:R-:W0:Y:S01]  /*2b10*/  S2UR UR9, SR_CTAID.Y ;  /* 0x00000000000979c3 */ /* 0x000e220000002600 */
[----:B-1---5:R-:W-:-:S04]  /*2b20*/  MOV R0, UR10 ;  /* 0x0000000a00007c02 */ /* 0x022fc80008000f00 */
[----:B0-----:R-:W-:-:S04]  /*2b30*/  LOP3.LUT P0, RZ, R0, UR9, RZ, 0xfc, !PT ;  /* 0x0000000900ff7c12 */ /* 0x001fc8000f80fcff */
[----:B------:R-:W-:Y:S01]  /*2b40*/  SEL R28, R28, 0x1, !P0 ;  /* 0x000000011c1c7807 */ /* 0x000fe20004000000 */
[----:B------:R-:W-:Y:S06]  /*2b50*/  MEMBAR.ALL.GPU ;  /* 0x0000000000007992 */ /* 0x000fec000000a000 */
[----:B------:R-:W-:-:S00]  /*2b60*/  ERRBAR ;  /* 0x00000000000079ab */ /* 0x000fc00000000000 */
[----:B------:R-:W-:Y:S06]  /*2b70*/  CGAERRBAR ;  /* 0x00000000000075ab */ /* 0x000fec0000000000 */
[----:B------:R0:W5:Y:S02]  /*2b80*/  ATOM.E.ADD.STRONG.GPU PT, R26, desc[UR16][R26.64], R28 ;  /* 0x8000001c1a1a798a */ /* 0x00016400081ef110 */
[----:B0-----:R-:W0:Y:S02]  /*2b90*/  LDC.64 R28, c[0x0][0x3d8] ;  /* 0x0000f600ff1c7b82 */ /* 0x001e240000000a00 */
.L_x_129:
[----:B0-----:R-:W2:Y:S04]  /*2ba0*/  LD.E.STRONG.GPU R27, desc[UR16][R28.64+0xc] ;  /* 0x00000c101c1b7980 */ /* 0x001ea8000c10f900 */
[----:B--2---:R-:W-:Y:S01]  /*2bb0*/  CCTL.IVALL ;  /* 0x00000000ff00798f */ /* 0x004fe20002000000 */
[----:B------:R-:W-:Y:S05]  /*2bc0*/  YIELD ;  /* 0x0000000000007946 */ /* 0x000fea0003800000 */
[----:B-----5:R-:W-:-:S04]  /*2bd0*/  LOP3.LUT R27, R27, R26, RZ, 0x3c, !PT ;  /* 0x0000001a1b1b7212 */ /* 0x020fc800078e3cff */
[----:B------:R-:W-:-:S13]  /*2be0*/  ISETP.GT.AND P0, PT, R27, -0x1, PT ;  /* 0xffffffff1b00780c */ /* 0x000fda0003f04270 */
[----:B------:R-:W-:Y:S05]  /*2bf0*/  @P0 BRA `(.L_x_129) ;  /* 0xfffffffc00e80947 */ /* 0x000fea000383ffff */
.L_x_128:
[----:B------:R-:W-:Y:S05]  /*2c00*/  WARPSYNC.ALL ;  /* 0x0000000000007948 */ /* 0x000fea0003800000 */
[----:B------:R-:W-:Y:S06]  /*2c10*/  BAR.SYNC.DEFER_BLOCKING 0x0 ;  /* 0x0000000000007b1d */ /* 0x000fec0000010000 */
[----:B------:R-:W-:Y:S05]  /*2c20*/  BRA `(.L_x_130) ;  /* 0x0000000000607947 */ /* 0x000fea0003800000 */
.L_x_127:
[----:B0-----:R-:W0:Y:S01]  /*2c30*/  S2R R26, SR_TID.X ;  /* 0x00000000001a7919 */ /* 0x001e220000002100 */
[----:B------:R-:W-:Y:S01]  /*2c40*/  BAR.SYNC.DEFER_BLOCKING 0x0 ;  /* 0x0000000000007b1d */ /* 0x000fe20000010000 */
[----:B0-----:R-:W-:-:S13]  /*2c50*/  ISETP.NE.AND P0, PT, R26, RZ, PT ;  /* 0x000000ff1a00720c */ /* 0x001fda0003f05270 */
[----:B------:R-:W-:Y:S05]  /*2c60*/  @P0 BRA `(.L_x_131) ;  /* 0x0000000000480947 */ /* 0x000fea0003800000 */
[----:B-----5:R-:W0:Y:S01]  /*2c70*/  S2R R0, SR_CTAID.Y ;  /* 0x0000000000007919 */ /* 0x020e220000002600 */
[----:B------:R-:W0:Y:S01]  /*2c80*/  LDC.64 R26, c[0x0][0x3d8] ;  /* 0x0000f600ff1a7b82 */ /* 0x000e220000000a00 */
[----:B------:R-:W-:-:S07]  /*2c90*/  MOV R28, 0x7fffff81 ;  /* 0x7fffff81001c7802 */ /* 0x000fce0000000f00 */
[----:B------:R-:W1:Y:S01]  /*2ca0*/  S2UR UR9, SR_CTAID.X ;  /* 0x00000000000979c3 */ /* 0x000e620000002500 */
[----:B0-----:R-:W-:Y:S01]  /*2cb0*/  IMAD.WIDE.U32 R26, R0, 0x4, R26 ;  /* 0x00000004001a7825 */ /* 0x001fe200078e001a */
[----:B-1----:R-:W-:-:S04]  /*2cc0*/  MOV R0, UR9 ;  /* 0x0000000900007c02 */ /* 0x002fc80008000f00 */
[----:B------:R-:W-:-:S04]  /*2cd0*/  ISETP.NE.AND P0, PT, R0, RZ, PT ;  /* 0x000000ff0000720c */ /* 0x000fc80003f05270 */
[----:B------:R-:W-:Y:S01]  /*2ce0*/  SEL R28, R28, 0x1, !P0 ;  /* 0x000000011c1c7807 */ /* 0x000fe20004000000 */
[----:B------:R-:W-:Y:S06]  /*2cf0*/  MEMBAR.ALL.GPU ;  /* 0x0000000000007992 */ /* 0x000fec000000a000 */
[----:B------:R-:W-:-:S00]  /*2d00*/  ERRBAR ;  /* 0x00000000000079ab */ /* 0x000fc00000000000 */
[----:B------:R-:W-:Y:S06]  /*2d10*/  CGAERRBAR ;  /* 0x00000000000075ab */ /* 0x000fec0000000000 */
[----:B------:R0:W5:Y:S02]  /*2d20*/  ATOM.E.ADD.STRONG.GPU PT, R28, desc[UR16][R26.64], R28 ;  /* 0x8000001c1a1c798a */ /* 0x00016400081ef110 */
.L_x_132:
[----:B------:R-:W2:Y:S04]  /*2d30*/  LD.E.STRONG.GPU R29, desc[UR16][R26.64] ;  /* 0x000000101a1d7980 */ /* 0x000ea8000c10f900 */
[----:B--2---:R-:W-:Y:S01]  /*2d40*/  CCTL.IVALL ;  /* 0x00000000ff00798f */ /* 0x004fe20002000000 */
[----:B------:R-:W-:Y:S05]  /*2d50*/  YIELD ;  /* 0x0000000000007946 */ /* 0x000fea0003800000 */
[----:B-----5:R-:W-:-:S04]  /*2d60*/  LOP3.LUT R29, R29, R28, RZ, 0x3c, !PT ;  /* 0x0000001c1d1d7212 */ /* 0x020fc800078e3cff */
[----:B------:R-:W-:-:S13]  /*2d70*/  ISETP.GT.AND P0, PT, R29, -0x1, PT ;  /* 0xffffffff1d00780c */ /* 0x000fda0003f04270 */
[----:B------:R-:W-:Y:S05]  /*2d80*/  @P0 BRA `(.L_x_132) ;  /* 0xfffffffc00e80947 */ /* 0x000fea000383ffff */
.L_x_131:
[----:B------:R-:W-:Y:S05]  /*2d90*/  WARPSYNC.ALL ;  /* 0x0000000000007948 */ /* 0x000fea0003800000 */
[----:B------:R-:W-:Y:S06]  /*2da0*/  BAR.SYNC.DEFER_BLOCKING 0x0 ;  /* 0x0000000000007b1d */ /* 0x000fec0000010000 */
.L_x_130:
[----:B------:R-:W1:Y:S01]  /*2db0*/  S2R R57, SR_TID.X ;  /* 0x0000000000397919 */ /* 0x000e620000002100 */
[----:B------:R-:W-:Y:S01]  /*2dc0*/  BSSY.RECONVERGENT B0, `(.L_x_133) ;  /* 0x0000038000007945 */ /* 0x000fe20003800200 */
[----:B0-----:R-:W-:Y:S02]  /*2dd0*/  CS2R R26, SRZ ;  /* 0x00000000001a7805 */ /* 0x001fe4000001ff00 */
[----:B-1----:R-:W-:-:S13]  /*2de0*/  ISETP.GT.U32.AND P0, PT, R57, 0xff, PT ;  /* 0x000000ff3900780c */ /* 0x002fda0003f04070 */
[----:B------:R-:W-:Y:S05]  /*2df0*/  @P0 BRA `(.L_x_134) ;  /* 0x0000000000d00947 */ /* 0x000fea0003800000 */
[----:B------:R-:W0:Y:S01]  /*2e00*/  S2R R28, SR_TID.X ;  /* 0x00000000001c7919 */ /* 0x000e220000002100 */
[----:B------:R-:W1:Y:S01]  /*2e10*/  LDC R26, c[0x0][0x374] ;  /* 0x0000dd00ff1a7b82 */ /* 0x000e620000000800 */
[----:B------:R-:W1:Y:S01]  /*2e20*/  S2R R27, SR_CTAID.Y ;  /* 0x00000000001b7919 */ /* 0x000e620000002600 */
[----:B------:R2:W-:Y:S06]  /*2e30*/  STL.64 [R1+0xc0], R2 ;  /* 0x0000c00201007387 */ /* 0x0005ec0000100a00 */
[----:B--2---:R-:W2:Y:S01]  /*2e40*/  LDC.64 R2, c[0x0][0x3d0] ;  /* 0x0000f400ff027b82 */ /* 0x004ea20000000a00 */
[----:B0-----:R-:W-:Y:S01]  /*2e50*/  SHF.L.U32 R28, R28, 0x3, RZ ;  /* 0x000000031c1c7819 */ /* 0x001fe200000006ff */
[----:B-1----:R-:W-:-:S03]  /*2e60*/  IMAD R26, R26, UR4, R27 ;  /* 0x000000041a1a7c24 */ /* 0x002fc6000f8e021b */
[----:B------:R-:W-:Y:S02]  /*2e70*/  LOP3.LUT R27, R28, 0x780, RZ, 0xc0, !PT ;  /* 0x000007801c1b7812 */ /* 0x000fe400078ec0ff */
[----:B------:R-:W-:Y:S02]  /*2e80*/  LOP3.LUT R28, R57, 0xf, RZ, 0xc0, !PT ;  /* 0x0000000f391c7812 */ /* 0x000fe400078ec0ff */
[----:B------:R-:W-:-:S04]  /*2e90*/  LEA R26, R26, R27, 0xb ;  /* 0x0000001b1a1a7211 */ /* 0x000fc800078e58ff */
[----:B------:R-:W-:-:S04]  /*2ea0*/  IADD3 R26, PT, PT, R26, R28, RZ ;  /* 0x0000001c1a1a7210 */ /* 0x000fc80007ffe0ff */
[----:B------:R-:W-:-:S04]  /*2eb0*/  SHF.L.U32 R34, R26, 0x1, RZ ;  /* 0x000000011a227819 */ /* 0x000fc800000006ff */
[C---:B------:R-:W-:Y:S01]  /*2ec0*/  IADD3 R32, PT, PT, R34.reuse, 0x20, RZ ;  /* 0x0000002022207810 */ /* 0x040fe20007ffe0ff */
[C---:B--2---:R-:W-:Y:S01]  /*2ed0*/  IMAD.WIDE.U32 R28, R34.reuse, 0x4, R2 ;  /* 0x00000004221c7825 */ /* 0x044fe200078e0002 */
[----:B------:R-:W-:-:S03]  /*2ee0*/  IADD3 R30, PT, PT, R34, 0x40, RZ ;  /* 0x00000040221e7810 */ /* 0x000fc60007ffe0ff */
[--C-:B------:R-:W-:Y:S01]  /*2ef0*/  IMAD.WIDE.U32 R32, R32, 0x4, R2.reuse ;  /* 0x0000000420207825 */ /* 0x100fe200078e0002 */
[----:B------:R-:W-:Y:S01]  /*2f00*/  IADD3 R26, PT, PT, R34, 0x60, RZ ;  /* 0x00000060221a7810 */ /* 0x000fe20007ffe0ff */
[----:B------:R-:W2:Y:S02]  /*2f10*/  LDG.E.64 R28, desc[UR16][R28.64] ;  /* 0x000000101c1c7981 */ /* 0x000ea4000c1e1b00 */
[--C-:B------:R-:W-:Y:S02]  /*2f20*/  IMAD.WIDE.U32 R30, R30, 0x4, R2.reuse ;  /* 0x000000041e1e7825 */ /* 0x100fe400078e0002 */
[----:B------:R-:W3:Y:S02]  /*2f30*/  LDG.E.64 R32, desc[UR16][R32.64] ;  /* 0x0000001020207981 */ /* 0x000ee4000c1e1b00 */
[----:B------:R-:W-:Y:S02]  /*2f40*/  IMAD.WIDE.U32 R26, R26, 0x4, R2 ;  /* 0x000000041a1a7825 */ /* 0x000fe400078e0002 */
[----:B------:R-:W4:Y:S04]  /*2f50*/  LDG.E.64 R30, desc[UR16][R30.64] ;  /* 0x000000101e1e7981 */ /* 0x000f28000c1e1b00 */
[----:B------:R-:W4:Y:S01]  /*2f60*/  LDG.E.64 R26, desc[UR16][R26.64] ;  /* 0x000000101a1a7981 */ /* 0x000f22000c1e1b00 */
[----:B--2---:R-:W-:Y:S01]  /*2f70*/  FADD.FTZ R28, RZ, R28 ;  /* 0x0000001cff1c7221 */ /* 0x004fe20000010000 */
[----:B------:R-:W-:-:S03]  /*2f80*/  FADD.FTZ R29, RZ, R29 ;  /* 0x0000001dff1d7221 */ /* 0x000fc60000010000 */
[----:B---3--:R-:W-:Y:S01]  /*2f90*/  FADD.FTZ R32, R32, R28 ;  /* 0x0000001c20207221 */ /* 0x008fe20000010000 */
[----:B------:R-:W-:Y:S01]  /*2fa0*/  IADD3 R28, PT, PT, R34, 0x80, RZ ;  /* 0x00000080221c7810 */ /* 0x000fe20007ffe0ff */
[----:B------:R-:W-:Y:S02]  /*2fb0*/  FADD.FTZ R33, R33, R29 ;  /* 0x0000001d21217221 */ /* 0x000fe40000010000 */
[----:B----4-:R-:W-:Y:S01]  /*2fc0*/  FADD.FTZ R30, R30, R32 ;  /* 0x000000201e1e7221 */ /* 0x010fe20000010000 */
[----:B------:R-:W-:Y:S01]  /*2fd0*/  IADD3 R32, PT, PT, R34, 0xc0, RZ ;  /* 0x000000c022207810 */ /* 0x000fe20007ffe0ff */
[----:B------:R-:W-:-:S04]  /*2fe0*/  IMAD.WIDE.U32 R28, R28, 0x4, R2 ;  /* 0x000000041c1c7825 */ /* 0x000fc800078e0002 */
[----:B------:R-:W-:Y:S01]  /*2ff0*/  FADD.FTZ R36, R31, R33 ;  /* 0x000000211f247221 */ /* 0x000fe20000010000 */
[----:B------:R-:W-:Y:S01]  /*3000*/  FADD.FTZ R26, R26, R30 ;  /* 0x0000001e1a1a7221 */ /* 0x000fe20000010000 */
[----:B------:R-:W-:Y:S01]  /*3010*/  IADD3 R30, PT, PT, R34, 0xa0, RZ ;  /* 0x000000a0221e7810 */ /* 0x000fe20007ffe0ff */
[--C-:B------:R-:W-:Y:S01]  /*3020*/  IMAD.WIDE.U32 R32, R32, 0x4, R2.reuse ;  /* 0x0000000420207825 */ /* 0x100fe200078e0002 */
[----:B------:R-:W-:Y:S01]  /*3030*/  IADD3 R34, PT, PT, R34, 0xe0, RZ ;  /* 0x000000e022227810 */ /* 0x000fe20007ffe0ff */
[----:B------:R-:W2:Y:S02]  /*3040*/  LDG.E.64 R28, desc[UR16][R28.64] ;  /* 0x000000101c1c7981 */ /* 0x000ea4000c1e1b00 */
[--C-:B------:R-:W-:Y:S02]  /*3050*/  IMAD.WIDE.U32 R30, R30, 0x4, R2.reuse ;  /* 0x000000041e1e7825 */ /* 0x100fe400078e0002 */
[----:B------:R-:W3:Y:S02]  /*3060*/  LDG.E.64 R32, desc[UR16][R32.64] ;  /* 0x0000001020207981 */ /* 0x000ee4000c1e1b00 */
[----:B------:R-:W-:-:S02]  /*3070*/  IMAD.WIDE.U32 R34, R34, 0x4, R2 ;  /* 0x0000000422227825 */ /* 0x000fc400078e0002 */
[----:B------:R-:W4:Y:S04]  /*3080*/  LDG.E.64 R30, desc[UR16][R30.64] ;  /* 0x000000101e1e7981 */ /* 0x000f28000c1e1b00 */
[----:B------:R-:W3:Y:S04]  /*3090*/  LDG.E.64 R34, desc[UR16][R34.64] ;  /* 0x0000001022227981 */ /* 0x000ee8000c1e1b00 */
[----:B------:R0:W5:Y:S01]  /*30a0*/  LDL.LU.64 R2, [R1+0xc0] ;  /* 0x0000c00001027983 */ /* 0x0001620000300a00 */
[----:B------:R-:W-:Y:S01]  /*30b0*/  FADD.FTZ R27, R27, R36 ;  /* 0x000000241b1b7221 */ /* 0x000fe20000010000 */
[----:B--2---:R-:W-:-:S03]  /*30c0*/  FADD.FTZ R26, R28, R26 ;  /* 0x0000001a1c1a7221 */ /* 0x004fc60000010000 */
[----:B------:R-:W-:Y:S01]  /*30d0*/  FADD.FTZ R27, R29, R27 ;  /* 0x0000001b1d1b7221 */ /* 0x000fe20000010000 */
[----:B----4-:R-:W-:-:S03]  /*30e0*/  FADD.FTZ R26, R30, R26 ;  /* 0x0000001a1e1a7221 */ /* 0x010fc60000010000 */
[----:B------:R-:W-:Y:S01]  /*30f0*/  FADD.FTZ R27, R31, R27 ;  /* 0x0000001b1f1b7221 */ /* 0x000fe20000010000 */
[----:B---3--:R-:W-:-:S03]  /*3100*/  FADD.FTZ R26, R32, R26 ;  /* 0x0000001a201a7221 */ /* 0x008fc60000010000 */
[----:B------:R-:W-:Y:S01]  /*3110*/  FADD.FTZ R27, R33, R27 ;  /* 0x0000001b211b7221 */ /* 0x000fe20000010000 */
[----:B------:R-:W-:-:S03]  /*3120*/  FADD.FTZ R26, R34, R26 ;  /* 0x0000001a221a7221 */ /* 0x000fc60000010000 */
[----:B0-----:R-:W-:-:S07]  /*3130*/  FADD.FTZ R27, R35, R27 ;  /* 0x0000001b231b7221 */ /* 0x001fce0000010000 */
.L_x_134:
[----:B------:R-:W-:Y:S05]  /*3140*/  BSYNC.RECONVERGENT B0 ;  /* 0x0000000000007941 */ /* 0x000fea0003800200 */
.L_x_133:
[----:B------:R-:W2:Y:S04]  /*3150*/  LDL.LU R41, [R1+0x74] ;  /* 0x0000740001297983 */ /* 0x000ea80000300800 */
[----:B------:R-:W3:Y:S04]  /*3160*/  LDL.LU R37, [R1+0x30] ;  /* 0x0000300001257983 */ /* 0x000ee80000300800 */
[----:B------:R-:W4:Y:S04]  /*3170*/  LDL.LU R36, [R1+0x28] ;  /* 0x0000280001247983 */ /* 0x000f280000300800 */
[----:B------:R-:W3:Y:S04]  /*3180*/  LDL.LU R29, [R1+0x34] ;  /* 0x00003400011d7983 */ /* 0x000ee80000300800 */
[----:B------:R-:W3:Y:S04]  /*3190*/  LDL.LU R30, [R1+0x20] ;  /* 0x00002000011e7983 */ /* 0x000ee80000300800 */
[----:B------:R-:W3:Y:S04]  /*31a0*/  LDL.LU R31, [R1+0x1c] ;  /* 0x00001c00011f7983 */ /* 0x000ee80000300800 */
[----:B------:R-:W3:Y:S04]  /*31b0*/  LDL.LU R32, [R1+0x14] ;  /* 0x0000140001207983 */ /* 0x000ee80000300800 */
[----:B------:R-:W3:Y:S04]  /*31c0*/  LDL.LU R33, [R1+0x10] ;  /* 0x0000100001217983 */ /* 0x000ee80000300800 */
[----:B------:R-:W3:Y:S04]  /*31d0*/  LDL.LU R34, [R1+0x8] ;  /* 0x0000080001227983 */ /* 0x000ee80000300800 */
[----:B------:R-:W3:Y:S01]  /*31e0*/  LDL.LU R35, [R1+0x4] ;  /* 0x0000040001237983 */ /* 0x000ee20000300800 */
[----:B------:R-:W-:Y:S01]  /*31f0*/  LOP3.LUT P0, RZ, R57, 0x30f, RZ, 0xc0, !PT ;  /* 0x0000030f39ff7812 */ /* 0x000fe2000780c0ff */
[----:B------:R-:W-:-:S02]  /*3200*/  UIADD3 UR9, UPT, UPT, UR14, 0x3480, URZ ;  /* 0x000034800e097890 */ /* 0x000fc4000fffe0ff */
[----:B------:R-:W0:Y:S02]  /*3210*/  SHFL.BFLY PT, R28, R26, 0x8, 0x1f ;  /* 0x0d001f001a1c7f89 */ /* 0x000e2400000e0000 */
[----:B------:R-:W-:Y:S02]  /*3220*/  ULEA UR9, UR15, UR9, 0x18 ;  /* 0x000000090f097291 */ /* 0x000fe4000f8ec0ff */
[----:B-----5:R1:W-:Y:S04]  /*3230*/  STL [R1+0xcc], R2 ;  /* 0x0000cc0201007387 */ /* 0x0203e80000100800 */
[----:B------:R1:W-:Y:S04]  /*3240*/  STL [R1+0xc8], R22 ;  /* 0x0000c81601007387 */ /* 0x0003e80000100800 */
[----:B------:R1:W-:Y:S04]  /*3250*/  STL [R1+0xc4], R24 ;  /* 0x0000c41801007387 */ /* 0x0003e80000100800 */
[----:B------:R1:W-:Y:S04]  /*3260*/  STL [R1+0xc0], R38 ;  /* 0x0000c02601007387 */ /* 0x0003e80000100800 */
[----:B------:R1:W-:Y:S01]  /*3270*/  STL [R1+0xb8], R0 ;  /* 0x0000b80001007387 */ /* 0x0003e20000100800 */
[----:B0-----:R-:W-:-:S03]  /*3280*/  FADD.FTZ R28, R28, R26 ;  /* 0x0000001a1c1c7221 */ /* 0x001fc60000010000 */
[----:B-1----:R-:W3:Y:S04]  /*3290*/  LDL.LU R2, [R1+0x2c] ;  /* 0x00002c0001027983 */ /* 0x002ee80000300800 */
[----:B------:R-:W0:Y:S04]  /*32a0*/  SHFL.BFLY PT, R26, R27, 0x8, 0x1f ;  /* 0x0d001f001b1a7f89 */ /* 0x000e2800000e0000 */
[----:B------:R-:W3:Y:S04]  /*32b0*/  LDL.LU R22, [R1+0x48] ;  /* 0x0000480001167983 */ /* 0x000ee80000300800 */
[----:B------:R-:W3:Y:S04]  /*32c0*/  LDL.LU R24, [R1+0x24] ;  /* 0x0000240001187983 */ /* 0x000ee80000300800 */
[----:B------:R-:W3:Y:S04]  /*32d0*/  LDL.LU R38, [R1+0x4c] ;  /* 0x00004c0001267983 */ /* 0x000ee80000300800 */
[----:B------:R-:W3:Y:S04]  /*32e0*/  LDL.LU R0, [R1+0x18] ;  /* 0x0000180001007983 */ /* 0x000ee80000300800 */
[----:B------:R-:W3:Y:S01]  /*32f0*/  LDL.LU R61, [R1+0xc] ;  /* 0x00000c00013d7983 */ /* 0x000ee20000300800 */
[----:B0-----:R-:W-:-:S03]  /*3300*/  FADD.FTZ R26, R26, R27 ;  /* 0x0000001b1a1a7221 */ /* 0x001fc60000010000 */
        /* <DEDUP_REMOVED lines=9> */
[----:B0-----:R-:W-:Y:S02]  /*33a0*/  FADD.FTZ R26, R26, R28 ;  /* 0x0000001c1a1a7221 */ /* 0x001fe40000010000 */
[----:B------:R-:W0:Y:S02]  /*33b0*/  SHFL.BFLY PT, R28, R27, 0x1, 0x1f ;  /* 0x0c201f001b1c7f89 */ /* 0x000e2400000e0000 */
[----:B------:R-:W-:Y:S01]  /*33c0*/  @!P0 FMUL.FTZ R26, R26, 1.2207031431898940355e-05 ;  /* 0x374ccccd1a1a8820 */ /* 0x000fe20000410000 */
[----:B0-----:R-:W-:Y:S01]  /*33d0*/  FADD.FTZ R27, R27, R28 ;  /* 0x0000001c1b1b7221 */ /* 0x001fe20000010000 */
[----:B------:R-:W-:-:S02]  /*33e0*/  @!P0 LEA.HI R28, R57, UR9, RZ, 0x1f ;  /* 0x00000009391c8c11 */ /* 0x000fc4000f8ff8ff */
[----:B------:R-:W3:Y:S01]  /*33f0*/  LDL.LU R57, [R1+0x40] ;  /* 0x0000400001397983 */ /* 0x000ee20000300800 */
[----:B------:R-:W-:-:S05]  /*3400*/  @!P0 FMUL.FTZ R27, R27, 1.2207031431898940355e-05 ;  /* 0x374ccccd1b1b8820 */ /* 0x000fca0000410000 */
[----:B------:R2:W-:Y:S02]  /*3410*/  @!P0 STS.64 [R28], R26 ;  /* 0x0000001a1c008388 */ /* 0x0005e40000000a00 */
[----:B--2---:R-:W-:Y:S01]  /*3420*/  IADD3 R26, PT, PT, R41, -UR11, RZ ;  /* 0x8000000b291a7c10 */ /* 0x004fe2000fffe0ff */
[----:B------:R-:W0:Y:S03]  /*3430*/  LDCU.64 UR10, c[0x0][0x380] ;  /* 0x00007000ff0a77ac */ /* 0x000e260008000a00 */
[----:B------:R-:W-:Y:S01]  /*3440*/  LEA R26, R26, UR9, 0x3 ;  /* 0x000000091a1a7c11 */ /* 0x000fe2000f8e18ff */
[----:B------:R-:W-:Y:S06]  /*3450*/  BAR.SYNC.DEFER_BLOCKING 0x0 ;  /* 0x0000000000007b1d */ /* 0x000fec0000010000 */
[----:B------:R-:W1:Y:S02]  /*3460*/  LDS.64 R26, [R26] ;  /* 0x000000001a1a7984 */ /* 0x000e640000000a00 */
[--C-:B-1----:R-:W-:Y:S01]  /*3470*/  FADD.FTZ R3, R3, -R26.reuse ;  /* 0x8000001a03037221 */ /* 0x102fe20000010000 */
[--C-:B----4-:R-:W-:Y:S01]  /*3480*/  FADD.FTZ R28, R36, -R26.reuse ;  /* 0x8000001a241c7221 */ /* 0x110fe20000010000 */
[--C-:B---3--:R-:W-:Y:S01]  /*3490*/  FADD.FTZ R29, R29, -R26.reuse ;  /* 0x8000001a1d1d7221 */ /* 0x108fe20000010000 */
[--C-:B------:R-:W-:Y:S01]  /*34a0*/  FADD.FTZ R30, R30, -R26.reuse ;  /* 0x8000001a1e1e7221 */ /* 0x100fe20000010000 */
[----:B------:R-:W-:Y:S01]  /*34b0*/  FFMA.FTZ R3, R37, -R27, R3 ;  /* 0x8000001b25037223 */ /* 0x000fe20000010003 */
[--C-:B------:R-:W-:Y:S01]  /*34c0*/  FADD.FTZ R31, R31, -R26.reuse ;  /* 0x8000001a1f1f7221 */ /* 0x100fe20000010000 */
[----:B------:R-:W2:Y:S01]  /*34d0*/  LDL.LU R37, [R1] ;  /* 0x0000000001257983 */ /* 0x000ea20000300800 */
[--C-:B------:R-:W-:Y:S01]  /*34e0*/  FADD.FTZ R32, R32, -R26.reuse ;  /* 0x8000001a20207221 */ /* 0x100fe20000010000 */
[--C-:B------:R-:W-:Y:S01]  /*34f0*/  FADD.FTZ R33, R33, -R26.reuse ;  /* 0x8000001a21217221 */ /* 0x100fe20000010000 */
[--C-:B------:R-:W-:Y:S01]  /*3500*/  FADD.FTZ R34, R34, -R26.reuse ;  /* 0x8000001a22227221 */ /* 0x100fe20000010000 */
[----:B------:R-:W3:Y:S01]  /*3510*/  LDL.LU R36, [R1+0x3c] ;  /* 0x00003c0001247983 */ /* 0x000ee20000300800 */
        /* <DEDUP_REMOVED lines=24> */
[----:B------:R-:W-:-:S02]  /*36a0*/  FADD.FTZ R25, R25, -R26 ;  /* 0x8000001a19197221 */ /* 0x000fc40000010000 */
[----:B------:R-:W2:Y:S01]  /*36b0*/  LDL.LU R26, [R1+0x44] ;  /* 0x00004400011a7983 */ /* 0x000ea20000300800 */
[-C--:B------:R-:W-:Y:S01]  /*36c0*/  FFMA.FTZ R28, R2, -R27.reuse, R28 ;  /* 0x8000001b021c7223 */ /* 0x080fe2000001001c */
[-C--:B------:R-:W-:Y:S02]  /*36d0*/  FFMA.FTZ R29, R22, -R27.reuse, R29 ;  /* 0x8000001b161d7223 */ /* 0x080fe4000001001d */
[----:B------:R-:W4:Y:S01]  /*36e0*/  LDL.LU R2, [R1+0xcc] ;  /* 0x0000cc0001027983 */ /* 0x000f220000300800 */
[-C--:B------:R-:W-:Y:S01]  /*36f0*/  FFMA.FTZ R30, R24, -R27.reuse, R30 ;  /* 0x8000001b181e7223 */ /* 0x080fe2000001001e */
[-C--:B------:R-:W-:Y:S02]  /*3700*/  FFMA.FTZ R31, R38, -R27.reuse, R31 ;  /* 0x8000001b261f7223 */ /* 0x080fe4000001001f */
[----:B------:R-:W4:Y:S01]  /*3710*/  LDL.LU R22, [R1+0xc8] ;  /* 0x0000c80001167983 */ /* 0x000f220000300800 */
[----:B------:R-:W-:-:S03]  /*3720*/  FFMA.FTZ R32, R0, -R27, R32 ;  /* 0x8000001b00207223 */ /* 0x000fc60000010020 */
[----:B------:R-:W4:Y:S04]  /*3730*/  LDL.LU R24, [R1+0xc4] ;  /* 0x0000c40001187983 */ /* 0x000f280000300800 */
[----:B------:R-:W4:Y:S04]  /*3740*/  LDL.LU R38, [R1+0xc0] ;  /* 0x0000c00001267983 */ /* 0x000f280000300800 */
[----:B------:R1:W5:Y:S01]  /*3750*/  LDL.LU R0, [R1+0xb8] ;  /* 0x0000b80001007983 */ /* 0x0003620000300800 */
[----:B---3--:R-:W-:-:S03]  /*3760*/  FFMA.FTZ R59, R36, -R27, R59 ;  /* 0x8000001b243b7223 */ /* 0x008fc6000001003b */
[----:B------:R-:W0:Y:S01]  /*3770*/  LDL.LU R36, [R1+0x58] ;  /* 0x0000580001247983 */ /* 0x000e220000300800 */
[----:B--2---:R-:W-:-:S03]  /*3780*/  FFMA.FTZ R33, R26, -R27, R33 ;  /* 0x8000001b1a217223 */ /* 0x004fc60000010021 */
[----:B------:R-:W2:Y:S01]  /*3790*/  LDL.LU R26, [R1+0x5c] ;  /* 0x00005c00011a7983 */ /* 0x000ea20000300800 */
[-C--:B------:R-:W-:Y:S01]  /*37a0*/  FFMA.FTZ R35, R57, -R27.reuse, R35 ;  /* 0x8000001b39237223 */ /* 0x080fe20000010023 */
[-C--:B------:R-:W-:Y:S01]  /*37b0*/  FFMA.FTZ R57, R4, -R27.reuse, R6 ;  /* 0x8000001b04397223 */ /* 0x080fe20000010006 */
[----:B------:R-:W-:Y:S01]  /*37c0*/  FFMA.FTZ R9, R7, -R27, R9 ;  /* 0x8000001b07097223 */ /* 0x000fe20000010009 */
[C---:B----4-:R-:W-:Y:S01]  /*37d0*/  FMUL.FTZ R6, R2.reuse, R3 ;  /* 0x0000000302067220 */ /* 0x050fe20000410000 */
[----:B------:R-:W-:Y:S01]  /*37e0*/  FMUL.FTZ R7, R2, R28 ;  /* 0x0000001c02077220 */ /* 0x000fe20000410000 */
[-C--:B------:R-:W-:Y:S01]  /*37f0*/  FFMA.FTZ R60, R37, -R27.reuse, R60 ;  /* 0x8000001b253c7223 */ /* 0x080fe2000001003c */
[-C--:B------:R-:W-:Y:S01]  /*3800*/  FFMA.FTZ R37, R58, -R27.reuse, R56 ;  /* 0x8000001b3a257223 */ /* 0x080fe20000010038 */
[-C--:B------:R-:W-:Y:S01]  /*3810*/  FFMA.FTZ R34, R61, -R27.reuse, R34 ;  /* 0x8000001b3d227223 */ /* 0x080fe20000010022 */
[-C--:B------:R-:W-:Y:S01]  /*3820*/  FFMA.FTZ R3, R22, -R27.reuse, R21 ;  /* 0x8000001b16037223 */ /* 0x080fe20000010015 */
[-C--:B------:R-:W-:Y:S01]  /*3830*/  FFMA.FTZ R24, R24, -R27.reuse, R23 ;  /* 0x8000001b18187223 */ /* 0x080fe20000010017 */
[----:B------:R-:W-:Y:S01]  /*3840*/  FFMA.FTZ R61, R8, -R27, R10 ;  /* 0x8000001b083d7223 */ /* 0x000fe2000001000a */
[----:B------:R-:W-:Y:S01]  /*3850*/  F2FP.BF16.F32.PACK_AB R6, R7, R6 ;  /* 0x000000060706723e */ /* 0x000fe200000010ff */
        /* <DEDUP_REMOVED lines=47> */
[----:B------:R-:W-:-:S02]  /*3b50*/  F2FP.BF16.F32.PACK_AB R20, R21, R20 ;  /* 0x000000141514723e */ /* 0x000fc400000010ff */
        /* <DEDUP_REMOVED lines=8> */
[----:B------:R-:W-:Y:S01]  /*3be0*/  F2FP.BF16.F32.PACK_AB R31, R25, R24 ;  /* 0x00000018191f723e */ /* 0x000fe200000010ff */
[----:B------:R-:W-:Y:S01]  /*3bf0*/  ULOP3.LUT UR4, UR4, 0x1, URZ, 0x3c, !UPT ;  /* 0x0000000104047892 */ /* 0x000fe2000f8e3cff */
[----:B0-----:R-:W-:-:S04]  /*3c00*/  IADD3 R4, P0, PT, R36, UR10, RZ ;  /* 0x0000000a24047c10 */ /* 0x001fc8000ff1e0ff */
[----:B--2---:R-:W-:Y:S01]  /*3c10*/  IADD3.X R5, PT, PT, R26, UR11, RZ, P0, !PT ;  /* 0x0000000b1a057c10 */ /* 0x004fe200087fe4ff */
[----:B------:R-:W-:Y:S01]  /*3c20*/  FMUL.FTZ R26, R2, R17 ;  /* 0x00000011021a7220 */ /* 0x000fe20000410000 */
[----:B------:R-:W-:-:S04]  /*3c30*/  F2FP.BF16.F32.PACK_AB R17, R18, R57 ;  /* 0x000000391211723e */ /* 0x000fc800000010ff */
[----:B------:R-:W-:Y:S01]  /*3c40*/  F2FP.BF16.F32.PACK_AB R26, R26, R9 ;  /* 0x000000091a1a723e */ /* 0x000fe200000010ff */
        /* <DEDUP_REMOVED lines=9> */
.L_x_122:
[----:B------:R-:W0:Y:S01]  /*3ce0*/  S2R R8, SR_CTAID.Y ;  /* 0x0000000000087919 */ /* 0x000e220000002600 */
[----:B------:R-:W0:Y:S02]  /*3cf0*/  S2R R3, SR_CTAID.X ;  /* 0x0000000000037919 */ /* 0x000e240000002500 */
[----:B0-----:R-:W-:-:S04]  /*3d00*/  LEA R8, R8, R3, 0x7 ;  /* 0x0000000308087211 */ /* 0x001fc800078e38ff */
[----:B------:R-:W-:-:S04]  /*3d10*/  SHF.L.U32 R8, R8, 0x5, RZ ;  /* 0x0000000508087819 */ /* 0x000fc800000006ff */
[----:B------:R-:W-:-:S13]  /*3d20*/  ISETP.GT.AND P0, PT, R8, 0x27f, PT ;  /* 0x0000027f0800780c */ /* 0x000fda0003f04270 */
[----:B------:R-:W-:Y:S05]  /*3d30*/  @P0 EXIT ;  /* 0x000000000000094d */ /* 0x000fea0003800000 */
[----:B-1----:R-:W0:Y:S01]  /*3d40*/  S2R R12, SR_TID.X ;  /* 0x00000000000c7919 */ /* 0x002e220000002100 */
[----:B------:R-:W-:Y:S01]  /*3d50*/  USHF.L.U64.HI UR10, UR18, 0x7, UR19 ;  /* 0x00000007120a7899 */ /* 0x000fe20008010213 */
[----:B------:R-:W1:Y:S01]  /*3d60*/  S2UR UR5, SR_CgaCtaId ;  /* 0x00000000000579c3 */ /* 0x000e620000008800 */
[----:B------:R-:W-:Y:S01]  /*3d70*/  USHF.L.U32 UR7, UR18, 0x7, URZ ;  /* 0x0000000712077899 */ /* 0x000fe200080006ff */
[----:B------:R-:W2:Y:S03]  /*3d80*/  LDCU.64 UR8, c[0x0][0x3d0] ;  /* 0x00007a00ff0877ac */ /* 0x000ea60008000a00 */
[----:B------:R-:W-:Y:S01]  /*3d90*/  MOV R9, UR10 ;  /* 0x0000000a00097c02 */ /* 0x000fe20008000f00 */
[----:B------:R-:W-:Y:S02]  /*3da0*/  UMOV UR4, 0x400 ;  /* 0x0000040000047882 */ /* 0x000fe40000000000 */
[----:B-1----:R-:W-:-:S02]  /*3db0*/  ULEA UR6, UR5, UR4, 0x18 ;  /* 0x0000000405067291 */ /* 0x002fc4000f8ec0ff */
[----:B--2---:R-:W-:Y:S01]  /*3dc0*/  UIADD3 UR4, UP0, UPT, UR8, 0x3d800, URZ ;  /* 0x0003d80008047890 */ /* 0x004fe2000ff1e0ff */
[----:B0----5:R-:W-:-:S03]  /*3dd0*/  SHF.R.U32.HI R0, RZ, 0x5, R12 ;  /* 0x00000005ff007819 */ /* 0x021fc6000001160c */
[----:B------:R-:W-:Y:S01]  /*3de0*/  UIADD3.X UR5, UPT, UPT, URZ, UR9, URZ, UP0, !UPT ;  /* 0x00000009ff057290 */ /* 0x000fe200087fe4ff */
[C---:B------:R-:W-:Y:S02]  /*3df0*/  LOP3.LUT R40, R12.reuse, 0xf, RZ, 0xc0, !PT ;  /* 0x0000000f0c287812 */ /* 0x040fe400078ec0ff */
[----:B------:R-:W-:Y:S02]  /*3e00*/  LOP3.LUT R7, RZ, R0, RZ, 0x33, !PT ;  /* 0x00000000ff077212 */ /* 0x000fe400078e33ff */
[----:B------:R-:W-:Y:S02]  /*3e10*/  SHF.L.U32 R10, R12, 0x1, RZ ;  /* 0x000000010c0a7819 */ /* 0x000fe400000006ff */
[----:B------:R-:W-:-:S04]  /*3e20*/  IADD3 R7, P0, PT, R7, UR7, RZ ;  /* 0x0000000707077c10 */ /* 0x000fc8000ff1e0ff */
[----:B------:R-:W-:-:S05]  /*3e30*/  IADD3.X R9, PT, PT, R9, -0x1, RZ, P0, !PT ;  /* 0xffffffff09097810 */ /* 0x000fca00007fe4ff */
[----:B------:R-:W-:-:S04]  /*3e40*/  IMAD.WIDE.U32 R2, R9, -0x33333333, RZ ;  /* 0xcccccccd09027825 */ /* 0x000fc800078e00ff */
[----:B------:R-:W-:-:S04]  /*3e50*/  IMAD.WIDE.U32 R4, P0, R7, -0x33333334, R2 ;  /* 0xcccccccc07047825 */ /* 0x000fc80007800002 */
[----:B------:R-:W-:Y:S01]  /*3e60*/  IMAD.WIDE.U32 R2, R7, -0x33333333, RZ ;  /* 0xcccccccd07027825 */ /* 0x000fe200078e00ff */
[----:B------:R-:W-:Y:S02]  /*3e70*/  IADD3.X R7, PT, PT, RZ, RZ, RZ, P0, !PT ;  /* 0x000000ffff077210 */ /* 0x000fe400007fe4ff */
[----:B------:R-:W-:Y:S02]  /*3e80*/  MOV R6, R5 ;  /* 0x0000000500067202 */ /* 0x000fe40000000f00 */
[----:B------:R-:W-:-:S05]  /*3e90*/  IADD3 RZ, P0, PT, R3, R4, RZ ;  /* 0x0000000403ff7210 */ /* 0x000fca0007f1e0ff */
[----:B------:R-:W-:Y:S01]  /*3ea0*/  IMAD.WIDE.U32.X R2, R9, -0x33333334, R6, P0 ;  /* 0xcccccccc09027825 */ /* 0x000fe200000e0406 */
[--C-:B------:R-:W-:Y:S02]  /*3eb0*/  SHF.R.U32.HI R7, RZ, 0x4, R12.reuse ;  /* 0x00000004ff077819 */ /* 0x100fe4000001160c */
[----:B------:R-:W-:Y:S02]  /*3ec0*/  LEA R6, R0, UR6, 0x7 ;  /* 0x0000000600067c11 */ /* 0x000fe4000f8e38ff */
[----:B------:R-:W-:Y:S02]  /*3ed0*/  SHF.R.U64 R39, R2, 0x3, R3 ;  /* 0x0000000302277819 */ /* 0x000fe40000001203 */
[----:B------:R-:W-:Y:S02]  /*3ee0*/  LOP3.LUT R2, R7, 0x1e, RZ, 0xc0, !PT ;  /* 0x0000001e07027812 */ /* 0x000fe400078ec0ff */
[----:B------:R-:W-:Y:S02]  /*3ef0*/  IADD3 R38, P1, PT, R39, 0x1, RZ ;  /* 0x0000000127267810 */ /* 0x000fe40007f3e0ff */
[----:B------:R-:W-:-:S02]  /*3f00*/  LOP3.LUT R5, R2, 0x1f, R12, 0x78, !PT ;  /* 0x0000001f02057812 */ /* 0x000fc400078e780c */
[----:B------:R-:W-:Y:S02]  /*3f10*/  LOP3.LUT R34, R38, 0x7, RZ, 0xc0, !PT ;  /* 0x0000000726227812 */ /* 0x000fe400078ec0ff */
[----:B------:R-:W-:Y:S02]  /*3f20*/  LEA.HI.X R14, R3, RZ, RZ, 0x1d, P1 ;  /* 0x000000ff030e7211 */ /* 0x000fe400008fecff */
[----:B------:R-:W-:Y:S02]  /*3f30*/  IADD3 R2, P2, PT, R34, -0x1, RZ ;  /* 0xffffffff22027810 */ /* 0x000fe40007f5e0ff */
[----:B------:R-:W-:Y:S02]  /*3f40*/  LOP3.LUT R9, R12, 0x1f, RZ, 0xc0, !PT ;  /* 0x0000001f0c097812 */ /* 0x000fe400078ec0ff */
[----:B------:R-:W-:Y:S02]  /*3f50*/  ISETP.GE.U32.AND P0, PT, R2, 0x3, PT ;  /* 0x000000030200780c */ /* 0x000fe40003f06070 */
[----:B------:R-:W-:-:S02]  /*3f60*/  SHF.L.U32 R2, R12, 0x7, RZ ;  /* 0x000000070c027819 */ /* 0x000fc400000006ff */
[----:B------:R-:W-:Y:S02]  /*3f70*/  IADD3.X R4, PT, PT, RZ, -0x1, RZ, P2, !PT ;  /* 0xffffffffff047810 */ /* 0x000fe400017fe4ff */
[----:B------:R-:W-:Y:S01]  /*3f80*/  LOP3.LUT R11, R2, 0x780, RZ, 0xc0, !PT ;  /* 0x00000780020b7812 */ /* 0x000fe200078ec0ff */
[----:B------:R-:W-:Y:S01]  /*3f90*/  IMAD.WIDE.U32 R2, R0, 0x280, RZ ;  /* 0x0000028000027825 */ /* 0x000fe200078e00ff */
[----:B------:R-:W-:Y:S02]  /*3fa0*/  LEA R6, R5, R6, 0x2 ;  /* 0x0000000605067211 */ /* 0x000fe400078e10ff */
[----:B------:R-:W-:Y:S02]  /*3fb0*/  ISETP.GE.U32.AND.EX P0, PT, R4, RZ, PT, P0 ;  /* 0x000000ff0400720c */ /* 0x000fe40003f06100 */
[----:B------:R-:W-:Y:S02]  /*3fc0*/  LOP3.LUT R13, R2, 0x1f, R12, 0xf8, !PT ;  /* 0x0000001f020d7812 */ /* 0x000fe400078ef80c */
[----:B------:R-:W-:-:S02]  /*3fd0*/  IADD3 R11, PT, PT, R11, UR6, RZ ;  /* 0x000000060b0b7c10 */ /* 0x000fc4000fffe0ff */
[----:B------:R-:W-:Y:S02]  /*3fe0*/  LOP3.LUT R12, R38, 0xfffffff8, RZ, 0xc0, !PT ;  /* 0xfffffff8260c7812 */ /* 0x000fe400078ec0ff */
[----:B------:R-:W-:-:S07]  /*3ff0*/  LOP3.LUT R14, R14, 0x3fffffff, RZ, 0xc0, !PT ;  /* 0x3fffffff0e0e7812 */ /* 0x000fce00078ec0ff */
.L_x_146:
[----:B------:R-:W-:Y:S01]  /*4000*/  ISETP.LT.U32.AND P1, PT, R0, UR7, PT ;  /* 0x0000000700007c0c */ /* 0x000fe2000bf21070 */
[----:B------:R-:W-:Y:S01]  /*4010*/  BSSY.RECONVERGENT B0, `(.L_x_136) ;  /* 0x0000065000007945 */ /* 0x000fe20003800200 */
[----:B--2---:R-:W-:Y:S01]  /*4020*/  MOV R4, UR10 ;  /* 0x0000000a00047c02 */ /* 0x004fe20008000f00 */
[----:B------:R-:W-:Y:S01]  /*4030*/  HFMA2 R35, -RZ, RZ, 0, 0 ;  /* 0x00000000ff237431 */ /* 0x000fe200000001ff */
[----:B------:R-:W-:Y:S02]  /*4040*/  MOV R32, RZ ;  /* 0x000000ff00207202 */ /* 0x000fe40000000f00 */
[----:B------:R-:W-:-:S13]  /*4050*/  ISETP.GT.AND.EX P1, PT, R4, RZ, PT, P1 ;  /* 0x000000ff0400720c */ /* 0x000fda0003f24310 */
[----:B01----:R-:W-:Y:S05]  /*4060*/  @!P1 BRA `(.L_x_137) ;  /* 0x00000004007c9947 */ /* 0x003fea0003800000 */
[----:B------:R-:W-:Y:S01]  /*4070*/  SHF.R.S32.HI R5, RZ, 0x1f, R8 ;  /* 0x0000001fff057819 */ /* 0x000fe20000011408 */
[----:B------:R-:W-:Y:S01]  /*4080*/  BSSY.RECONVERGENT B1, `(.L_x_138) ;  /* 0x000002e000017945 */ /* 0x000fe20003800200 */
[----:B------:R-:W-:Y:S02]  /*4090*/  IADD3 R15, P1, PT, R8, R13, RZ ;  /* 0x0000000d080f7210 */ /* 0x000fe40007f3e0ff */
[----:B------:R-:W-:Y:S02]  /*40a0*/  MOV R32, RZ ;  /* 0x000000ff00207202 */ /* 0x000fe40000000f00 */
[----:B------:R-:W-:Y:S02]  /*40b0*/  IADD3.X R16, PT, PT, R3, R5, RZ, P1, !PT ;  /* 0x0000000503107210 */ /* 0x000fe40000ffe4ff */
[----:B------:R-:W-:Y:S02]  /*40c0*/  LEA R20, P2, R15, UR4, 0x3 ;  /* 0x000000040f147c11 */ /* 0x000fe4000f8418ff */
[----:B------:R-:W-:-:S02]  /*40d0*/  IADD3 R4, P1, PT, R9, R8, RZ ;  /* 0x0000000809047210 */ /* 0x000fc40007f3e0ff */
[----:B------:R-:W-:Y:S02]  /*40e0*/  LEA.HI.X R21, R15, UR5, R16, 0x3, P2 ;  /* 0x000000050f157c11 */ /* 0x000fe400090f1c10 */
[----:B------:R-:W-:Y:S02]  /*40f0*/  MOV R41, R12 ;  /* 0x0000000c00297202 */ /* 0x000fe40000000f00 */
[----:B------:R-:W-:Y:S02]  /*4100*/  MOV R42, R14 ;  /* 0x0000000e002a7202 */ /* 0x000fe40000000f00 */
[----:B------:R-:W-:Y:S02]  /*4110*/  MOV R33, R0 ;  /* 0x0000000000217202 */ /* 0x000fe40000000f00 */
[----:B------:R-:W-:Y:S02]  /*4120*/  MOV R15, RZ ;  /* 0x000000ff000f7202 */ /* 0x000fe40000000f00 */
[----:B------:R-:W-:-:S02]  /*4130*/  MOV R35, RZ ;  /* 0x000000ff00237202 */ /* 0x000fc40000000f00 */
[----:B------:R-:W-:-:S07]  /*4140*/  IADD3.X R5, PT, PT, RZ, R5, RZ, P1, !PT ;  /* 0x00000005ff057210 */ /* 0x000fce0000ffe4ff */
.L_x_139:
        /* <DEDUP_REMOVED lines=34> */
.L_x_138:
        /* <DEDUP_REMOVED lines=20> */
.L_x_141:
[----:B------:R-:W-:Y:S05]  /*44b0*/  BSYNC.RECONVERGENT B1 ;  /* 0x0000000000017941 */ /* 0x000fea0003800200 */
.L_x_140:
        /* <DEDUP_REMOVED lines=26> */
.L_x_137:
[----:B------:R-:W-:Y:S05]  /*4660*/  BSYNC.RECONVERGENT B0 ;  /* 0x0000000000007941 */ /* 0x000fea0003800200 */
.L_x_136:
[----:B------:R0:W-:Y:S01]  /*4670*/  STS [R6], R35 ;  /* 0x0000002306007388 */ /* 0x0001e20000000800 */
[----:B------:R-:W1:Y:S01]  /*4680*/  LDC.64 R16, c[0x0][0x388] ;  /* 0x0000e200ff107b82 */ /* 0x000e620000000a00 */
[----:B------:R-:W-:Y:S02]  /*4690*/  ISETP.GT.U32.AND P1, PT, R40, 0x9, PT ;  /* 0x000000092800780c */ /* 0x000fe40003f24070 */
[----:B------:R0:W-:Y:S01]  /*46a0*/  STS [R6+0x500], R32 ;  /* 0x0005002006007388 */ /* 0x0001e20000000800 */
[----:B------:R-:W-:-:S04]  /*46b0*/  MOV R15, R7 ;  /* 0x00000007000f7202 */ /* 0x000fc80000000f00 */
[----:B------:R-:W2:Y:S08]  /*46c0*/  LDC.64 R4, c[0x0][0x390] ;  /* 0x0000e400ff047b82 */ /* 0x000eb00000000a00 */
[----:B0-----:R-:W-:Y:S06]  /*46d0*/  BAR.SYNC.DEFER_BLOCKING 0x0 ;  /* 0x0000000000007b1d */ /* 0x001fec0000010000 */
.L_x_145:
        /* <DEDUP_REMOVED lines=31> */
.L_x_156:
        /* <DEDUP_REMOVED lines=11> */
.L_x_144:
[----:B------:R-:W-:Y:S05]  /*4980*/  BSYNC.RECONVERGENT B0 ;  /* 0x0000000000007941 */ /* 0x000fea0003800200 */
.L_x_143:
[C---:B------:R-:W-:Y:S02]  /*4990*/  ISETP.GE.U32.AND P2, PT, R15.reuse, 0xc, PT ;  /* 0x0000000c0f00780c */ /* 0x040fe40003f46070 */
[----:B------:R-:W-:-:S11]  /*49a0*/  IADD3 R15, PT, PT, R15, 0x14, RZ ;  /* 0x000000140f0f7810 */ /* 0x000fd60007ffe0ff */
[----:B------:R-:W-:Y:S05]  /*49b0*/  @!P2 BRA `(.L_x_145) ;  /* 0xfffffffc0048a947 */ /* 0x000fea000383ffff */
[----:B------:R-:W-:Y:S05]  /*49c0*/  WARPSYNC.ALL ;  /* 0x0000000000007948 */ /* 0x000fea0003800000 */
[----:B------:R-:W-:Y:S01]  /*49d0*/  BAR.SYNC.DEFER_BLOCKING 0x0 ;  /* 0x0000000000007b1d */ /* 0x000fe20000010000 */
[C---:B------:R-:W-:Y:S02]  /*49e0*/  ISETP.GE.AND P1, PT, R8.reuse, -0x2d80, PT ;  /* 0xffffd2800800780c */ /* 0x040fe40003f26270 */
[----:B------:R-:W-:-:S11]  /*49f0*/  IADD3 R8, PT, PT, R8, 0x3000, RZ ;  /* 0x0000300008087810 */ /* 0x000fd60007ffe0ff */
[----:B------:R-:W-:Y:S05]  /*4a00*/  @!P1 BRA `(.L_x_146) ;  /* 0xfffffff4007c9947 */ /* 0x000fea000383ffff */
[----:B------:R-:W-:Y:S05]  /*4a10*/  EXIT ;  /* 0x000000000000794d */ /* 0x000fea0003800000 */
.L_x_142:
        /* <DEDUP_REMOVED lines=8> */
.L_x_148:
[----:B------:R-:W-:Y:S05]  /*4aa0*/  BSYNC B0 ;  /* 0x0000000000007941 */ /* 0x000fea0003800000 */
.L_x_147:
        /* <DEDUP_REMOVED lines=8> */
.L_x_149:
[----:B------:R-:W-:Y:S01]  /*4b30*/  FADD.FTZ R21, R21, R18 ;  /* 0x0000001215157221 */ /* 0x000fe20000010000 */
[----:B------:R-:W-:-:S04]  /*4b40*/  HFMA2 R28, -RZ, RZ, 0, 2.384185791015625e-07 ;  /* 0x00000004ff1c7431 */ /* 0x000fc800000001ff */
[----:B------:R-:W-:Y:S02]  /*4b50*/  MOV R29, R21 ;  /* 0x00000015001d7202 */ /* 0x000fe40000000f00 */
[----:B------:R-:W-:-:S07]  /*4b60*/  MOV R20, R27 ;  /* 0x0000001b00147202 */ /* 0x000fce0000000f00 */
[----:B------:R-:W-:Y:S05]  /*4b70*/  WARPSYNC.COLLECTIVE R26, `(.L_x_150) ;  /* 0x000000001a087348 */ /* 0x000fea0003c00000 */
[----:B------:R0:W1:Y:S02]  /*4b80*/  SHFL.BFLY P3, R27, R29, R28, R31 ;  /* 0x0c00001c1d1b7389 */ /* 0x000064000006001f */
[----:B01----:R-:W-:Y:S05]  /*4b90*/  ENDCOLLECTIVE ;  /* 0x000000000000791b */ /* 0x003fea0003800000 */
.L_x_150:
[----:B------:R-:W-:-:S05]  /*4ba0*/  FADD.FTZ R20, R20, R19 ;  /* 0x0000001314147221 */ /* 0x000fca0000010000 */
[----:B------:R-:W-:Y:S02]  /*4bb0*/  MOV R29, R20 ;  /* 0x00000014001d7202 */ /* 0x000fe40000000f00 */
[----:B------:R-:W-:-:S07]  /*4bc0*/  MOV R22, R27 ;  /* 0x0000001b00167202 */ /* 0x000fce0000000f00 */
[----:B------:R-:W-:Y:S05]  /*4bd0*/  WARPSYNC.COLLECTIVE R26, `(.L_x_151) ;  /* 0x000000001a087348 */ /* 0x000fea0003c00000 */
[----:B------:R0:W1:Y:S02]  /*4be0*/  SHFL.BFLY P3, R27, R29, R28, R31 ;  /* 0x0c00001c1d1b7389 */ /* 0x000064000006001f */
[----:B01----:R-:W-:Y:S05]  /*4bf0*/  ENDCOLLECTIVE ;  /* 0x000000000000791b */ /* 0x003fea0003800000 */
.L_x_151:
[----:B------:R-:W-:Y:S01]  /*4c00*/  FADD.FTZ R22, R21, R22 ;  /* 0x0000001615167221 */ /* 0x000fe20000010000 */
[----:B------:R-:W-:-:S04]  /*4c10*/  HFMA2 R28, -RZ, RZ, 0, 1.1920928955078125e-07 ;  /* 0x00000002ff1c7431 */ /* 0x000fc800000001ff */
[----:B------:R-:W-:Y:S02]  /*4c20*/  MOV R29, R22 ;  /* 0x00000016001d7202 */ /* 0x000fe40000000f00 */
[----:B------:R-:W-:-:S07]  /*4c30*/  MOV R23, R27 ;  /* 0x0000001b00177202 */ /* 0x000fce0000000f00 */
[----:B------:R-:W-:Y:S05]  /*4c40*/  WARPSYNC.COLLECTIVE R26, `(.L_x_152) ;  /* 0x000000001a087348 */ /* 0x000fea0003c00000 */
[----:B------:R0:W1:Y:S02]  /*4c50*/  SHFL.BFLY P3, R27, R29, R28, R31 ;  /* 0x0c00001c1d1b7389 */ /* 0x000064000006001f */
[----:B01----:R-:W-:Y:S05]  /*4c60*/  ENDCOLLECTIVE ;  /* 0x000000000000791b */ /* 0x003fea0003800000 */
.L_x_152:
[----:B------:R-:W-:-:S05]  /*4c70*/  FADD.FTZ R23, R20, R23 ;  /* 0x0000001714177221 */ /* 0x000fca0000010000 */
[----:B------:R-:W-:Y:S02]  /*4c80*/  MOV R29, R23 ;  /* 0x00000017001d7202 */ /* 0x000fe40000000f00 */
[----:B------:R-:W-:-:S07]  /*4c90*/  MOV R25, R27 ;  /* 0x0000001b00197202 */ /* 0x000fce0000000f00 */
[----:B------:R-:W-:Y:S05]  /*4ca0*/  WARPSYNC.COLLECTIVE R26, `(.L_x_153) ;  /* 0x000000001a087348 */ /* 0x000fea0003c00000 */
[----:B------:R0:W1:Y:S02]  /*4cb0*/  SHFL.BFLY P3, R27, R29, R28, R31 ;  /* 0x0c00001c1d1b7389 */ /* 0x000064000006001f */
[----:B01----:R-:W-:Y:S05]  /*4cc0*/  ENDCOLLECTIVE ;  /* 0x000000000000791b */ /* 0x003fea0003800000 */
.L_x_153:
[----:B------:R-:W-:Y:S01]  /*4cd0*/  FADD.FTZ R25, R22, R25 ;  /* 0x0000001916197221 */ /* 0x000fe20000010000 */
[----:B------:R-:W-:-:S04]  /*4ce0*/  HFMA2 R28, -RZ, RZ, 0, 5.9604644775390625e-08 ;  /* 0x00000001ff1c7431 */ /* 0x000fc800000001ff */
[----:B------:R-:W-:Y:S02]  /*4cf0*/  MOV R29, R25 ;  /* 0x00000019001d7202 */ /* 0x000fe40000000f00 */
[----:B------:R-:W-:-:S07]  /*4d00*/  MOV R18, R27 ;  /* 0x0000001b00127202 */ /* 0x000fce0000000f00 */
[----:B------:R-:W-:Y:S05]  /*4d10*/  WARPSYNC.COLLECTIVE R26, `(.L_x_154) ;  /* 0x000000001a087348 */ /* 0x000fea0003c00000 */
[----:B------:R0:W1:Y:S02]  /*4d20*/  SHFL.BFLY P3, R27, R29, R28, R31 ;  /* 0x0c00001c1d1b7389 */ /* 0x000064000006001f */
[----:B01----:R-:W-:Y:S05]  /*4d30*/  ENDCOLLECTIVE ;  /* 0x000000000000791b */ /* 0x003fea0003800000 */
.L_x_154:
[----:B------:R-:W-:-:S05]  /*4d40*/  FADD.FTZ R18, R23, R18 ;  /* 0x0000001217127221 */ /* 0x000fca0000010000 */
[----:B------:R-:W-:Y:S02]  /*4d50*/  MOV R29, R18 ;  /* 0x00000012001d7202 */ /* 0x000fe40000000f00 */
[----:B------:R-:W-:-:S07]  /*4d60*/  MOV R24, R27 ;  /* 0x0000001b00187202 */ /* 0x000fce0000000f00 */
[----:B------:R-:W-:Y:S05]  /*4d70*/  WARPSYNC.COLLECTIVE R26, `(.L_x_155) ;  /* 0x000000001a087348 */ /* 0x000fea0003c00000 */
[----:B------:R0:W1:Y:S02]  /*4d80*/  SHFL.BFLY P3, R27, R29, R28, R31 ;  /* 0x0c00001c1d1b7389 */ /* 0x000064000006001f */
[----:B01----:R-:W-:Y:S05]  /*4d90*/  ENDCOLLECTIVE ;  /* 0x000000000000791b */ /* 0x003fea0003800000 */
.L_x_155:
[----:B------:R-:W-:Y:S01]  /*4da0*/  FADD.FTZ R24, R25, R24 ;  /* 0x0000001819187221 */ /* 0x000fe20000010000 */
[----:B------:R-:W-:Y:S01]  /*4db0*/  MOV R19, R27 ;  /* 0x0000001b00137202 */ /* 0x000fe20000000f00 */
[----:B------:R-:W-:Y:S06]  /*4dc0*/  BRA `(.L_x_156) ;  /* 0xfffffff800c07947 */ /* 0x000fec000383ffff */
.L_x_157:
        /* <DEDUP_REMOVED lines=11> */
.L_x_891:


//--------------------- .text._ZN13group_norm_v218gn_bwd_cuda_kernelI13__nv_bfloat16Li320ELi1ELi16ELi40ELi4096ELb1ELb1ELi64ELi320ELi320ELi4ELb1ELi2ELb0ELb0ELNS_15WgradSyncMethodE3ENS_16CompileConditionILi1000EEEEEvPT_S6_S6_PKS5_S8_S8_S8_PKfflPfPj --------------------------
	.section	.text._ZN13group_norm_v218gn_bwd_cuda_kernelI13__nv_bfloat16Li320ELi1ELi16ELi40ELi4096ELb1ELb1ELi64ELi320ELi320ELi4ELb1ELi2ELb0ELb0ELNS_15WgradSyncMethodE3ENS_16CompileConditionILi1000EEEEEvPT_S6_S6_PKS5_S8_S8_S8_PKfflPfPj,"ax",@progbits
	.align	128
        .global         _ZN13group_norm_v218gn_bwd_cuda_kernelI13__nv_bfloat16Li320ELi1ELi16ELi40ELi4096ELb1ELb1ELi64ELi320ELi320ELi4ELb1ELi2ELb0ELb0ELNS_15WgradSyncMethodE3ENS_16CompileConditionILi1000EEEEEvPT_S6_S6_PKS5_S8_S8_S8_PKfflPfPj
        .type           _ZN13group_norm_v218gn_bwd_cuda_kernelI13__nv_bfloat16Li320ELi1ELi16ELi40ELi4096ELb1ELb1ELi64ELi320ELi320ELi4ELb1ELi2ELb0ELb0ELNS_15WgradSyncMethodE3ENS_16CompileConditionILi1000EEEEEvPT_S6_S6_PKS5_S8_S8_S8_PKfflPfPj,@function
        .size           _ZN13group_norm_v218gn_bwd_cuda_kernelI13__nv_bfloat16Li320ELi1ELi16ELi40ELi4096ELb1ELb1ELi64ELi320ELi320ELi4ELb1ELi2ELb0ELb0ELNS_15WgradSyncMethodE3ENS_16CompileConditionILi1000EEEEEvPT_S6_S6_PKS5_S8_S8_S8_PKfflPfPj,(.L_x_892 - _ZN13group_norm_v218gn_bwd_cuda_kernelI13__nv_bfloat16Li320ELi1ELi16ELi40ELi4096ELb1ELb1ELi64ELi320ELi320ELi4ELb1ELi2ELb0ELb0ELNS_15WgradSyncMethodE3ENS_16CompileConditionILi1000EEEEEvPT_S6_S6_PKS5_S8_S8_S8_PKfflPfPj)
        .other          _ZN13group_norm_v218gn_bwd_cuda_kernelI13__nv_bfloat16Li320ELi1ELi16ELi40ELi4096ELb1ELb1ELi64ELi320ELi320ELi4ELb1ELi2ELb0ELb0ELNS_15WgradSyncMethodE3ENS_16CompileConditionILi1000EEEEEvPT_S6_S6_PKS5_S8_S8_S8_PKfflPfPj,@"STO_CUDA_ENTRY STV_DEFAULT"
_ZN13group_norm_v218gn_bwd_cuda_kernelI13__nv_bfloat16Li320ELi1ELi16ELi40ELi4096ELb1ELb1ELi64ELi320ELi320ELi4ELb1ELi2ELb0ELb0ELNS_15WgradSyncMethodE3ENS_16CompileConditionILi1000EEEEEvPT_S6_S6_PKS5_S8_S8_S8_PKfflPfPj:
.text._ZN13group_norm_v218gn_bwd_cuda_kernelI13__nv_bfloat16Li320ELi1ELi16ELi40ELi4096ELb1ELb1ELi64ELi320ELi320ELi4ELb1ELi2ELb0ELb0ELNS_15WgradSyncMethodE3ENS_16CompileConditionILi1000EEEEEvPT_S6_S6_PKS5_S8_S8_S8_PKfflPfPj:
[----:B------:R-:W0:Y:S08]  /*0000*/  LDC R1, c[0x0][0x37c] ;  /* 0x0000df00ff017b82 */ /* 0x000e300000000800 */
[----:B------:R-:W1:Y:S01]  /*0010*/  S2UR UR11, SR_CTAID.Y ;  /* 0x00000000000b79c3 */ /* 0x000e620000002600 */
[----:B------:R-:W2:Y:S01]  /*0020*/  LDCU.64 UR12, c[0x0][0x3c8] ;  /* 0x00007900ff0c77ac */ /* 0x000ea20008000a00 */
[----:B0-----:R-:W-:Y:S01]  /*0030*/  IADD3 R1, PT, PT, R1, -0x40, RZ ;  /* 0xffffffc001017810 */ /* 0x001fe20007ffe0ff */
[----:B------:R-:W0:Y:S05]  /*0040*/  LDCU.64 UR16, c[0x0][0x358] ;  /* 0x00006b00ff1077ac */ /* 0x000e2a0008000a00 */
[----:B------:R-:W3:Y:S01]  /*0050*/  S2UR UR19, SR_CTAID.X ;  /* 0x00000000001379c3 */ /* 0x000ee20000002500 */
[----:B--2---:R-:W-:-:S02]  /*0060*/  USHF.L.U32 UR23, UR12, 0x1, URZ ;  /* 0x000000010c177899 */ /* 0x004fc400080006ff */
[----:B------:R-:W-:Y:S02]  /*0070*/  USHF.L.U64.HI UR13, UR12, 0x1, UR13 ;  /* 0x000000010c0d7899 */ /* 0x000fe4000801020d */
[----:B-1----:R-:W-:Y:S02]  /*0080*/  UISETP.GT.U32.AND UP0, UPT, UR23, UR11, UPT ;  /* 0x0000000b1700728c */ /* 0x002fe4000bf04070 */
[----:B------:R-:W-:Y:S02]  /*0090*/  ULOP3.LUT UR15, UR11, 0x1, URZ, 0xc0, !UPT ;  /* 0x000000010b0f7892 */ /* 0x000fe4000f8ec0ff */
[----:B------:R-:W-:-:S09]  /*00a0*/  UISETP.GT.AND.EX UP0, UPT, UR13, URZ, UPT, UP0 ;  /* 0x000000ff0d00728c */ /* 0x000fd2000bf04300 */
[----:B0-----:R-:W-:Y:S05]  /*00b0*/  BRA.U UP0, `(.L_x_158) ;  /* 0x0000000100647547 */ /* 0x001fea000b800000 */
[----:B------:R-:W0:Y:S01]  /*00c0*/  S2R R0, SR_TID.X ;  /* 0x0000000000007919 */ /* 0x000e220000002100 */
[----:B------:R-:W-:Y:S01]  /*00d0*/  BAR.SYNC.DEFER_BLOCKING 0x0 ;  /* 0x0000000000007b1d */ /* 0x000fe20000010000 */
[----:B0-----:R-:W-:-:S13]  /*00e0*/  ISETP.NE.AND P0, PT, R0, RZ, PT ;  /* 0x000000ff0000720c */ /* 0x001fda0003f05270 */
[----:B------:R-:W-:Y:S05]  /*00f0*/  @P0 BRA `(.L_x_159) ;  /* 0x0000000000480947 */ /* 0x000fea0003800000 */
[----:B------:R-:W0:Y:S01]  /*0100*/  LDC.64 R2, c[0x0][0x3d8] ;  /* 0x0000f600ff027b82 */ /* 0x000e220000000a00 */
[----:B------:R-:W-:Y:S01]  /*0110*/  USHF.R.U32.HI UR4, URZ, 0x1, UR11 ;  /* 0x00000001ff047899 */ /* 0x000fe2000801160b */
[----:B------:R-:W-:-:S03]  /*0120*/  MOV R5, UR15 ;  /* 0x0000000f00057c02 */ /* 0x000fc60008000f00 */
[----:B---3--:R-:W-:-:S03]  /*0130*/  ULOP3.LUT UP0, URZ, UR4, UR19, URZ, 0xfc, !UPT ;  /* 0x0000001304ff7292 */ /* 0x008fc6000f80fcff */
        /* <DEDUP_REMOVED lines=8> */
.L_x_160:
[----:B0-----:R-:W2:Y:S04]  /*01c0*/  LD.E.STRONG.GPU R5, desc[UR16][R2.64+0x8] ;  /* 0x0000081002057980 */ /* 0x001ea8000c10f900 */
[----:B--2---:R-:W-:Y:S01]  /*01d0*/  CCTL.IVALL ;  /* 0x00000000ff00798f */ /* 0x004fe20002000000 */
[----:B------:R-:W-:Y:S05]  /*01e0*/  YIELD ;  /* 0x0000000000007946 */ /* 0x000fea0003800000 */
[----:B-----5:R-:W-:-:S04]  /*01f0*/  LOP3.LUT R5, R5, R0, RZ, 0x3c, !PT ;  /* 0x0000000005057212 */ /* 0x020fc800078e3cff */
[----:B------:R-:W-:-:S13]  /*0200*/  ISETP.GT.AND P0, PT, R5, -0x1, PT ;  /* 0xffffffff0500780c */ /* 0x000fda0003f04270 */
[----:B------:R-:W-:Y:S05]  /*0210*/  @P0 BRA `(.L_x_160) ;  /* 0xfffffffc00e80947 */ /* 0x000fea000383ffff */
.L_x_159:
[----:B------:R-:W-:Y:S05]  /*0220*/  WARPSYNC.ALL ;  /* 0x0000000000007948 */ /* 0x000fea0003800000 */
[----:B------:R-:W-:Y:S06]  /*0230*/  BAR.SYNC.DEFER_BLOCKING 0x0 ;  /* 0x0000000000007b1d */ /* 0x000fec0000010000 */
[----:B------:R-:W-:Y:S05]  /*0240*/  BRA `(.L_x_161) ;  /* 0x00000074009c7947 */ /* 0x000fea0003800000 */
.L_x_158:
[----:B------:R-:W0:Y:S01]  /*0250*/  S2R R10, SR_TID.X ;  /* 0x00000000000a7919 */ /* 0x000e220000002100 */
[----:B------:R-:W1:Y:S01]  /*0260*/  LDC.64 R48, c[0x0][0x3a8] ;  /* 0x0000ea00ff307b82 */ /* 0x000e620000000a00 */
[----:B------:R-:W-:-:S07]  /*0270*/  UIMAD UR5, UR15, 0x140, URZ ;  /* 0x000001400f0578a4 */ /* 0x000fce000f8e02ff */
[----:B------:R-:W2:Y:S01]  /*0280*/  LDC.64 R50, c[0x0][0x3b0] ;  /* 0x0000ec00ff327b82 */ /* 0x000ea20000000a00 */
[----:B------:R-:W4:Y:S01]  /*0290*/  S2R R7, SR_CgaCtaId ;  /* 0x0000000000077919 */ /* 0x000f220000008800 */
[----:B------:R-:W-:Y:S01]  /*02a0*/  MOV R28, UR15 ;  /* 0x0000000f001c7c02 */ /* 0x000fe20008000f00 */
[----:B------:R-:W-:Y:S01]  /*02b0*/  USHF.L.U32 UR4, UR11, 0x5, URZ ;  /* 0x000000050b047899 */ /* 0x000fe200080006ff */
[----:B------:R-:W5:Y:S01]  /*02c0*/  LDCU.128 UR24, c[0x0][0x3d0] ;  /* 0x00007a00ff1877ac */ /* 0x000f620008000c00 */
[----:B------:R-:W3:Y:S01]  /*02d0*/  LDCU.64 UR6, c[0x0][0x3d8] ;  /* 0x00007b00ff0677ac */ /* 0x000ee20008000a00 */
        /* <DEDUP_REMOVED lines=10> */
[----:B-1----:R-:W-:-:S04]  /*0380*/  IMAD.WIDE.U32 R48, R5, 0x2, R48 ;  /* 0x0000000205307825 */ /* 0x002fc800078e0030 */
[----:B--2---:R-:W-:Y:S02]  /*0390*/  IMAD.WIDE.U32 R50, R5, 0x2, R50 ;  /* 0x0000000205327825 */ /* 0x004fe400078e0032 */
[----:B------:R-:W2:Y:S04]  /*03a0*/  LDG.E.64.CONSTANT R48, desc[UR16][R48.64] ;  /* 0x0000001030307981 */ /* 0x000ea8000c1e9b00 */
[----:B------:R-:W2:Y:S01]  /*03b0*/  LDG.E.64.CONSTANT R50, desc[UR16][R50.64] ;  /* 0x0000001032327981 */ /* 0x000ea2000c1e9b00 */
[----:B------:R-:W-:Y:S01]  /*03c0*/  MOV R0, 0x400 ;  /* 0x0000040000007802 */ /* 0x000fe20000000f00 */
[----:B------:R-:W-:Y:S01]  /*03d0*/  ULOP3.LUT UR4, UR4, 0x1fffc0, URZ, 0xc0, !UPT ;  /* 0x001fffc004047892 */ /* 0x000fe2000f8ec0ff */
[----:B------:R-:W-:Y:S01]  /*03e0*/  SHF.R.U32.HI R4, RZ, 0x4, R10 ;  /* 0x00000004ff047819 */ /* 0x000fe2000001160a */
[----:B---3--:R-:W-:Y:S01]  /*03f0*/  ULEA UR6, UP0, UR11, UR6, 0x2 ;  /* 0x000000060b067291 */ /* 0x008fe2000f8010ff */
[----:B------:R-:W-:Y:S01]  /*0400*/  IADD3 R2, PT, PT, R0, 0x2800, RZ ;  /* 0x0000280000027810 */ /* 0x000fe20007ffe0ff */
[----:B------:R-:W-:Y:S01]  /*0410*/  ULOP3.LUT UR4, UR4, 0x3f, UR19, 0xf8, !UPT ;  /* 0x0000003f04047892 */ /* 0x000fe2000f8ef813 */
[----:B----4-:R-:W-:-:S02]  /*0420*/  LEA R3, R7, R0, 0x18 ;  /* 0x0000000007037211 */ /* 0x010fc400078ec0ff */
[----:B------:R-:W-:Y:S02]  /*0430*/  CS2R R78, SRZ ;  /* 0x00000000004e7805 */ /* 0x000fe4000001ff00 */
[----:B------:R-:W-:Y:S02]  /*0440*/  SHF.R.U32.HI R161, RZ, 0x2, R10 ;  /* 0x00000002ffa17819 */ /* 0x000fe4000001160a */
[----:B------:R-:W-:Y:S02]  /*0450*/  CS2R R80, SRZ ;  /* 0x0000000000507805 */ /* 0x000fe4000001ff00 */
[----:B------:R-:W-:Y:S02]  /*0460*/  LOP3.LUT R4, R4, R10, RZ, 0x3c, !PT ;  /* 0x0000000a04047212 */ /* 0x000fe400078e3cff */
[----:B------:R-:W-:Y:S02]  /*0470*/  CS2R R82, SRZ ;  /* 0x0000000000527805 */ /* 0x000fe4000001ff00 */
[----:B------:R-:W-:-:S02]  /*0480*/  IADD3 R0, PT, PT, R0, 0x3480, RZ ;  /* 0x0000348000007810 */ /* 0x000fc40007ffe0ff */
[----:B------:R-:W-:Y:S02]  /*0490*/  CS2R R84, SRZ ;  /* 0x0000000000547805 */ /* 0x000fe4000001ff00 */
[----:B------:R-:W-:Y:S01]  /*04a0*/  MOV R9, UR5 ;  /* 0x0000000500097c02 */ /* 0x000fe20008000f00 */
[----:B-----5:R-:W-:Y:S01]  /*04b0*/  UIMAD.WIDE.U32 UR8, UR15, 0x4, UR26 ;  /* 0x000000040f0878a5 */ /* 0x020fe2000f8e001a */
[----:B------:R-:W-:Y:S01]  /*04c0*/  LEA R6, R28, R161, 0x3 ;  /* 0x000000a11c067211 */ /* 0x000fe200078e18ff */
[----:B------:R-:W-:Y:S01]  /*04d0*/  ULEA.HI.X UR7, UR11, UR7, URZ, 0x2, UP0 ;  /* 0x000000070b077291 */ /* 0x000fe200080f14ff */
[----:B------:R-:W-:Y:S01]  /*04e0*/  SHF.L.U32 R4, R4, 0x3, RZ ;  /* 0x0000000304047819 */ /* 0x000fe200000006ff */
[----:B------:R-:W0:Y:S01]  /*04f0*/  LDCU UR20, c[0x0][0x374] ;  /* 0x00006e80ff1477ac */ /* 0x000e220008000800 */
[C---:B------:R-:W-:Y:S02]  /*0500*/  LEA R26, R7.reuse, R0, 0x18 ;  /* 0x00000000071a7211 */ /* 0x040fe400078ec0ff */
[----:B------:R-:W-:Y:S01]  /*0510*/  SHF.L.U32 R0, R10, 0x1, RZ ;  /* 0x000000010a007819 */ /* 0x000fe200000006ff */
[----:B------:R-:W-:Y:S01]  /*0520*/  UMOV UR12, UR11 ;  /* 0x0000000b000c7c82 */ /* 0x000fe20008000000 */
[----:B------:R-:W-:Y:S01]  /*0530*/  LEA R2, R7, R2, 0x18 ;  /* 0x0000000207027211 */ /* 0x000fe200078ec0ff */
[----:B------:R-:W-:Y:S01]  /*0540*/  IMAD R7, R6, 0x28, -R9 ;  /* 0x0000002806077824 */ /* 0x000fe200078e0a09 */
[----:B------:R-:W-:-:S02]  /*0550*/  LOP3.LUT R4, R4, 0x18, RZ, 0xc0, !PT ;  /* 0x0000001804047812 */ /* 0x000fc400078ec0ff */
[----:B------:R-:W-:Y:S02]  /*0560*/  LOP3.LUT R6, R0, 0x18, RZ, 0xc0, !PT ;  /* 0x0000001800067812 */ /* 0x000fe400078ec0ff */
[----:B------:R-:W-:Y:S02]  /*0570*/  IADD3 R4, PT, PT, R3, R4, RZ ;  /* 0x0000000403047210 */ /* 0x000fe40007ffe0ff */
[----:B------:R-:W-:Y:S02]  /*0580*/  LEA R3, R10, R3, 0x5 ;  /* 0x000000030a037211 */ /* 0x000fe400078e28ff */
[----:B------:R-:W-:Y:S02]  /*0590*/  LOP3.LUT R8, R0, 0x18, RZ, 0xc, !PT ;  /* 0x0000001800087812 */ /* 0x000fe400078e0cff */
[C---:B------:R-:W-:Y:S02]  /*05a0*/  LOP3.LUT R0, R6.reuse, 0x8, RZ, 0x3c, !PT ;  /* 0x0000000806007812 */ /* 0x040fe400078e3cff */
[----:B------:R-:W-:-:S02]  /*05b0*/  LOP3.LUT R6, R6, 0x10, RZ, 0x3c, !PT ;  /* 0x0000001006067812 */ /* 0x000fc400078e3cff */
[C---:B------:R-:W-:Y:S02]  /*05c0*/  IADD3 R11, PT, PT, R3.reuse, R8, RZ ;  /* 0x00000008030b7210 */ /* 0x040fe40007ffe0ff */
[C---:B------:R-:W-:Y:S02]  /*05d0*/  IADD3 R9, PT, PT, R3.reuse, R0, RZ ;  /* 0x0000000003097210 */ /* 0x040fe40007ffe0ff */
[----:B------:R-:W-:Y:S01]  /*05e0*/  IADD3 R0, PT, PT, R3, R6, RZ ;  /* 0x0000000603007210 */ /* 0x000fe20007ffe0ff */
[----:B------:R-:W-:Y:S01]  /*05f0*/  STL [R1+0x30], R11 ;  /* 0x0000300b01007387 */ /* 0x000fe20000100800 */
[----:B------:R-:W-:Y:S01]  /*0600*/  MOV R8, UR4 ;  /* 0x0000000400087c02 */ /* 0x000fe20008000f00 */
[----:B------:R-:W-:Y:S01]  /*0610*/  UMOV UR4, URZ ;  /* 0x000000ff00047c82 */ /* 0x000fe20008000000 */
[----:B------:R-:W-:Y:S01]  /*0620*/  LEA R161, R161, R4, 0x5 ;  /* 0x00000004a1a17211 */ /* 0x000fe200078e28ff */
[----:B------:R-:W-:Y:S01]  /*0630*/  STL [R1+0x38], R9 ;  /* 0x0000380901007387 */ /* 0x000fe20000100800 */
[----:B------:R-:W-:-:S02]  /*0640*/  LOP3.LUT R4, R7, 0x4, RZ, 0xfc, !PT ;  /* 0x0000000407047812 */ /* 0x000fc400078efcff */
[----:B------:R-:W-:Y:S01]  /*0650*/  SHF.R.U32.HI R3, RZ, 0x2, R7 ;  /* 0x00000002ff037819 */ /* 0x000fe20000011607 */
[----:B------:R1:W-:Y:S01]  /*0660*/  STL [R1+0x34], R0 ;  /* 0x0000340001007387 */ /* 0x0003e20000100800 */
[----:B------:R-:W-:Y:S02]  /*0670*/  SHF.L.U32 R6, R10, 0x3, RZ ;  /* 0x000000030a067819 */ /* 0x000fe400000006ff */
[C---:B------:R-:W-:Y:S02]  /*0680*/  IADD3 R12, PT, PT, R7.reuse, 0x10, RZ ;  /* 0x00000010070c7810 */ /* 0x040fe40007ffe0ff */
[C---:B------:R-:W-:Y:S02]  /*0690*/  IADD3 R14, PT, PT, R7.reuse, 0x14, RZ ;  /* 0x00000014070e7810 */ /* 0x040fe40007ffe0ff */
[C---:B------:R-:W-:Y:S02]  /*06a0*/  IADD3 R16, PT, PT, R7.reuse, 0x18, RZ ;  /* 0x0000001807107810 */ /* 0x040fe40007ffe0ff */
[C---:B------:R-:W-:Y:S01]  /*06b0*/  IADD3 R18, PT, PT, R7.reuse, 0x1c, RZ ;  /* 0x0000001c07127810 */ /* 0x040fe20007ffe0ff */
[----:B-1----:R-:W-:Y:S01]  /*06c0*/  IMAD R0, R8, 0x280, R10 ;  /* 0x0000028008007824 */ /* 0x002fe200078e020a */
[----:B------:R-:W-:-:S02]  /*06d0*/  IADD3 R8, PT, PT, R7, 0x8, RZ ;  /* 0x0000000807087810 */ /* 0x000fc40007ffe0ff */
[C---:B------:R-:W-:Y:S02]  /*06e0*/  IADD3 R10, PT, PT, R7.reuse, 0xc, RZ ;  /* 0x0000000c070a7810 */ /* 0x040fe40007ffe0ff */
[C---:B------:R-:W-:Y:S02]  /*06f0*/  IADD3 R20, PT, PT, R7.reuse, 0x20, RZ ;  /* 0x0000002007147810 */ /* 0x040fe40007ffe0ff */
[----:B------:R-:W-:Y:S02]  /*0700*/  IADD3 R22, PT, PT, R7, 0x24, RZ ;  /* 0x0000002407167810 */ /* 0x000fe40007ffe0ff */
[----:B------:R-:W-:Y:S01]  /*0710*/  SHF.R.U32.HI R7, RZ, 0x2, R4 ;  /* 0x00000002ff077819 */ /* 0x000fe20000011604 */
[----:B------:R-:W-:Y:S01]  /*0720*/  IMAD R4, R3, 0x28, R2 ;  /* 0x0000002803047824 */ /* 0x000fe200078e0202 */
[----:B------:R-:W-:Y:S02]  /*0730*/  LOP3.LUT R3, R5, 0xffff, RZ, 0xc0, !PT ;  /* 0x0000ffff05037812 */ /* 0x000fe400078ec0ff */
[----:B------:R-:W-:-:S02]  /*0740*/  SHF.R.U32.HI R5, RZ, 0x2, R22 ;  /* 0x00000002ff057819 */ /* 0x000fc40000011616 */
[----:B------:R-:W-:Y:S01]  /*0750*/  SHF.R.U32.HI R9, RZ, 0x2, R8 ;  /* 0x00000002ff097819 */ /* 0x000fe20000011608 */
[--C-:B------:R-:W-:Y:S01]  /*0760*/  IMAD R8, R7, 0x28, R2.reuse ;  /* 0x0000002807087824 */ /* 0x100fe200078e0202 */
[----:B------:R-:W-:Y:S01]  /*0770*/  IADD3 R0, PT, PT, R0, UR5, RZ ;  /* 0x0000000500007c10 */ /* 0x000fe2000fffe0ff */
[----:B------:R-:W-:Y:S01]  /*0780*/  IMAD R24, R5, 0x28, R2 ;  /* 0x0000002805187824 */ /* 0x000fe200078e0202 */
[----:B------:R-:W-:Y:S01]  /*0790*/  SHF.R.U32.HI R11, RZ, 0x2, R10 ;  /* 0x00000002ff0b7819 */ /* 0x000fe2000001160a */
[----:B------:R-:W-:Y:S01]  /*07a0*/  IMAD R10, R9, 0x28, R2 ;  /* 0x00000028090a7824 */ /* 0x000fe200078e0202 */
[----:B------:R-:W-:Y:S01]  /*07b0*/  LOP3.LUT R7, R6, 0x18, RZ, 0xc0, !PT ;  /* 0x0000001806077812 */ /* 0x000fe200078ec0ff */
[----:B------:R-:W-:Y:S01]  /*07c0*/  IMAD R3, R3, 0x667, RZ ;  /* 0x0000066703037824 */ /* 0x000fe200078e02ff */
[----:B------:R-:W-:Y:S01]  /*07d0*/  SHF.L.U32 R5, R0, 0x1, RZ ;  /* 0x0000000100057819 */ /* 0x000fe200000006ff */
[----:B------:R-:W-:Y:S01]  /*07e0*/  UMOV UR5, URZ ;  /* 0x000000ff00057c82 */ /* 0x000fe20008000000 */
[----:B------:R-:W-:Y:S01]  /*07f0*/  SHF.R.U32.HI R13, RZ, 0x2, R12 ;  /* 0x00000002ff0d7819 */ /* 0x000fe2000001160c */
[----:B------:R-:W-:Y:S01]  /*0800*/  IMAD R12, R11, 0x28, R2 ;  /* 0x000000280b0c7824 */ /* 0x000fe200078e0202 */
[----:B------:R-:W-:-:S02]  /*0810*/  IADD3 R0, PT, PT, R4, R7, RZ ;  /* 0x0000000704007210 */ /* 0x000fc40007ffe0ff */
[----:B------:R-:W-:Y:S01]  /*0820*/  SHF.R.U32.HI R15, RZ, 0x2, R14 ;  /* 0x00000002ff0f7819 */ /* 0x000fe2000001160e */
[----:B------:R-:W-:Y:S01]  /*0830*/  IMAD R14, R13, 0x28, R2 ;  /* 0x000000280d0e7824 */ /* 0x000fe200078e0202 */
[----:B------:R-:W-:Y:S01]  /*0840*/  SHF.R.U32.HI R17, RZ, 0x2, R16 ;  /* 0x00000002ff117819 */ /* 0x000fe20000011610 */
[----:B------:R1:W-:Y:S01]  /*0850*/  STL [R1+0x2c], R0 ;  /* 0x00002c0001007387 */ /* 0x0003e20000100800 */
[----:B------:R-:W-:Y:S01]  /*0860*/  IADD3 R6, PT, PT, R7, R8, RZ ;  /* 0x0000000807067210 */ /* 0x000fe20007ffe0ff */
[----:B------:R-:W-:Y:S01]  /*0870*/  IMAD R16, R15, 0x28, R2 ;  /* 0x000000280f107824 */ /* 0x000fe200078e0202 */
[----:B------:R-:W-:Y:S02]  /*0880*/  IADD3 R4, PT, PT, R7, R10, RZ ;  /* 0x0000000a07047210 */ /* 0x000fe40007ffe0ff */
[----:B------:R-:W-:Y:S01]  /*0890*/  SHF.R.U32.HI R19, RZ, 0x2, R18 ;  /* 0x00000002ff137819 */ /* 0x000fe20000011612 */
[----:B------:R-:W-:Y:S01]  /*08a0*/  IMAD R18, R17, 0x28, R2 ;  /* 0x0000002811127824 */ /* 0x000fe200078e0202 */
[----:B------:R-:W-:Y:S01]  /*08b0*/  SHF.R.U32.HI R21, RZ, 0x2, R20 ;  /* 0x00000002ff157819 */ /* 0x000fe20000011614 */
[----:B------:R3:W-:Y:S01]  /*08c0*/  STL [R1+0x28], R6 ;  /* 0x0000280601007387 */ /* 0x0007e20000100800 */
[----:B------:R-:W-:Y:S01]  /*08d0*/  SHF.R.U32.HI R3, RZ, 0x10, R3 ;  /* 0x00000010ff037819 */ /* 0x000fe20000011603 */
[--C-:B------:R-:W-:Y:S01]  /*08e0*/  IMAD R20, R19, 0x28, R2.reuse ;  /* 0x0000002813147824 */ /* 0x100fe200078e0202 */
[----:B-1----:R-:W-:Y:S01]  /*08f0*/  IADD3 R0, PT, PT, R7, R12, RZ ;  /* 0x0000000c07007210 */ /* 0x002fe20007ffe0ff */
[----:B------:R1:W-:Y:S01]  /*0900*/  STL [R1+0x24], R4 ;  /* 0x0000240401007387 */ /* 0x0003e20000100800 */
[----:B------:R-:W-:Y:S01]  /*0910*/  IMAD R22, R21, 0x28, R2 ;  /* 0x0000002815167824 */ /* 0x000fe200078e0202 */
[----:B------:R-:W-:Y:S01]  /*0920*/  MOV R2, UR24 ;  /* 0x0000001800027c02 */ /* 0x000fe20008000f00 */
[----:B------:R-:W-:Y:S01]  /*0930*/  IMAD R165, R28, -0x8, R3 ;  /* 0xfffffff81ca57824 */ /* 0x000fe200078e0203 */
[----:B------:R4:W-:Y:S01]  /*0940*/  STL [R1+0x20], R0 ;  /* 0x0000200001007387 */ /* 0x0009e20000100800 */
[----:B------:R-:W-:-:S02]  /*0950*/  MOV R3, UR25 ;  /* 0x0000001900037c02 */ /* 0x000fc40008000f00 */
[----:B---3--:R-:W-:Y:S02]  /*0960*/  IADD3 R6, PT, PT, R7, R14, RZ ;  /* 0x0000000e07067210 */ /* 0x008fe40007ffe0ff */
[----:B------:R-:W-:Y:S01]  /*0970*/  LEA R165, R165, R26, 0x3 ;  /* 0x0000001aa5a57211 */ /* 0x000fe200078e18ff */
[----:B------:R-:W-:Y:S01]  /*0980*/  IMAD.WIDE.U32 R2, R5, 0x4, R2 ;  /* 0x0000000405027825 */ /* 0x000fe200078e0002 */
[C---:B-1----:R-:W-:Y:S01]  /*0990*/  IADD3 R4, PT, PT, R7.reuse, R16, RZ ;  /* 0x0000001007047210 */ /* 0x042fe20007ffe0ff */
[----:B------:R1:W-:Y:S01]  /*09a0*/  STL [R1+0x1c], R6 ;  /* 0x00001c0601007387 */ /* 0x0003e20000100800 */
[----:B----4-:R-:W-:-:S03]  /*09b0*/  IADD3 R0, PT, PT, R7, R18, RZ ;  /* 0x0000001207007210 */ /* 0x010fc60007ffe0ff */
[----:B------:R3:W-:Y:S04]  /*09c0*/  STL [R1+0x18], R4 ;  /* 0x0000180401007387 */ /* 0x0007e80000100800 */
[----:B------:R4:W-:Y:S01]  /*09d0*/  STL [R1+0x14], R0 ;  /* 0x0000140001007387 */ /* 0x0009e20000100800 */
[C---:B-1----:R-:W-:Y:S02]  /*09e0*/  IADD3 R6, PT, PT, R7.reuse, R20, RZ ;  /* 0x0000001407067210 */ /* 0x042fe40007ffe0ff */
[----:B---3--:R-:W-:-:S03]  /*09f0*/  IADD3 R4, PT, PT, R7, R22, RZ ;  /* 0x0000001607047210 */ /* 0x008fc60007ffe0ff */
[----:B------:R1:W-:Y:S01]  /*0a00*/  STL [R1+0x10], R6 ;  /* 0x0000100601007387 */ /* 0x0003e20000100800 */
[----:B----4-:R-:W-:-:S03]  /*0a10*/  IADD3 R0, PT, PT, R7, R24, RZ ;  /* 0x0000001807007210 */ /* 0x010fc60007ffe0ff */
[----:B------:R1:W-:Y:S04]  /*0a20*/  STL [R1+0xc], R4 ;  /* 0x00000c0401007387 */ /* 0x0003e80000100800 */
[----:B------:R1:W-:Y:S04]  /*0a30*/  STL [R1+0x8], R0 ;  /* 0x0000080001007387 */ /* 0x0003e80000100800 */
[----:B------:R1:W-:Y:S01]  /*0a40*/  STL.64 [R1], R2 ;  /* 0x0000000201007387 */ /* 0x0003e20000100a00 */
[----:B--2---:R-:W-:Y:S02]  /*0a50*/  PRMT R52, R48, 0x7632, R52 ;  /* 0x0000763230347816 */ /* 0x004fe40000000034 */
[----:B------:R-:W-:-:S02]  /*0a60*/  PRMT R53, R49, 0x7632, R53 ;  /* 0x0000763231357816 */ /* 0x000fc40000000035 */
[----:B------:R-:W-:Y:S02]  /*0a70*/  PRMT R54, R50, 0x7632, R54 ;  /* 0x0000763232367816 */ /* 0x000fe40000000036 */
        /* <DEDUP_REMOVED lines=8> */
[----:B01----:R-:W-:-:S07]  /*0b00*/  SHF.L.U32 R55, R55, 0x10, RZ ;  /* 0x0000001037377819 */ /* 0x003fce00000006ff */
.L_x_171:
[----:B--2---:R-:W0:Y:S01]  /*0b10*/  S2R R2, SR_TID.X ;  /* 0x0000000000027919 */ /* 0x004e220000002100 */
[----:B------:R-:W-:Y:S02]  /*0b20*/  ULOP3.LUT UR10, UR11, 0x1, URZ, 0xc0, !UPT ;  /* 0x000000010b0a7892 */ /* 0x000fe4000f8ec0ff */
[----:B------:R-:W-:Y:S02]  /*0b30*/  USHF.R.U64 UR22, UR12, 0x1, UR5 ;  /* 0x000000010c167899 */ /* 0x000fe40008001205 */
[----:B------:R-:W-:Y:S02]  /*0b40*/  UIMAD UR14, UR10, 0x140, URZ ;  /* 0x000001400a0e78a4 */ /* 0x000fe4000f8e02ff */
[----:B------:R-:W-:Y:S01]  /*0b50*/  USHF.R.U32.HI UR10, URZ, 0x1, UR5 ;  /* 0x00000001ff0a7899 */ /* 0x000fe20008011605 */
[----:B------:R-:W1:Y:S01]  /*0b60*/  LDCU.64 UR24, c[0x0][0x3b8] ;  /* 0x00007700ff1877ac */ /* 0x000e620008000a00 */
[----:B------:R-:W-:Y:S02]  /*0b70*/  MOV R7, UR22 ;  /* 0x0000001600077c02 */ /* 0x000fe40008000f00 */
[----:B------:R-:W-:-:S02]  /*0b80*/  USHF.L.U64.HI UR21, UR22, 0x5, UR10 ;  /* 0x0000000516157899 */ /* 0x000fc4000801020a */
[----:B------:R-:W-:Y:S01]  /*0b90*/  USHF.L.U32 UR18, UR19, 0x6, URZ ;  /* 0x0000000613127899 */ /* 0x000fe200080006ff */
[----:B------:R-:W2:Y:S03]  /*0ba0*/  LDCU.64 UR26, c[0x0][0x3a0] ;  /* 0x00007400ff1a77ac */ /* 0x000ea60008000a00 */
[----:B------:R-:W-:Y:S02]  /*0bb0*/  MOV R3, UR21 ;  /* 0x0000001500037c02 */ /* 0x000fe40008000f00 */
[----:B------:R-:W-:Y:S01]  /*0bc0*/  MOV R9, UR18 ;  /* 0x0000001200097c02 */ /* 0x000fe20008000f00 */
[----:B------:R-:W-:Y:S01]  /*0bd0*/  UIMAD UR10, UR10, 0x280000, URZ ;  /* 0x002800000a0a78a4 */ /* 0x000fe2000f8e02ff */
        /* <DEDUP_REMOVED lines=9> */
[----:B------:R-:W-:Y:S01]  /*0c70*/  LEA R4, R113, UR14, 0x2 ;  /* 0x0000000e71047c11 */ /* 0x000fe2000f8e10ff */
[----:B------:R-:W-:-:S03]  /*0c80*/  USHF.L.U32 UR14, UR22, 0x5, URZ ;  /* 0x00000005160e7899 */ /* 0x000fc600080006ff */
[----:B------:R-:W-:-:S03]  /*0c90*/  LOP3.LUT R0, R4, 0xffff, RZ, 0xc0, !PT ;  /* 0x0000ffff04007812 */ /* 0x000fc600078ec0ff */
[----:B------:R-:W-:Y:S02]  /*0ca0*/  MOV R2, UR14 ;  /* 0x0000000e00027c02 */ /* 0x000fe40008000f00 */
[----:B------:R-:W-:-:S05]  /*0cb0*/  IMAD R0, R0, 0x667, RZ ;  /* 0x0000066700007824 */ /* 0x000fca00078e02ff */
[----:B------:R-:W-:Y:S02]  /*0cc0*/  SHF.R.U32.HI R5, RZ, 0x10, R0 ;  /* 0x00000010ff057819 */ /* 0x000fe40000011600 */
[----:B------:R-:W-:-:S03]  /*0cd0*/  LOP3.LUT R0, R164, 0xfc0, R9, 0xf8, !PT ;  /* 0x00000fc0a4007812 */ /* 0x000fc600078ef809 */
[----:B------:R-:W-:-:S04]  /*0ce0*/  IMAD.WIDE.U32 R2, R5, 0x2, R2 ;  /* 0x0000000205027825 */ /* 0x000fc800078e0002 */
[----:B------:R-:W-:Y:S02]  /*0cf0*/  HFMA2 R5, -RZ, RZ, 0, 0 ;  /* 0x00000000ff057431 */ /* 0x000fe400000001ff */
[----:B------:R-:W-:Y:S01]  /*0d00*/  IMAD R163, R0, 0x280, RZ ;  /* 0x0000028000a37824 */ /* 0x000fe200078e02ff */
[----:B-1----:R-:W-:Y:S01]  /*0d10*/  LEA R6, P0, R2, UR24, 0x2 ;  /* 0x0000001802067c11 */ /* 0x002fe2000f8010ff */
[----:B------:R-:W-:-:S03]  /*0d20*/  IMAD.WIDE.U32 R4, R7, 0x280000, R4 ;  /* 0x0028000007047825 */ /* 0x000fc600078e0004 */
[----:B------:R-:W-:Y:S01]  /*0d30*/  LEA.HI.X R7, R2, UR25, R3, 0x2, P0 ;  /* 0x0000001902077c11 */ /* 0x000fe200080f1403 */
[----:B------:R-:W0:Y:S01]  /*0d40*/  LDCU.64 UR24, c[0x0][0x398] ;  /* 0x00007300ff1877ac */ /* 0x000e220008000a00 */
[----:B------:R-:W-:-:S04]  /*0d50*/  IADD3 R163, P1, PT, R163, R4, RZ ;  /* 0x00000004a3a37210 */ /* 0x000fc80007f3e0ff */
[----:B------:R-:W3:Y:S01]  /*0d60*/  LDG.E.64.CONSTANT R6, desc[UR16][R6.64] ;  /* 0x0000001006067981 */ /* 0x000ee2000c1e9b00 */
[----:B------:R-:W-:Y:S01]  /*0d70*/  IADD3.X R4, PT, PT, R5, UR10, RZ, P1, !PT ;  /* 0x0000000a05047c10 */ /* 0x000fe20008ffe4ff */
[----:B------:R-:W3:Y:S01]  /*0d80*/  LDCU UR10, c[0x0][0x3c0] ;  /* 0x00007800ff0a77ac */ /* 0x000ee20008000800 */
[C---:B------:R-:W-:Y:S02]  /*0d90*/  SHF.L.U32 R162, R163.reuse, 0x1, RZ ;  /* 0x00000001a3a27819 */ /* 0x040fe400000006ff */
[----:B------:R-:W-:Y:S02]  /*0da0*/  SHF.L.U64.HI R163, R163, 0x1, R4 ;  /* 0x00000001a3a37819 */ /* 0x000fe40000010204 */
[----:B--2---:R-:W-:-:S04]  /*0db0*/  IADD3 R26, P0, PT, R162, UR26, RZ ;  /* 0x0000001aa21a7c10 */ /* 0x004fc8000ff1e0ff */
[----:B------:R-:W-:-:S05]  /*0dc0*/  IADD3.X R27, PT, PT, R163, UR27, RZ, P0, !PT ;  /* 0x0000001ba31b7c10 */ /* 0x000fca00087fe4ff */
[----:B------:R-:W2:Y:S04]  /*0dd0*/  LDG.E.64.CONSTANT R32, desc[UR16][R26.64] ;  /* 0x000000101a207981 */ /* 0x000ea8000c1e9b00 */
[----:B------:R-:W4:Y:S04]  /*0de0*/  LDG.E.64.CONSTANT R14, desc[UR16][R26.64+0x2800] ;  /* 0x002800101a0e7981 */ /* 0x000f28000c1e9b00 */
        /* <DEDUP_REMOVED lines=8> */
[----:B------:R-:W5:Y:S01]  /*0e70*/  LDG.E.64.CONSTANT R86, desc[UR16][R26.64+0xc800] ;  /* 0x00c800101a567981 */ /* 0x000f62000c1e9b00 */
[----:B0-----:R-:W-:-:S04]  /*0e80*/  IADD3 R2, P0, PT, R162, UR24, RZ ;  /* 0x00000018a2027c10 */ /* 0x001fc8000ff1e0ff */
[----:B------:R-:W-:-:S05]  /*0e90*/  IADD3.X R3, PT, PT, R163, UR25, RZ, P0, !PT ;  /* 0x00000019a3037c10 */ /* 0x000fca00087fe4ff */
[----:B------:R-:W5:Y:S01]  /*0ea0*/  LDG.E.64.CONSTANT R40, desc[UR16][R2.64+0x2800] ;  /* 0x0028001002287981 */ /* 0x000f62000c1e9b00 */
[----:B---3--:R-:W-:-:S04]  /*0eb0*/  FADD.FTZ R7, R7, UR10 ;  /* 0x0000000a07077e21 */ /* 0x008fc80008010000 */
[----:B------:R-:W0:Y:S01]  /*0ec0*/  MUFU.RSQ R56, R7 ;  /* 0x0000000700387308 */ /* 0x000e220000001400 */
[----:B--2---:R-:W-:-:S05]  /*0ed0*/  SHF.L.U32 R5, R32, 0x10, RZ ;  /* 0x0000001020057819 */ /* 0x004fca00000006ff */
[----:B------:R-:W-:-:S04]  /*0ee0*/  FADD.FTZ R5, -R6, R5 ;  /* 0x0000000506057221 */ /* 0x000fc80000010100 */
[----:B0-----:R-:W-:Y:S02]  /*0ef0*/  FMUL.FTZ R0, R56, R5 ;  /* 0x0000000538007220 */ /* 0x001fe40000410000 */
[----:B------:R-:W2:Y:S01]  /*0f00*/  LDG.E.64.CONSTANT R4, desc[UR16][R2.64] ;  /* 0x0000001002047981 */ /* 0x000ea2000c1e9b00 */
[----:B------:R-:W-:-:S05]  /*0f10*/  SHF.L.U32 R23, R33, 0x10, RZ ;  /* 0x0000001021177819 */ /* 0x000fca00000006ff */
[----:B------:R-:W-:-:S04]  /*0f20*/  FADD.FTZ R23, -R6, R23 ;  /* 0x0000001706177221 */ /* 0x000fc80000010100 */
[----:B------:R-:W-:Y:S01]  /*0f30*/  FMUL.FTZ R153, R56, R23 ;  /* 0x0000001738997220 */ /* 0x000fe20000410000 */
[----:B----4-:R-:W-:-:S05]  /*0f40*/  SHF.L.U32 R23, R14, 0x10, RZ ;  /* 0x000000100e177819 */ /* 0x010fca00000006ff */
[----:B------:R-:W-:-:S04]  /*0f50*/  FADD.FTZ R23, -R6, R23 ;  /* 0x0000001706177221 */ /* 0x000fc80000010100 */
[----:B------:R-:W-:Y:S01]  /*0f60*/  FMUL.FTZ R147, R56, R23 ;  /* 0x0000001738937220 */ /* 0x000fe20000410000 */
[----:B-----5:R-:W-:-:S05]  /*0f70*/  SHF.L.U32 R23, R20, 0x10, RZ ;  /* 0x0000001014177819 */ /* 0x020fca00000006ff */
[----:B------:R-:W-:-:S04]  /*0f80*/  FADD.FTZ R23, -R6, R23 ;  /* 0x0000001706177221 */ /* 0x000fc80000010100 */
[----:B------:R-:W-:Y:S02]  /*0f90*/  FMUL.FTZ R57, R56, R23 ;  /* 0x0000001738397220 */ /* 0x000fe40000410000 */
[----:B------:R-:W3:Y:S01]  /*0fa0*/  LDG.E.64.CONSTANT R22, desc[UR16][R2.64+0x1400] ;  /* 0x0014001002167981 */ /* 0x000ee2000c1e9b00 */
[----:B------:R-:W-:-:S05]  /*0fb0*/  SHF.L.U32 R7, R25, 0x10, RZ ;  /* 0x0000001019077819 */ /* 0x000fca00000006ff */
[----:B------:R-:W-:-:S04]  /*0fc0*/  FADD.FTZ R7, -R6, R7 ;  /* 0x0000000706077221 */ /* 0x000fc80000010100 */
[----:B------:R-:W-:Y:S01]  /*0fd0*/  FMUL.FTZ R149, R56, R7 ;  /* 0x0000000738957220 */ /* 0x000fe20000410000 */
[----:B------:R-:W-:Y:S02]  /*0fe0*/  SHF.L.U32 R7, R15, 0x10, RZ ;  /* 0x000000100f077819 */ /* 0x000fe400000006ff */
[----:B------:R-:W-:-:S03]  /*0ff0*/  SHF.L.U32 R37, R12, 0x10, RZ ;  /* 0x000000100c257819 */ /* 0x000fc600000006ff */
[----:B------:R-:W-:-:S04]  /*1000*/  FADD.FTZ R7, -R6, R7 ;  /* 0x0000000706077221 */ /* 0x000fc80000010100 */
[----:B------:R-:W-:Y:S01]  /*1010*/  FMUL.FTZ R145, R56, R7 ;  /* 0x0000000738917220 */ /* 0x000fe20000410000 */
[----:B------:R-:W-:Y:S01]  /*1020*/  SHF.L.U32 R7, R21, 0x10, RZ ;  /* 0x0000001015077819 */ /* 0x000fe200000006ff */
[----:B------:R-:W-:-:S04]  /*1030*/  FADD.FTZ R37, -R6, R37 ;  /* 0x0000002506257221 */ /* 0x000fc80000010100 */
[----:B------:R-:W-:Y:S01]  /*1040*/  FADD.FTZ R7, -R6, R7 ;  /* 0x0000000706077221 */ /* 0x000fe20000010100 */
[----:B------:R-:W-:Y:S01]  /*1050*/  FMUL.FTZ R59, R56, R37 ;  /* 0x00000025383b7220 */ /* 0x000fe20000410000 */
[----:B------:R-:W-:Y:S02]  /*1060*/  SHF.L.U32 R37, R10, 0x10, RZ ;  /* 0x000000100a257819 */ /* 0x000fe400000006ff */
[----:B------:R-:W-:Y:S01]  /*1070*/  FMUL.FTZ R58, R56, R7 ;  /* 0x00000007383a7220 */ /* 0x000fe20000410000 */
[----:B------:R-:W-:Y:S02]  /*1080*/  SHF.L.U32 R7, R13, 0x10, RZ ;  /* 0x000000100d077819 */ /* 0x000fe400000006ff */
[----:B------:R-:W-:-:S03]  /*1090*/  FADD.FTZ R37, -R6, R37 ;  /* 0x0000002506257221 */ /* 0x000fc60000010100 */
        /* <DEDUP_REMOVED lines=17> */
[C---:B------:R-:W-:Y:S02]  /*11b0*/  FADD.FTZ R67, -R6.reuse, R37 ;  /* 0x0000002506437221 */ /* 0x040fe40000010100 */
[----:B------:R-:W4:Y:S01]  /*11c0*/  LDG.E.64.CONSTANT R36, desc[UR16][R2.64+0x3c00] ;  /* 0x003c001002247981 */ /* 0x000f22000c1e9b00 */
[----:B------:R-:W-:-:S04]  /*11d0*/  FADD.FTZ R7, -R6, R7 ;  /* 0x0000000706077221 */ /* 0x000fc80000010100 */
[----:B------:R-:W-:Y:S01]  /*11e0*/  FMUL.FTZ R66, R56, R7 ;  /* 0x0000000738427220 */ /* 0x000fe20000410000 */
[----:B------:R-:W-:Y:S02]  /*11f0*/  SHF.L.U32 R7, R29, 0x10, RZ ;  /* 0x000000101d077819 */ /* 0x000fe400000006ff */
[----:B------:R-:W-:-:S03]  /*1200*/  SHF.L.U32 R71, R8, 0x10, RZ ;  /* 0x0000001008477819 */ /* 0x000fc600000006ff */
[----:B------:R-:W-:-:S04]  /*1210*/  FADD.FTZ R69, -R6, R7 ;  /* 0x0000000706457221 */ /* 0x000fc80000010100 */
[----:B------:R-:W-:Y:S01]  /*1220*/  FMUL.FTZ R68, R56, R69 ;  /* 0x0000004538447220 */ /* 0x000fe20000410000 */
[----:B------:R-:W-:Y:S01]  /*1230*/  FADD.FTZ R69, -R6, R71 ;  /* 0x0000004706457221 */ /* 0x000fe20000010100 */
[----:B------:R-:W-:Y:S02]  /*1240*/  SHF.L.U32 R71, R9, 0x10, RZ ;  /* 0x0000001009477819 */ /* 0x000fe400000006ff */
[----:B------:R-:W-:Y:S02]  /*1250*/  SHF.L.U32 R73, R86, 0x10, RZ ;  /* 0x0000001056497819 */ /* 0x000fe400000006ff */
[----:B------:R-:W-:Y:S01]  /*1260*/  PRMT R32, R32, 0x7632, R32 ;  /* 0x0000763220207816 */ /* 0x000fe20000000020 */
[----:B------:R-:W-:Y:S01]  /*1270*/  FADD.FTZ R71, -R6, R71 ;  /* 0x0000004706477221 */ /* 0x000fe20000010100 */
[----:B------:R-:W-:-:S03]  /*1280*/  PRMT R8, R33, 0x7632, R8 ;  /* 0x0000763221087816 */ /* 0x000fc60000000008 */
[----:B------:R-:W-:Y:S01]  /*1290*/  FMUL.FTZ R70, R56, R71 ;  /* 0x0000004738467220 */ /* 0x000fe20000410000 */
[----:B------:R-:W-:Y:S01]  /*12a0*/  FADD.FTZ R71, -R6, R73 ;  /* 0x0000004906477221 */ /* 0x000fe20000010100 */
[----:B------:R-:W-:Y:S02]  /*12b0*/  SHF.L.U32 R73, R32, 0x10, RZ ;  /* 0x0000001020497819 */ /* 0x000fe400000006ff */
[----:B------:R-:W5:Y:S01]  /*12c0*/  LDG.E.64.CONSTANT R32, desc[UR16][R2.64+0x5000] ;  /* 0x0050001002207981 */ /* 0x000f62000c1e9b00 */
[C---:B------:R-:W-:Y:S02]  /*12d0*/  SHF.L.U32 R31, R24.reuse, 0x10, RZ ;  /* 0x00000010181f7819 */ /* 0x040fe400000006ff */
[----:B------:R-:W-:Y:S01]  /*12e0*/  PRMT R24, R24, 0x7632, R24 ;  /* 0x0000763218187816 */ /* 0x000fe20000000018 */
[----:B------:R-:W-:Y:S01]  /*12f0*/  FADD.FTZ R73, -R6, R73 ;  /* 0x0000004906497221 */ /* 0x000fe20000010100 */
[----:B------:R-:W-:Y:S02]  /*1300*/  SHF.L.U32 R89, R8, 0x10, RZ ;  /* 0x0000001008597819 */ /* 0x000fe400000006ff */
[----:B------:R-:W-:Y:S01]  /*1310*/  SHF.L.U32 R111, R24, 0x10, RZ ;  /* 0x00000010186f7819 */ /* 0x000fe200000006ff */
[----:B------:R-:W-:Y:S01]  /*1320*/  FMUL.FTZ R154, R56, R73 ;  /* 0x00000049389a7220 */ /* 0x000fe20000410000 */
[----:B------:R-:W-:Y:S01]  /*1330*/  PRMT R8, R25, 0x7632, R8 ;  /* 0x0000763219087816 */ /* 0x000fe20000000008 */
[----:B------:R-:W-:Y:S01]  /*1340*/  FADD.FTZ R73, -R6, R89 ;  /* 0x0000005906497221 */ /* 0x000fe20000010100 */
[----:B------:R-:W-:Y:S01]  /*1350*/  PRMT R14, R14, 0x7632, R14 ;  /* 0x000076320e0e7816 */ /* 0x000fe2000000000e */
[----:B------:R-:W-:-:S02]  /*1360*/  FADD.FTZ R111, -R6, R111 ;  /* 0x0000006f066f7221 */ /* 0x000fc40000010100 */
[----:B------:R-:W-:Y:S01]  /*1370*/  FMUL.FTZ R152, R56, R73 ;  /* 0x0000004938987220 */ /* 0x000fe20000410000 */
[----:B------:R-:W-:Y:S01]  /*1380*/  SHF.L.U32 R73, R8, 0x10, RZ ;  /* 0x0000001008497819 */ /* 0x000fe200000006ff */
[----:B------:R-:W-:Y:S01]  /*1390*/  FMUL.FTZ R150, R56, R111 ;  /* 0x0000006f38967220 */ /* 0x000fe20000410000 */
[----:B------:R-:W-:Y:S02]  /*13a0*/  PRMT R8, R15, 0x7632, R8 ;  /* 0x000076320f087816 */ /* 0x000fe40000000008 */
[----:B------:R-:W-:Y:S02]  /*13b0*/  SHF.L.U32 R111, R14, 0x10, RZ ;  /* 0x000000100e6f7819 */ /* 0x000fe400000006ff */
[----:B------:R-:W5:Y:S01]  /*13c0*/  LDG.E.64.CONSTANT R14, desc[UR16][R2.64+0x6400] ;  /* 0x00640010020e7981 */ /* 0x000f62000c1e9b00 */
[----:B------:R-:W-:-:S04]  /*13d0*/  FFMA.FTZ R90, R48, R0, R50 ;  /* 0x00000000305a7223 */ /* 0x000fc80000010032 */
[----:B------:R-:W-:-:S06]  /*13e0*/  FMUL.FTZ R75, R90, -1.4426950216293334961 ;  /* 0xbfb8aa3b5a4b7820 */ /* 0x000fcc0000410000 */
[----:B------:R-:W0:Y:S01]  /*13f0*/  MUFU.EX2 R75, R75 ;  /* 0x0000004b004b7308 */ /* 0x000e220000000800 */
[----:B------:R-:W-:Y:S01]  /*1400*/  FMUL.FTZ R71, R56, R71 ;  /* 0x0000004738477220 */ /* 0x000fe20000410000 */
[----:B------:R-:W-:Y:S01]  /*1410*/  FADD.FTZ R73, -R6, R73 ;  /* 0x0000004906497221 */ /* 0x000fe20000010100 */
[----:B------:R-:W-:Y:S01]  /*1420*/  FFMA.FTZ R77, R49, R153, R51 ;  /* 0x00000099314d7223 */ /* 0x000fe20000010033 */
[----:B------:R-:W-:Y:S01]  /*1430*/  PRMT R21, R21, 0x7632, R21 ;  /* 0x0000763215157816 */ /* 0x000fe20000000015 */
[----:B------:R-:W-:Y:S01]  /*1440*/  FFMA.FTZ R88, R48, R71, R50 ;  /* 0x0000004730587223 */ /* 0x000fe20000010032 */
[----:B------:R-:W-:Y:S01]  /*1450*/  FMUL.FTZ R148, R56, R73 ;  /* 0x0000004938947220 */ /* 0x000fe20000410000 */
[----:B------:R-:W-:Y:S01]  /*1460*/  FMUL.FTZ R76, R77, -1.4426950216293334961 ;  /* 0xbfb8aa3b4d4c7820 */ /* 0x000fe20000410000 */
[----:B------:R-:W-:Y:S01]  /*1470*/  FFMA.FTZ R114, R52, R154, R54 ;  /* 0x0000009a34727223 */ /* 0x000fe20000010036 */
[----:B------:R-:W-:Y:S01]  /*1480*/  FMUL.FTZ R74, R88, -1.4426950216293334961 ;  /* 0xbfb8aa3b584a7820 */ /* 0x000fe20000410000 */
[----:B------:R-:W1:Y:S01]  /*1490*/  S2R R116, SR_CgaCtaId ;  /* 0x0000000000747919 */ /* 0x000e620000008800 */
[--C-:B------:R-:W-:Y:S01]  /*14a0*/  FFMA.FTZ R129, R53, R148, R55.reuse ;  /* 0x0000009435817223 */ /* 0x100fe20000010037 */
[----:B------:R-:W-:Y:S01]  /*14b0*/  SHF.L.U32 R21, R21, 0x10, RZ ;  /* 0x0000001015157819 */ /* 0x000fe200000006ff */
[----:B------:R-:W-:Y:S01]  /*14c0*/  FMUL.FTZ R72, R114, -1.4426950216293334961 ;  /* 0xbfb8aa3b72487820 */ /* 0x000fe20000410000 */
[----:B------:R-:W-:Y:S01]  /*14d0*/  FFMA.FTZ R132, R53, R152, R55 ;  /* 0x0000009835847223 */ /* 0x000fe20000010037 */
[----:B------:R-:W-:Y:S01]  /*14e0*/  FADD.FTZ R111, -R6, R111 ;  /* 0x0000006f066f7221 */ /* 0x000fe20000010100 */
[----:B0-----:R-:W-:Y:S01]  /*14f0*/  FADD.FTZ R135, R75, 1 ;  /* 0x3f8000004b877421 */ /* 0x001fe20000010000 */
[----:B------:R-:W-:Y:S01]  /*1500*/  PRMT R20, R20, 0x7632, R20 ;  /* 0x0000763214147816 */ /* 0x000fe20000000014 */
[----:B------:R-:W-:Y:S01]  /*1510*/  MUFU.EX2 R76, R76 ;  /* 0x0000004c004c7308 */ /* 0x000fe20000000800 */
[----:B------:R-:W-:Y:S01]  /*1520*/  FADD.FTZ R21, -R6, R21 ;  /* 0x0000001506157221 */ /* 0x000fe20000010100 */
[----:B------:R-:W-:Y:S01]  /*1530*/  FMUL.FTZ R24, R132, -1.4426950216293334961 ;  /* 0xbfb8aa3b84187820 */ /* 0x000fe20000410000 */
[----:B------:R-:W-:Y:S01]  /*1540*/  FMUL.FTZ R146, R56, R111 ;  /* 0x0000006f38927220 */ /* 0x000fe20000410000 */
[----:B------:R-:W-:-:S04]  /*1550*/  PRMT R12, R12, 0x7632, R12 ;  /* 0x000076320c0c7816 */ /* 0x000fc8000000000c */
[----:B------:R0:W-:Y:S01]  /*1560*/  MUFU.EX2 R89, R74 ;  /* 0x0000004a00597308 */ /* 0x0001e20000000800 */
[----:B------:R-:W-:-:S07]  /*1570*/  SHF.L.U32 R111, R20, 0x10, RZ ;  /* 0x00000010146f7819 */ /* 0x000fce00000006ff */
[----:B------:R-:W1:Y:S01]  /*1580*/  MUFU.EX2 R25, R72 ;  /* 0x0000004800197308 */ /* 0x000e620000000800 */
[----:B0-----:R-:W-:-:S07]  /*1590*/  FMUL.FTZ R74, R129, -1.4426950216293334961 ;  /* 0xbfb8aa3b814a7820 */ /* 0x001fce0000410000 */
[----:B------:R-:W0:Y:S08]  /*15a0*/  MUFU.RCP R135, R135 ;  /* 0x0000008700877308 */ /* 0x000e300000001000 */
[----:B------:R1:W-:Y:S01]  /*15b0*/  MUFU.EX2 R20, R74 ;  /* 0x0000004a00147308 */ /* 0x0003e20000000800 */
[----:B------:R-:W-:Y:S01]  /*15c0*/  SHF.L.U32 R73, R8, 0x10, RZ ;  /* 0x0000001008497819 */ /* 0x000fe200000006ff */
[----:B-1----:R-:W-:Y:S01]  /*15d0*/  FMUL.FTZ R74, R56, R21 ;  /* 0x00000015384a7220 */ /* 0x002fe20000410000 */
[----:B------:R-:W-:-:S05]  /*15e0*/  SHF.L.U32 R21, R12, 0x10, RZ ;  /* 0x000000100c157819 */ /* 0x000fca00000006ff */
[----:B------:R-:W1:Y:S01]  /*15f0*/  MUFU.EX2 R24, R24 ;  /* 0x0000001800187308 */ /* 0x000e620000000800 */
[----:B------:R-:W-:Y:S02]  /*1600*/  PRMT R8, R13, 0x7632, R8 ;  /* 0x000076320d087816 */ /* 0x000fe40000000008 */
[----:B------:R-:W5:Y:S01]  /*1610*/  LDG.E.64.CONSTANT R12, desc[UR16][R2.64+0x7800] ;  /* 0x00780010020c7981 */ /* 0x000f62000c1e9b00 */
[----:B------:R-:W-:Y:S01]  /*1620*/  FADD.FTZ R21, -R6, R21 ;  /* 0x0000001506157221 */ /* 0x000fe20000010100 */
[----:B------:R-:W-:-:S03]  /*1630*/  FADD.FTZ R136, R25, 1 ;  /* 0x3f80000019887421 */ /* 0x000fc60000010000 */
[----:B------:R-:W-:Y:S01]  /*1640*/  FMUL.FTZ R75, R56, R21 ;  /* 0x00000015384b7220 */ /* 0x000fe20000410000 */
[----:B------:R-:W-:Y:S01]  /*1650*/  FADD.FTZ R21, R76, 1 ;  /* 0x3f8000004c157421 */ /* 0x000fe20000010000 */
[----:B------:R-:W-:Y:S01]  /*1660*/  FADD.FTZ R31, -R6, R31 ;  /* 0x0000001f061f7221 */ /* 0x000fe20000010100 */
[----:B------:R-:W-:Y:S01]  /*1670*/  MOV R117, 0x400 ;  /* 0x0000040000757802 */ /* 0x000fe20000000f00 */
[----:B0-----:R-:W-:Y:S02]  /*1680*/  FADD.FTZ R25, -R135, 1 ;  /* 0x3f80000087197421 */ /* 0x001fe40000010100 */
[----:B------:R-:W-:Y:S01]  /*1690*/  FMUL.FTZ R151, R56, R31 ;  /* 0x0000001f38977220 */ /* 0x000fe20000410000 */
[----:B------:R-:W0:Y:S01]  /*16a0*/  MUFU.RCP R21, R21 ;  /* 0x0000001500157308 */ /* 0x000e220000001000 */
[----:B------:R-:W-:Y:S01]  /*16b0*/  IADD3 R123, PT, PT, R117, 0x2800, RZ ;  /* 0x00002800757b7810 */ /* 0x000fe20007ffe0ff */
[----:B------:R-:W-:Y:S01]  /*16c0*/  FFMA.FTZ R90, R90, R25, 1 ;  /* 0x3f8000005a5a7423 */ /* 0x000fe20000010019 */
[----:B------:R-:W-:Y:S01]  /*16d0*/  PRMT R25, R11, 0x7632, R25 ;  /* 0x000076320b197816 */ /* 0x000fe20000000019 */
[----:B-1----:R-:W-:Y:S01]  /*16e0*/  FADD.FTZ R11, R24, 1 ;  /* 0x3f800000180b7421 */ /* 0x002fe20000010000 */
[----:B------:R-:W-:Y:S01]  /*16f0*/  FFMA.FTZ R46, R48, R151, R50 ;  /* 0x00000097302e7223 */ /* 0x000fe20000010032 */
[----:B------:R-:W-:-:S03]  /*1700*/  LEA R116, R116, R123, 0x18 ;  /* 0x0000007b74747211 */ /* 0x000fc600078ec0ff */
[----:B------:R-:W-:Y:S01]  /*1710*/  FMUL.FTZ R31, R46, -1.4426950216293334961 ;  /* 0xbfb8aa3b2e1f7820 */ /* 0x000fe20000410000 */
[----:B------:R-:W1:Y:S01]  /*1720*/  MUFU.RCP R11, R11 ;  /* 0x0000000b000b7308 */ /* 0x000e620000001000 */
[----:B------:R-:W-:Y:S01]  /*1730*/  IMAD R113, R113, 0x28, R116 ;  /* 0x0000002871717824 */ /* 0x000fe200078e0274 */
[----:B------:R-:W-:Y:S01]  /*1740*/  PRMT R10, R10, 0x7632, R10 ;  /* 0x000076320a0a7816 */ /* 0x000fe2000000000a */
[----:B------:R-:W-:-:S03]  /*1750*/  FFMA.FTZ R35, R49, R149, R51 ;  /* 0x0000009531237223 */ /* 0x000fc60000010033 */
[----:B------:R-:W-:Y:S02]  /*1760*/  LEA R164, R164, R113, 0x3 ;  /* 0x00000071a4a47211 */ /* 0x000fe400078e18ff */
[----:B------:R-:W1:Y:S01]  /*1770*/  MUFU.EX2 R31, R31 ;  /* 0x0000001f001f7308 */ /* 0x000e620000000800 */
[----:B------:R-:W-:Y:S01]  /*1780*/  SHF.L.U32 R113, R10, 0x10, RZ ;  /* 0x000000100a717819 */ /* 0x000fe200000006ff */
[----:B0-----:R-:W-:Y:S01]  /*1790*/  FADD.FTZ R10, -R21, 1 ;  /* 0x3f800000150a7421 */ /* 0x001fe20000010100 */
[----:B------:R-:W-:Y:S01]  /*17a0*/  FMUL.FTZ R131, R35, -1.4426950216293334961 ;  /* 0xbfb8aa3b23837820 */ /* 0x000fe20000410000 */
[----:B------:R-:W-:Y:S02]  /*17b0*/  FFMA.FTZ R128, R52, R150, R54 ;  /* 0x0000009634807223 */ /* 0x000fe40000010036 */
[----:B------:R-:W-:Y:S01]  /*17c0*/  FFMA.FTZ R10, R77, R10, 1 ;  /* 0x3f8000004d0a7423 */ /* 0x000fe2000001000a */
[----:B------:R-:W-:Y:S01]  /*17d0*/  SHF.L.U32 R25, R25, 0x10, RZ ;  /* 0x0000001019197819 */ /* 0x000fe200000006ff */
[----:B------:R-:W-:Y:S01]  /*17e0*/  FMUL.FTZ R133, R128, -1.4426950216293334961 ;  /* 0xbfb8aa3b80857820 */ /* 0x000fe20000410000 */
[----:B------:R-:W0:Y:S01]  /*17f0*/  MUFU.RCP R136, R136 ;  /* 0x0000008800887308 */ /* 0x000e220000001000 */
[----:B------:R-:W-:Y:S01]  /*1800*/  FMUL.FTZ R21, R21, R10 ;  /* 0x0000000a15157220 */ /* 0x000fe20000410000 */
[----:B-1----:R-:W-:Y:S01]  /*1810*/  FADD.FTZ R10, -R11, 1 ;  /* 0x3f8000000b0a7421 */ /* 0x002fe20000010100 */
[----:B------:R-:W-:-:S02]  /*1820*/  FADD.FTZ R139, -R6, R25 ;  /* 0x00000019068b7221 */ /* 0x000fc40000010100 */
[----:B------:R-:W5:Y:S03]  /*1830*/  LDG.E.64.CONSTANT R24, desc[UR16][R2.64+0x8c00] ;  /* 0x008c001002187981 */ /* 0x000f66000c1e9b00 */
[----:B------:R-:W1:Y:S01]  /*1840*/  MUFU.EX2 R131, R131 ;  /* 0x0000008300837308 */ /* 0x000e620000000800 */
[----:B------:R-:W-:Y:S01]  /*1850*/  FFMA.FTZ R10, R132, R10, 1 ;  /* 0x3f800000840a7423 */ /* 0x000fe2000001000a */
[----:B------:R-:W-:Y:S01]  /*1860*/  FFMA.FTZ R45, R48, R147, R50 ;  /* 0x00000093302d7223 */ /* 0x000fe20000010032 */
[----:B------:R-:W-:-:S05]  /*1870*/  FADD.FTZ R31, R31, 1 ;  /* 0x3f8000001f1f7421 */ /* 0x000fca0000010000 */
[----:B------:R-:W2:Y:S01]  /*1880*/  MUFU.EX2 R133, R133 ;  /* 0x0000008500857308 */ /* 0x000ea20000000800 */
[----:B------:R-:W-:Y:S01]  /*1890*/  FMUL.FTZ R11, R11, R10 ;  /* 0x0000000a0b0b7220 */ /* 0x000fe20000410000 */
[----:B------:R-:W-:Y:S01]  /*18a0*/  FMUL.FTZ R44, R45, -1.4426950216293334961 ;  /* 0xbfb8aa3b2d2c7820 */ /* 0x000fe20000410000 */
[----:B0-----:R-:W-:-:S05]  /*18b0*/  FADD.FTZ R137, -R136, 1 ;  /* 0x3f80000088897421 */ /* 0x001fca0000010100 */
[----:B------:R0:W0:Y:S01]  /*18c0*/  MUFU.RCP R10, R31 ;  /* 0x0000001f000a7308 */ /* 0x0000220000001000 */
[----:B------:R-:W-:Y:S01]  /*18d0*/  FFMA.FTZ R43, R49, R145, R51 ;  /* 0x00000091312b7223 */ /* 0x000fe20000010033 */
[----:B------:R-:W-:Y:S01]  /*18e0*/  SHF.L.U32 R121, R8, 0x10, RZ ;  /* 0x0000001008797819 */ /* 0x000fe200000006ff */
[----:B-1----:R-:W-:Y:S01]  /*18f0*/  FADD.FTZ R131, R131, 1 ;  /* 0x3f80000083837421 */ /* 0x002fe20000010000 */
[----:B------:R-:W-:-:S04]  /*1900*/  FFMA.FTZ R137, R114, R137, 1 ;  /* 0x3f80000072897423 */ /* 0x000fc80000010089 */
[----:B------:R-:W1:Y:S01]  /*1910*/  MUFU.EX2 R44, R44 ;  /* 0x0000002c002c7308 */ /* 0x000e620000000800 */
[----:B------:R-:W-:Y:S01]  /*1920*/  FMUL.FTZ R39, R43, -1.4426950216293334961 ;  /* 0xbfb8aa3b2b277820 */ /* 0x000fe20000410000 */
[----:B------:R-:W-:Y:S01]  /*1930*/  FMUL.FTZ R135, R135, R90 ;  /* 0x0000005a87877220 */ /* 0x000fe20000410000 */
[C---:B--2---:R-:W-:Y:S02]  /*1940*/  PRMT R8, R4.reuse, 0x7632, R8 ;  /* 0x0000763204087816 */ /* 0x044fe40000000008 */
[----:B0-----:R-:W-:-:S03]  /*1950*/  SHF.L.U32 R31, R4, 0x10, RZ ;  /* 0x00000010041f7819 */ /* 0x001fc600000006ff */
[----:B------:R0:W2:Y:S01]  /*1960*/  MUFU.RCP R134, R131 ;  /* 0x0000008300867308 */ /* 0x0000a20000001000 */
[----:B------:R-:W-:Y:S01]  /*1970*/  FADD.FTZ R4, R133, 1 ;  /* 0x3f80000085047421 */ /* 0x000fe20000010000 */
[----:B------:R-:W-:Y:S01]  /*1980*/  SHF.L.U32 R132, R5, 0x10, RZ ;  /* 0x0000001005847819 */ /* 0x000fe200000006ff */
[----:B------:R-:W-:Y:S01]  /*1990*/  FMUL.FTZ R136, R136, R137 ;  /* 0x0000008988887220 */ /* 0x000fe20000410000 */
[----:B------:R-:W-:Y:S01]  /*19a0*/  SHF.L.U32 R133, R8, 0x10, RZ ;  /* 0x0000001008857819 */ /* 0x000fe200000006ff */
[----:B------:R-:W-:Y:S01]  /*19b0*/  FMUL.FTZ R135, R31, R135 ;  /* 0x000000871f877220 */ /* 0x000fe20000410000 */
[----:B------:R-:W-:Y:S01]  /*19c0*/  FADD.FTZ R73, -R6, R73 ;  /* 0x0000004906497221 */ /* 0x000fe20000010100 */
[----:B------:R-:W-:Y:S01]  /*19d0*/  FMUL.FTZ R31, R132, R21 ;  /* 0x00000015841f7220 */ /* 0x000fe20000410000 */
[----:B------:R-:W3:Y:S01]  /*19e0*/  MUFU.EX2 R39, R39 ;  /* 0x0000002700277308 */ /* 0x000ee20000000800 */
[----:B0-----:R-:W-:Y:S01]  /*19f0*/  FMUL.FTZ R131, R133, R136 ;  /* 0x0000008885837220 */ /* 0x001fe20000410000 */
[----:B------:R-:W-:Y:S01]  /*1a00*/  FADD.FTZ R21, -R10, 1 ;  /* 0x3f8000000a157421 */ /* 0x000fe20000010100 */
[----:B------:R-:W-:Y:S01]  /*1a10*/  FADD.FTZ R136, R20, 1 ;  /* 0x3f80000014887421 */ /* 0x000fe20000010000 */
[----:B------:R-:W-:Y:S01]  /*1a20*/  FMUL.FTZ R72, R56, R73 ;  /* 0x0000004938487220 */ /* 0x000fe20000410000 */
[----:B------:R-:W-:Y:S01]  /*1a30*/  FFMA.FTZ R124, R52, R146, R54 ;  /* 0x00000092347c7223 */ /* 0x000fe20000010036 */
[----:B------:R-:W-:Y:S01]  /*1a40*/  PRMT R8, R5, 0x7632, R8 ;  /* 0x0000763205087816 */ /* 0x000fe20000000008 */
[----:B------:R-:W-:Y:S01]  /*1a50*/  FFMA.FTZ R132, R46, R21, 1 ;  /* 0x3f8000002e847423 */ /* 0x000fe20000010015 */
[----:B------:R-:W0:Y:S01]  /*1a60*/  MUFU.RCP R5, R136 ;  /* 0x0000008800057308 */ /* 0x000e220000001000 */
[----:B------:R-:W-:Y:S01]  /*1a70*/  FADD.FTZ R73, -R6, R111 ;  /* 0x0000006f06497221 */ /* 0x000fe20000010100 */
[----:B-1----:R-:W-:Y:S01]  /*1a80*/  FADD.FTZ R133, R44, 1 ;  /* 0x3f8000002c857421 */ /* 0x002fe20000010000 */
[----:B------:R-:W-:Y:S01]  /*1a90*/  FFMA.FTZ R111, R53, R72, R55 ;  /* 0x00000048356f7223 */ /* 0x000fe20000010037 */
[----:B------:R-:W-:Y:S01]  /*1aa0*/  FMUL.FTZ R130, R124, -1.4426950216293334961 ;  /* 0xbfb8aa3b7c827820 */ /* 0x000fe20000410000 */
[----:B------:R-:W-:Y:S01]  /*1ab0*/  SHF.L.U32 R46, R8, 0x10, RZ ;  /* 0x00000010082e7819 */ /* 0x000fe200000006ff */
[----:B------:R-:W-:Y:S01]  /*1ac0*/  FMUL.FTZ R44, R10, R132 ;  /* 0x000000840a2c7220 */ /* 0x000fe20000410000 */
[----:B------:R-:W5:Y:S01]  /*1ad0*/  LDG.E.64.CONSTANT R20, desc[UR16][R26.64+0xdc00] ;  /* 0x00dc00101a147981 */ /* 0x000f62000c1e9b00 */
[----:B------:R2:W-:Y:S01]  /*1ae0*/  MUFU.RCP R132, R133 ;  /* 0x0000008500847308 */ /* 0x0005e20000001000 */
[----:B------:R-:W-:Y:S01]  /*1af0*/  FMUL.FTZ R127, R111, -1.4426950216293334961 ;  /* 0xbfb8aa3b6f7f7820 */ /* 0x000fe20000410000 */
[----:B------:R-:W-:-:S02]  /*1b00*/  FMUL.FTZ R46, R46, R11 ;  /* 0x0000000b2e2e7220 */ /* 0x000fc40000410000 */
[----:B------:R-:W5:Y:S01]  /*1b10*/  LDG.E.64.CONSTANT R10, desc[UR16][R2.64+0xa000] ;  /* 0x00a00010020a7981 */ /* 0x000f62000c1e9b00 */
[----:B--2---:R-:W-:-:S03]  /*1b20*/  FADD.FTZ R133, -R134, 1 ;  /* 0x3f80000086857421 */ /* 0x004fc60000010100 */
[----:B------:R-:W1:Y:S01]  /*1b30*/  MUFU.EX2 R130, R130 ;  /* 0x0000008200827308 */ /* 0x000e620000000800 */
[----:B------:R-:W-:Y:S01]  /*1b40*/  FFMA.FTZ R133, R35, R133, 1 ;  /* 0x3f80000023857423 */ /* 0x000fe20000010085 */
[----:B---3--:R-:W-:Y:S01]  /*1b50*/  FADD.FTZ R35, R39, 1 ;  /* 0x3f80000027237421 */ /* 0x008fe20000010000 */
[----:B------:R-:W-:-:S05]  /*1b60*/  FFMA.FTZ R38, R48, R57, R50 ;  /* 0x0000003930267223 */ /* 0x000fca0000010032 */
[----:B------:R-:W2:Y:S01]  /*1b70*/  MUFU.EX2 R127, R127 ;  /* 0x0000007f007f7308 */ /* 0x000ea20000000800 */
[----:B------:R-:W-:Y:S01]  /*1b80*/  FMUL.FTZ R39, R134, R133 ;  /* 0x0000008586277220 */ /* 0x000fe20000410000 */
[----:B------:R-:W-:-:S06]  /*1b90*/  FMUL.FTZ R42, R38, -1.4426950216293334961 ;  /* 0xbfb8aa3b262a7820 */ /* 0x000fcc0000410000 */
[----:B------:R0:W-:Y:S08]  /*1ba0*/  MUFU.RCP R133, R35 ;  /* 0x0000002300857308 */ /* 0x0001f00000001000 */
[----:B------:R-:W3:Y:S01]  /*1bb0*/  MUFU.RCP R4, R4 ;  /* 0x0000000400047308 */ /* 0x000ee20000001000 */
[----:B0-----:R-:W-:-:S04]  /*1bc0*/  FADD.FTZ R35, -R5, 1 ;  /* 0x3f80000005237421 */ /* 0x001fc80000010100 */
[----:B------:R-:W-:Y:S01]  /*1bd0*/  FFMA.FTZ R129, R129, R35, 1 ;  /* 0x3f80000081817423 */ /* 0x000fe20000010023 */
[----:B------:R-:W-:Y:S02]  /*1be0*/  SHF.L.U32 R35, R22, 0x10, RZ ;  /* 0x0000001016237819 */ /* 0x000fe400000006ff */
[----:B------:R-:W0:Y:S01]  /*1bf0*/  MUFU.EX2 R42, R42 ;  /* 0x0000002a002a7308 */ /* 0x000e220000000800 */
[----:B-1----:R-:W-:Y:S01]  /*1c00*/  FADD.FTZ R136, R130, 1 ;  /* 0x3f80000082887421 */ /* 0x002fe20000010000 */
[----:B------:R-:W-:Y:S01]  /*1c10*/  FFMA.FTZ R47, R49, R58, R51 ;  /* 0x0000003a312f7223 */ /* 0x000fe20000010033 */
[----:B------:R-:W-:Y:S01]  /*1c20*/  FMUL.FTZ R35, R35, R44 ;  /* 0x0000002c23237220 */ /* 0x000fe20000410000 */
[C---:B------:R-:W-:Y:S02]  /*1c30*/  SHF.L.U32 R44, R23.reuse, 0x10, RZ ;  /* 0x00000010172c7819 */ /* 0x040fe400000006ff */
[----:B------:R-:W-:Y:S01]  /*1c40*/  PRMT R130, R23, 0x7632, R130 ;  /* 0x0000763217827816 */ /* 0x000fe20000000082 */
[----:B--2---:R-:W-:Y:S01]  /*1c50*/  FADD.FTZ R23, R127, 1 ;  /* 0x3f8000007f177421 */ /* 0x004fe20000010000 */
[----:B------:R-:W-:Y:S01]  /*1c60*/  PRMT R137, R22, 0x7632, R137 ;  /* 0x0000763216897816 */ /* 0x000fe20000000089 */
[----:B------:R-:W-:Y:S01]  /*1c70*/  FMUL.FTZ R91, R47, -1.4426950216293334961 ;  /* 0xbfb8aa3b2f5b7820 */ /* 0x000fe20000410000 */
[----:B------:R-:W1:Y:S01]  /*1c80*/  MUFU.RCP R22, R136 ;  /* 0x0000008800167308 */ /* 0x000e620000001000 */
[----:B---3--:R-:W-:Y:S01]  /*1c90*/  FADD.FTZ R134, -R4, 1 ;  /* 0x3f80000004867421 */ /* 0x008fe20000010100 */
[----:B------:R-:W-:-:S03]  /*1ca0*/  FMUL.FTZ R73, R56, R73 ;  /* 0x0000004938497220 */ /* 0x000fc60000410000 */
[----:B------:R-:W-:-:S03]  /*1cb0*/  FFMA.FTZ R128, R128, R134, 1 ;  /* 0x3f80000080807423 */ /* 0x000fc60000010086 */
[----:B------:R-:W2:Y:S01]  /*1cc0*/  MUFU.RCP R23, R23 ;  /* 0x0000001700177308 */ /* 0x000ea20000001000 */
[----:B0-----:R-:W-:Y:S01]  /*1cd0*/  FADD.FTZ R134, R42, 1 ;  /* 0x3f8000002a867421 */ /* 0x001fe20000010000 */
[----:B------:R-:W-:Y:S01]  /*1ce0*/  FFMA.FTZ R119, R52, R73, R54 ;  /* 0x0000004934777223 */ /* 0x000fe20000010036 */
[----:B------:R-:W-:-:S05]  /*1cf0*/  FMUL.FTZ R42, R4, R128 ;  /* 0x00000080042a7220 */ /* 0x000fca0000410000 */
[----:B------:R-:W0:Y:S01]  /*1d00*/  MUFU.EX2 R91, R91 ;  /* 0x0000005b005b7308 */ /* 0x000e220000000800 */
[----:B------:R-:W-:Y:S01]  /*1d10*/  FMUL.FTZ R129, R5, R129 ;  /* 0x0000008105817220 */ /* 0x000fe20000410000 */
[----:B------:R-:W-:Y:S01]  /*1d20*/  FFMA.FTZ R120, R53, R74, R55 ;  /* 0x0000004a35787223 */ /* 0x000fe20000010037 */
[----:B------:R-:W3:Y:S01]  /*1d30*/  LDG.E.64.CONSTANT R4, desc[UR16][R26.64+0xf000] ;  /* 0x00f000101a047981 */ /* 0x000ee2000c1e9b00 */
[----:B------:R-:W-:Y:S01]  /*1d40*/  FMUL.FTZ R125, R119, -1.4426950216293334961 ;  /* 0xbfb8aa3b777d7820 */ /* 0x000fe20000410000 */
[----:B------:R-:W-:Y:S01]  /*1d50*/  SHF.L.U32 R137, R137, 0x10, RZ ;  /* 0x0000001089897819 */ /* 0x000fe200000006ff */
[----:B------:R-:W-:Y:S01]  /*1d60*/  FMUL.FTZ R126, R120, -1.4426950216293334961 ;  /* 0xbfb8aa3b787e7820 */ /* 0x000fe20000410000 */
[----:B-1----:R-:W-:Y:S01]  /*1d70*/  FADD.FTZ R127, -R22, 1 ;  /* 0x3f800000167f7421 */ /* 0x002fe20000010100 */
[----:B------:R-:W-:Y:S01]  /*1d80*/  SHF.L.U32 R130, R130, 0x10, RZ ;  /* 0x0000001082827819 */ /* 0x000fe200000006ff */
[----:B------:R-:W-:Y:S01]  /*1d90*/  FMUL.FTZ R39, R44, R39 ;  /* 0x000000272c277220 */ /* 0x000fe20000410000 */
[----:B------:R-:W1:Y:S01]  /*1da0*/  MUFU.EX2 R125, R125 ;  /* 0x0000007d007d7308 */ /* 0x000e620000000800 */
[----:B------:R-:W-:Y:S01]  /*1db0*/  FFMA.FTZ R127, R124, R127, 1 ;  /* 0x3f8000007c7f7423 */ /* 0x000fe2000001007f */
[----:B------:R-:W-:Y:S01]  /*1dc0*/  FMUL.FTZ R44, R137, R42 ;  /* 0x0000002a892c7220 */ /* 0x000fe20000410000 */
[----:B--2---:R-:W-:Y:S01]  /*1dd0*/  FADD.FTZ R124, -R23, 1 ;  /* 0x3f800000177c7421 */ /* 0x004fe20000010100 */
[----:B------:R-:W-:Y:S01]  /*1de0*/  FMUL.FTZ R42, R130, R129 ;  /* 0x00000081822a7220 */ /* 0x000fe20000410000 */
[----:B0-----:R-:W-:-:S03]  /*1df0*/  FADD.FTZ R129, R91, 1 ;  /* 0x3f8000005b817421 */ /* 0x001fc60000010000 */
[----:B------:R-:W0:Y:S01]  /*1e00*/  MUFU.EX2 R126, R126 ;  /* 0x0000007e007e7308 */ /* 0x000e220000000800 */
[----:B------:R-:W-:Y:S01]  /*1e10*/  FFMA.FTZ R124, R111, R124, 1 ;  /* 0x3f8000006f7c7423 */ /* 0x000fe2000001007c */
[----:B------:R-:W-:-:S06]  /*1e20*/  PRMT R91, R18, 0x7632, R91 ;  /* 0x00007632125b7816 */ /* 0x000fcc000000005b */
[----:B------:R2:W-:Y:S01]  /*1e30*/  MUFU.RCP R18, R129 ;  /* 0x0000008100127308 */ /* 0x0005e20000001000 */
[----:B------:R-:W-:Y:S01]  /*1e40*/  FFMA.FTZ R92, R48, R59, R50 ;  /* 0x0000003b305c7223 */ /* 0x000fe20000010032 */
[----:B------:R-:W-:Y:S01]  /*1e50*/  FFMA.FTZ R109, R49, R60, R51 ;  /* 0x0000003c316d7223 */ /* 0x000fe20000010033 */
[----:B--2---:R-:W-:Y:S01]  /*1e60*/  FMUL.FTZ R129, R22, R127 ;  /* 0x0000007f16817220 */ /* 0x004fe20000410000 */
[----:B------:R-:W-:Y:S02]  /*1e70*/  FMUL.FTZ R127, R23, R124 ;  /* 0x0000007c177f7220 */ /* 0x000fe40000410000 */
[----:B------:R-:W2:Y:S01]  /*1e80*/  LDG.E.64.CONSTANT R22, desc[UR16][R2.64+0xb400] ;  /* 0x00b4001002167981 */ /* 0x000ea2000c1e9b00 */
[----:B------:R-:W-:Y:S01]  /*1e90*/  FADD.FTZ R121, -R6, R121 ;  /* 0x0000007906797221 */ /* 0x000fe20000010100 */
[----:B------:R4:W0:Y:S01]  /*1ea0*/  MUFU.RCP R128, R134 ;  /* 0x0000008600807308 */ /* 0x0008220000001000 */
[----:B------:R-:W-:Y:S01]  /*1eb0*/  FFMA.FTZ R117, R52, R75, R54 ;  /* 0x0000004b34757223 */ /* 0x000fe20000010036 */
[----:B------:R-:W-:Y:S01]  /*1ec0*/  FADD.FTZ R130, -R133, 1 ;  /* 0x3f80000085827421 */ /* 0x000fe20000010100 */
[----:B------:R-:W-:Y:S01]  /*1ed0*/  FMUL.FTZ R115, R92, -1.4426950216293334961 ;  /* 0xbfb8aa3b5c737820 */ /* 0x000fe20000410000 */
[----:B------:R-:W-:Y:S01]  /*1ee0*/  FMUL.FTZ R112, R109, -1.4426950216293334961 ;  /* 0xbfb8aa3b6d707820 */ /* 0x000fe20000410000 */
[----:B-1----:R-:W-:Y:S01]  /*1ef0*/  FADD.FTZ R125, R125, 1 ;  /* 0x3f8000007d7d7421 */ /* 0x002fe20000010000 */
[----:B------:R-:W-:Y:S01]  /*1f00*/  FMUL.FTZ R76, R56, R121 ;  /* 0x00000079384c7220 */ /* 0x000fe20000410000 */
[----:B----4-:R-:W-:Y:S01]  /*1f10*/  FADD.FTZ R134, -R132, 1 ;  /* 0x3f80000084867421 */ /* 0x010fe20000010100 */
[----:B0-----:R-:W-:Y:S01]  /*1f20*/  FADD.FTZ R126, R126, 1 ;  /* 0x3f8000007e7e7421 */ /* 0x001fe20000010000 */
[----:B------:R-:W-:Y:S01]  /*1f30*/  FMUL.FTZ R122, R117, -1.4426950216293334961 ;  /* 0xbfb8aa3b757a7820 */ /* 0x000fe20000410000 */
[----:B------:R-:W-:Y:S01]  /*1f40*/  FFMA.FTZ R130, R43, R130, 1 ;  /* 0x3f8000002b827423 */ /* 0x000fe20000010082 */
[----:B------:R-:W-:Y:S01]  /*1f50*/  FFMA.FTZ R45, R45, R134, 1 ;  /* 0x3f8000002d2d7423 */ /* 0x000fe20000010086 */
[----:B------:R-:W-:Y:S01]  /*1f60*/  FFMA.FTZ R118, R53, R76, R55 ;  /* 0x0000004c35767223 */ /* 0x000fe20000010037 */
[----:B------:R-:W0:Y:S02]  /*1f70*/  MUFU.EX2 R115, R115 ;  /* 0x0000007300737308 */ /* 0x000e240000000800 */
[----:B------:R-:W-:Y:S01]  /*1f80*/  FMUL.FTZ R43, R132, R45 ;  /* 0x0000002d842b7220 */ /* 0x000fe20000410000 */
[----:B------:R-:W-:Y:S01]  /*1f90*/  FMUL.FTZ R45, R133, R130 ;  /* 0x00000082852d7220 */ /* 0x000fe20000410000 */
[----:B------:R-:W-:Y:S01]  /*1fa0*/  PRMT R132, R40, 0x7632, R132 ;  /* 0x0000763228847816 */ /* 0x000fe20000000084 */
[----:B------:R-:W-:Y:S01]  /*1fb0*/  FMUL.FTZ R123, R118, -1.4426950216293334961 ;  /* 0xbfb8aa3b767b7820 */ /* 0x000fe20000410000 */
[----:B------:R-:W-:-:S02]  /*1fc0*/  SHF.L.U32 R130, R40, 0x10, RZ ;  /* 0x0000001028827819 */ /* 0x000fc400000006ff */
[----:B------:R-:W1:Y:S01]  /*1fd0*/  MUFU.EX2 R112, R112 ;  /* 0x0000007000707308 */ /* 0x000e620000000800 */
[C---:B------:R-:W-:Y:S02]  /*1fe0*/  SHF.L.U32 R40, R41.reuse, 0x10, RZ ;  /* 0x0000001029287819 */ /* 0x040fe400000006ff */
[----:B------:R-:W-:-:S05]  /*1ff0*/  PRMT R41, R41, 0x7632, R41 ;  /* 0x0000763229297816 */ /* 0x000fca0000000029 */
[----:B------:R-:W4:Y:S01]  /*2000*/  MUFU.RCP R125, R125 ;  /* 0x0000007d007d7308 */ /* 0x000f220000001000 */
[----:B------:R-:W-:-:S07]  /*2010*/  SHF.L.U32 R132, R132, 0x10, RZ ;  /* 0x0000001084847819 */ /* 0x000fce00000006ff */
[----:B------:R-:W4:Y:S01]  /*2020*/  MUFU.RCP R126, R126 ;  /* 0x0000007e007e7308 */ /* 0x000f220000001000 */
[----:B------:R-:W-:Y:S01]  /*2030*/  FMUL.FTZ R45, R40, R45 ;  /* 0x0000002d282d7220 */ /* 0x000fe20000410000 */
[----:B------:R-:W-:-:S06]  /*2040*/  SHF.L.U32 R40, R41, 0x10, RZ ;  /* 0x0000001029287819 */ /* 0x000fcc00000006ff */
[----:B------:R-:W4:Y:S01]  /*2050*/  MUFU.EX2 R122, R122 ;  /* 0x0000007a007a7308 */ /* 0x000f220000000800 */
[----:B------:R-:W-:Y:S01]  /*2060*/  FMUL.FTZ R41, R132, R129 ;  /* 0x0000008184297220 */ /* 0x000fe20000410000 */
[----:B------:R-:W-:Y:S01]  /*2070*/  FADD.FTZ R129, -R128, 1 ;  /* 0x3f80000080817421 */ /* 0x000fe20000010100 */
[----:B------:R-:W-:Y:S01]  /*2080*/  FADD.FTZ R113, -R6, R113 ;  /* 0x0000007106717221 */ /* 0x000fe20000010100 */
[----:B------:R-:W-:-:S04]  /*2090*/  FFMA.FTZ R94, R48, R61, R50 ;  /* 0x0000003d305e7223 */ /* 0x000fc80000010032 */
[----:B------:R-:W4:Y:S01]  /*20a0*/  MUFU.EX2 R123, R123 ;  /* 0x0000007b007b7308 */ /* 0x000f220000000800 */
[----:B------:R-:W-:Y:S01]  /*20b0*/  FMUL.FTZ R43, R130, R43 ;  /* 0x0000002b822b7220 */ /* 0x000fe20000410000 */
[----:B------:R-:W-:Y:S01]  /*20c0*/  FADD.FTZ R130, -R18, 1 ;  /* 0x3f80000012827421 */ /* 0x000fe20000010100 */
[----:B------:R-:W-:Y:S01]  /*20d0*/  FFMA.FTZ R129, R38, R129, 1 ;  /* 0x3f80000026817423 */ /* 0x000fe20000010081 */
[----:B------:R-:W-:Y:S01]  /*20e0*/  FMUL.FTZ R77, R56, R113 ;  /* 0x00000071384d7220 */ /* 0x000fe20000410000 */
[----:B------:R-:W-:Y:S01]  /*20f0*/  FMUL.FTZ R110, R94, -1.4426950216293334961 ;  /* 0xbfb8aa3b5e6e7820 */ /* 0x000fe20000410000 */
[----:B0-----:R-:W-:Y:S01]  /*2100*/  FADD.FTZ R115, R115, 1 ;  /* 0x3f80000073737421 */ /* 0x001fe20000010000 */
[----:B------:R-:W-:Y:S01]  /*2110*/  FMUL.FTZ R40, R40, R127 ;  /* 0x0000007f28287220 */ /* 0x000fe20000410000 */
[----:B-1----:R-:W-:Y:S01]  /*2120*/  FADD.FTZ R112, R112, 1 ;  /* 0x3f80000070707421 */ /* 0x002fe20000010000 */
[----:B----4-:R-:W-:Y:S01]  /*2130*/  FADD.FTZ R38, -R125, 1 ;  /* 0x3f8000007d267421 */ /* 0x010fe20000010100 */
[----:B------:R-:W-:Y:S01]  /*2140*/  FFMA.FTZ R107, R49, R62, R51 ;  /* 0x0000003e316b7223 */ /* 0x000fe20000010033 */
[----:B------:R-:W-:Y:S01]  /*2150*/  FFMA.FTZ R127, R47, R130, 1 ;  /* 0x3f8000002f7f7423 */ /* 0x000fe20000010082 */
[----:B------:R-:W-:Y:S01]  /*2160*/  FADD.FTZ R133, -R126, 1 ;  /* 0x3f8000007e857421 */ /* 0x000fe20000010100 */
[----:B------:R-:W-:Y:S01]  /*2170*/  FMUL.FTZ R47, R128, R129 ;  /* 0x00000081802f7220 */ /* 0x000fe20000410000 */
[----:B------:R-:W-:Y:S01]  /*2180*/  FFMA.FTZ R113, R52, R77, R54 ;  /* 0x0000004d34717223 */ /* 0x000fe20000010036 */
[----:B------:R-:W-:Y:S01]  /*2190*/  FADD.FTZ R129, R122, 1 ;  /* 0x3f8000007a817421 */ /* 0x000fe20000010000 */
[----:B------:R-:W-:Y:S01]  /*21a0*/  FFMA.FTZ R128, R119, R38, 1 ;  /* 0x3f80000077807423 */ /* 0x000fe20000010026 */
[----:B------:R-:W-:Y:S01]  /*21b0*/  FMUL.FTZ R34, R107, -1.4426950216293334961 ;  /* 0xbfb8aa3b6b227820 */ /* 0x000fe20000410000 */
[----:B------:R-:W-:Y:S01]  /*21c0*/  FFMA.FTZ R119, R120, R133, 1 ;  /* 0x3f80000078777423 */ /* 0x000fe20000010085 */
[----:B------:R-:W0:Y:S01]  /*21d0*/  MUFU.EX2 R110, R110 ;  /* 0x0000006e006e7308 */ /* 0x000e220000000800 */
[----:B------:R-:W-:Y:S01]  /*21e0*/  FMUL.FTZ R38, R18, R127 ;  /* 0x0000007f12267220 */ /* 0x000fe20000410000 */
[C---:B------:R-:W-:Y:S01]  /*21f0*/  SHF.L.U32 R120, R36.reuse, 0x10, RZ ;  /* 0x0000001024787819 */ /* 0x040fe200000006ff */
[----:B------:R-:W-:Y:S01]  /*2200*/  FMUL.FTZ R121, R113, -1.4426950216293334961 ;  /* 0xbfb8aa3b71797820 */ /* 0x000fe20000410000 */
[----:B------:R-:W-:Y:S01]  /*2210*/  PRMT R36, R36, 0x7632, R36 ;  /* 0x0000763224247816 */ /* 0x000fe20000000024 */
[----:B------:R-:W-:-:S03]  /*2220*/  FMUL.FTZ R125, R125, R128 ;  /* 0x000000807d7d7220 */ /* 0x000fc60000410000 */
[----:B------:R-:W1:Y:S01]  /*2230*/  MUFU.RCP R115, R115 ;  /* 0x0000007300737308 */ /* 0x000e620000001000 */
[----:B------:R-:W-:Y:S01]  /*2240*/  FADD.FTZ R128, R123, 1 ;  /* 0x3f8000007b807421 */ /* 0x000fe20000010000 */
[----:B------:R-:W-:-:S06]  /*2250*/  SHF.L.U32 R122, R36, 0x10, RZ ;  /* 0x00000010247a7819 */ /* 0x000fcc00000006ff */
[----:B------:R-:W4:Y:S01]  /*2260*/  MUFU.RCP R112, R112 ;  /* 0x0000007000707308 */ /* 0x000f220000001000 */
[----:B------:R-:W-:Y:S01]  /*2270*/  FMUL.FTZ R90, R56, R139 ;  /* 0x0000008b385a7220 */ /* 0x000fe20000410000 */
[----:B------:R-:W-:-:S06]  /*2280*/  SHF.L.U32 R127, R37, 0x10, RZ ;  /* 0x00000010257f7819 */ /* 0x000fcc00000006ff */
[----:B------:R-:W4:Y:S01]  /*2290*/  MUFU.RCP R18, R129 ;  /* 0x0000008100127308 */ /* 0x000f220000001000 */
[----:B------:R-:W-:Y:S01]  /*22a0*/  PRMT R37, R37, 0x7632, R37 ;  /* 0x0000763225257816 */ /* 0x000fe20000000025 */
[----:B------:R-:W-:-:S06]  /*22b0*/  FFMA.FTZ R114, R53, R90, R55 ;  /* 0x0000005a35727223 */ /* 0x000fcc0000010037 */
[----:B------:R-:W4:Y:S01]  /*22c0*/  MUFU.EX2 R34, R34 ;  /* 0x0000002200227308 */ /* 0x000f220000000800 */
[----:B------:R-:W-:Y:S01]  /*22d0*/  FMUL.FTZ R47, R120, R47 ;  /* 0x0000002f782f7220 */ /* 0x000fe20000410000 */
[----:B------:R-:W-:-:S06]  /*22e0*/  SHF.L.U32 R120, R37, 0x10, RZ ;  /* 0x0000001025787819 */ /* 0x000fcc00000006ff */
[----:B------:R-:W4:Y:S01]  /*22f0*/  MUFU.EX2 R121, R121 ;  /* 0x0000007900797308 */ /* 0x000f220000000800 */
[----:B------:R-:W-:-:S07]  /*2300*/  FMUL.FTZ R119, R126, R119 ;  /* 0x000000777e777220 */ /* 0x000fce0000410000 */
[----:B------:R-:W5:Y:S01]  /*2310*/  MUFU.RCP R36, R128 ;  /* 0x0000008000247308 */ /* 0x000f620000001000 */
[----:B------:R-:W-:Y:S01]  /*2320*/  FMUL.FTZ R116, R114, -1.4426950216293334961 ;  /* 0xbfb8aa3b72747820 */ /* 0x000fe20000410000 */
[----:B------:R-:W-:Y:S01]  /*2330*/  FMUL.FTZ R126, R127, R38 ;  /* 0x000000267f7e7220 */ /* 0x000fe20000410000 */
[----:B------:R-:W-:Y:S01]  /*2340*/  FMUL.FTZ R38, R122, R125 ;  /* 0x0000007d7a267220 */ /* 0x000fe20000410000 */
[----:B0-----:R-:W-:Y:S01]  /*2350*/  FADD.FTZ R110, R110, 1 ;  /* 0x3f8000006e6e7421 */ /* 0x001fe20000010000 */
[----:B-1----:R-:W-:Y:S01]  /*2360*/  FADD.FTZ R123, -R115, 1 ;  /* 0x3f800000737b7421 */ /* 0x002fe20000010100 */
[----:B----4-:R-:W-:Y:S01]  /*2370*/  FADD.FTZ R122, -R112, 1 ;  /* 0x3f800000707a7421 */ /* 0x010fe20000010100 */
[----:B------:R-:W-:Y:S01]  /*2380*/  FMUL.FTZ R37, R120, R119 ;  /* 0x0000007778257220 */ /* 0x000fe20000410000 */
[----:B------:R-:W-:Y:S01]  /*2390*/  FADD.FTZ R120, -R18, 1 ;  /* 0x3f80000012787421 */ /* 0x000fe20000010100 */
[----:B------:R-:W-:Y:S01]  /*23a0*/  PRMT R19, R19, 0x7632, R19 ;  /* 0x0000763213137816 */ /* 0x000fe20000000013 */
[----:B------:R-:W0:Y:S01]  /*23b0*/  MUFU.EX2 R116, R116 ;  /* 0x0000007400747308 */ /* 0x000e220000000800 */
[----:B------:R-:W-:Y:S01]  /*23c0*/  FFMA.FTZ R92, R92, R123, 1 ;  /* 0x3f8000005c5c7423 */ /* 0x000fe2000001007b */
[----:B------:R-:W-:Y:S01]  /*23d0*/  FFMA.FTZ R109, R109, R122, 1 ;  /* 0x3f8000006d6d7423 */ /* 0x000fe2000001007a */
[----:B------:R-:W-:Y:S01]  /*23e0*/  FADD.FTZ R122, R34, 1 ;  /* 0x3f800000227a7421 */ /* 0x000fe20000010000 */
[----:B------:R-:W-:Y:S01]  /*23f0*/  FFMA.FTZ R117, R117, R120, 1 ;  /* 0x3f80000075757423 */ /* 0x000fe20000010078 */
[----:B------:R-:W-:Y:S01]  /*2400*/  SHF.L.U32 R19, R19, 0x10, RZ ;  /* 0x0000001013137819 */ /* 0x000fe200000006ff */
[----:B------:R-:W-:Y:S01]  /*2410*/  FADD.FTZ R121, R121, 1 ;  /* 0x3f80000079797421 */ /* 0x000fe20000010000 */
[----:B-----5:R-:W-:Y:S01]  /*2420*/  FADD.FTZ R119, -R36, 1 ;  /* 0x3f80000024777421 */ /* 0x020fe20000010100 */
[----:B------:R-:W1:Y:S01]  /*2430*/  MUFU.RCP R110, R110 ;  /* 0x0000006e006e7308 */ /* 0x000e620000001000 */
[----:B------:R-:W-:Y:S01]  /*2440*/  FMUL.FTZ R127, R115, R92 ;  /* 0x0000005c737f7220 */ /* 0x000fe20000410000 */
[----:B------:R-:W-:Y:S01]  /*2450*/  FMUL.FTZ R128, R112, R109 ;  /* 0x0000006d70807220 */ /* 0x000fe20000410000 */
[----:B------:R-:W-:Y:S01]  /*2460*/  FMUL.FTZ R34, R18, R117 ;  /* 0x0000007512227220 */ /* 0x000fe20000410000 */
[----:B------:R-:W-:Y:S01]  /*2470*/  FADD.FTZ R109, -R6, R19 ;  /* 0x00000013066d7221 */ /* 0x000fe20000010100 */
[----:B------:R-:W-:Y:S01]  /*2480*/  FFMA.FTZ R119, R118, R119, 1 ;  /* 0x3f80000076777423 */ /* 0x000fe20000010077 */
[----:B------:R-:W4:Y:S02]  /*2490*/  LDG.E.64.CONSTANT R18, desc[UR16][R2.64+0xc800] ;  /* 0x00c8001002127981 */ /* 0x000f24000c1e9b00 */
[----:B------:R-:W5:Y:S01]  /*24a0*/  MUFU.RCP R115, R122 ;  /* 0x0000007a00737308 */ /* 0x000f620000001000 */
[----:B------:R-:W-:Y:S01]  /*24b0*/  PRMT R8, R32, 0x7632, R8 ;  /* 0x0000763220087816 */ /* 0x000fe20000000008 */
[----:B------:R-:W-:Y:S01]  /*24c0*/  FMUL.FTZ R112, R36, R119 ;  /* 0x0000007724707220 */ /* 0x000fe20000410000 */
[----:B------:R-:W-:-:S05]  /*24d0*/  SHF.L.U32 R36, R32, 0x10, RZ ;  /* 0x0000001020247819 */ /* 0x000fca00000006ff */
[----:B------:R-:W5:Y:S01]  /*24e0*/  MUFU.RCP R117, R121 ;  /* 0x0000007900757308 */ /* 0x000f620000001000 */
[----:B------:R-:W-:Y:S01]  /*24f0*/  SHF.L.U32 R119, R8, 0x10, RZ ;  /* 0x0000001008777819 */ /* 0x000fe200000006ff */
[----:B0-----:R-:W-:Y:S01]  /*2500*/  FADD.FTZ R116, R116, 1 ;  /* 0x3f80000074747421 */ /* 0x001fe20000010000 */
[----:B------:R-:W-:Y:S01]  /*2510*/  FMUL.FTZ R127, R36, R127 ;  /* 0x0000007f247f7220 */ /* 0x000fe20000410000 */
[----:B------:R-:W-:Y:S02]  /*2520*/  PRMT R17, R17, 0x7632, R17 ;  /* 0x0000763211117816 */ /* 0x000fe40000000011 */
[----:B------:R-:W-:Y:S01]  /*2530*/  FMUL.FTZ R36, R119, R34 ;  /* 0x0000002277247220 */ /* 0x000fe20000410000 */
[----:B-1----:R-:W-:Y:S01]  /*2540*/  FADD.FTZ R119, -R110, 1 ;  /* 0x3f8000006e777421 */ /* 0x002fe20000010100 */
[----:B------:R5:W-:Y:S01]  /*2550*/  MUFU.RCP R32, R116 ;  /* 0x0000007400207308 */ /* 0x000be20000001000 */
[----:B------:R-:W-:Y:S02]  /*2560*/  PRMT R16, R16, 0x7632, R16 ;  /* 0x0000763210107816 */ /* 0x000fe40000000010 */
[----:B------:R-:W-:Y:S01]  /*2570*/  FFMA.FTZ R119, R94, R119, 1 ;  /* 0x3f8000005e777423 */ /* 0x000fe20000010077 */
[----:B------:R-:W-:Y:S01]  /*2580*/  SHF.L.U32 R17, R17, 0x10, RZ ;  /* 0x0000001011117819 */ /* 0x000fe200000006ff */
[----:B-----5:R-:W-:Y:S01]  /*2590*/  FADD.FTZ R116, -R115, 1 ;  /* 0x3f80000073747421 */ /* 0x020fe20000010100 */
[----:B------:R-:W-:-:S03]  /*25a0*/  FADD.FTZ R94, -R117, 1 ;  /* 0x3f800000755e7421 */ /* 0x000fc60000010100 */
[----:B------:R-:W-:Y:S01]  /*25b0*/  FADD.FTZ R17, -R6, R17 ;  /* 0x0000001106117221 */ /* 0x000fe20000010100 */
[----:B------:R-:W-:Y:S01]  /*25c0*/  FFMA.FTZ R116, R107, R116, 1 ;  /* 0x3f8000006b747423 */ /* 0x000fe20000010074 */
[----:B------:R-:W-:Y:S01]  /*25d0*/  SHF.L.U32 R107, R16, 0x10, RZ ;  /* 0x00000010106b7819 */ /* 0x000fe200000006ff */
[----:B------:R-:W-:Y:S01]  /*25e0*/  FFMA.FTZ R94, R113, R94, 1 ;  /* 0x3f800000715e7423 */ /* 0x000fe2000001005e */
[----:B------:R-:W-:Y:S01]  /*25f0*/  SHF.L.U32 R16, R14, 0x10, RZ ;  /* 0x000000100e107819 */ /* 0x000fe200000006ff */
[----:B------:R-:W-:Y:S02]  /*2600*/  FMUL.FTZ R129, R110, R119 ;  /* 0x000000776e817220 */ /* 0x000fe40000410000 */
[----:B------:R-:W-:Y:S01]  /*2610*/  FMUL.FTZ R117, R117, R94 ;  /* 0x0000005e75757220 */ /* 0x000fe20000410000 */
[----:B------:R-:W-:Y:S01]  /*2620*/  FMUL.FTZ R94, R56, R17 ;  /* 0x00000011385e7220 */ /* 0x000fe20000410000 */
[----:B------:R-:W-:Y:S01]  /*2630*/  FMUL.FTZ R129, R16, R129 ;  /* 0x0000008110817220 */ /* 0x000fe20000410000 */
[----:B------:R-:W-:Y:S01]  /*2640*/  SHF.L.U32 R91, R91, 0x10, RZ ;  /* 0x000000105b5b7819 */ /* 0x000fe200000006ff */
[----:B------:R-:W5:Y:S04]  /*2650*/  LDG.E.64.CONSTANT R16, desc[UR16][R2.64+0xdc00] ;  /* 0x00dc001002107981 */ /* 0x000f68000c1e9b00 */
[----:B------:R-:W-:Y:S01]  /*2660*/  FADD.FTZ R91, -R6, R91 ;  /* 0x0000005b065b7221 */ /* 0x000fe20000010100 */
[----:B------:R-:W-:-:S03]  /*2670*/  FFMA.FTZ R95, R49, R64, R51 ;  /* 0x00000040315f7223 */ /* 0x000fc60000010033 */
[----:B------:R-:W-:Y:S01]  /*2680*/  FMUL.FTZ R91, R56, R91 ;  /* 0x0000005b385b7220 */ /* 0x000fe20000410000 */
[----:B------:R-:W-:Y:S01]  /*2690*/  FFMA.FTZ R30, R48, R63, R50 ;  /* 0x0000003f301e7223 */ /* 0x000fe20000010032 */
[----:B------:R-:W-:Y:S02]  /*26a0*/  FMUL.FTZ R108, R95, -1.4426950216293334961 ;  /* 0xbfb8aa3b5f6c7820 */ /* 0x000fe40000410000 */
[----:B------:R-:W-:Y:S01]  /*26b0*/  FFMA.FTZ R111, R52, R91, R54 ;  /* 0x0000005b346f7223 */ /* 0x000fe20000010036 */
[----:B------:R-:W-:-:S03]  /*26c0*/  FMUL.FTZ R93, R30, -1.4426950216293334961 ;  /* 0xbfb8aa3b1e5d7820 */ /* 0x000fc60000410000 */
[----:B------:R-:W-:Y:S01]  /*26d0*/  FMUL.FTZ R124, R111, -1.4426950216293334961 ;  /* 0xbfb8aa3b6f7c7820 */ /* 0x000fe20000410000 */
[----:B------:R-:W0:Y:S01]  /*26e0*/  MUFU.EX2 R108, R108 ;  /* 0x0000006c006c7308 */ /* 0x000e220000000800 */
[----:B------:R-:W-:Y:S01]  /*26f0*/  FMUL.FTZ R92, R56, R109 ;  /* 0x0000006d385c7220 */ /* 0x000fe20000410000 */
[----:B------:R-:W-:-:S06]  /*2700*/  PRMT R9, R33, 0x7632, R9 ;  /* 0x0000763221097816 */ /* 0x000fcc0000000009 */
[----:B------:R-:W1:Y:S01]  /*2710*/  MUFU.EX2 R93, R93 ;  /* 0x0000005d005d7308 */ /* 0x000e620000000800 */
[----:B------:R-:W-:Y:S01]  /*2720*/  FFMA.FTZ R109, R53, R92, R55 ;  /* 0x0000005c356d7223 */ /* 0x000fe20000010037 */
[----:B------:R-:W-:-:S06]  /*2730*/  SHF.L.U32 R33, R33, 0x10, RZ ;  /* 0x0000001021217819 */ /* 0x000fcc00000006ff */
[----:B------:R-:W1:Y:S01]  /*2740*/  MUFU.EX2 R124, R124 ;  /* 0x0000007c007c7308 */ /* 0x000e620000000800 */
[----:B------:R-:W-:Y:S01]  /*2750*/  FMUL.FTZ R118, R109, -1.4426950216293334961 ;  /* 0xbfb8aa3b6d767820 */ /* 0x000fe20000410000 */
[----:B------:R-:W-:Y:S01]  /*2760*/  SHF.L.U32 R121, R9, 0x10, RZ ;  /* 0x0000001009797819 */ /* 0x000fe200000006ff */
[----:B------:R-:W-:Y:S01]  /*2770*/  FMUL.FTZ R128, R33, R128 ;  /* 0x0000008021807220 */ /* 0x000fe20000410000 */
[----:B0-----:R-:W-:-:S04]  /*2780*/  FADD.FTZ R108, R108, 1 ;  /* 0x3f8000006c6c7421 */ /* 0x001fc80000010000 */
[----:B------:R-:W0:Y:S01]  /*2790*/  MUFU.EX2 R33, R118 ;  /* 0x0000007600217308 */ /* 0x000e220000000800 */
[----:B------:R-:W-:Y:S01]  /*27a0*/  FMUL.FTZ R34, R121, R112 ;  /* 0x0000007079227220 */ /* 0x000fe20000410000 */
[----:B-1----:R-:W-:-:S06]  /*27b0*/  FADD.FTZ R112, R93, 1 ;  /* 0x3f8000005d707421 */ /* 0x002fcc0000010000 */
[----:B------:R-:W1:Y:S01]  /*27c0*/  MUFU.RCP R110, R108 ;  /* 0x0000006c006e7308 */ /* 0x000e620000001000 */
[----:B------:R-:W-:Y:S01]  /*27d0*/  FADD.FTZ R113, R124, 1 ;  /* 0x3f8000007c717421 */ /* 0x000fe20000010000 */
[----:B------:R-:W-:Y:S01]  /*27e0*/  PRMT R14, R14, 0x7632, R14 ;  /* 0x000076320e0e7816 */ /* 0x000fe2000000000e */
[----:B------:R-:W-:-:S05]  /*27f0*/  FFMA.FTZ R97, R48, R65, R50 ;  /* 0x0000004130617223 */ /* 0x000fca0000010032 */
[----:B------:R-:W3:Y:S01]  /*2800*/  MUFU.RCP R112, R112 ;  /* 0x0000007000707308 */ /* 0x000ee20000001000 */
[----:B------:R-:W-:Y:S01]  /*2810*/  FADD.FTZ R93, -R32, 1 ;  /* 0x3f800000205d7421 */ /* 0x000fe20000010100 */
[----:B0-----:R-:W-:-:S06]  /*2820*/  FADD.FTZ R33, R33, 1 ;  /* 0x3f80000021217421 */ /* 0x001fcc0000010000 */
[----:B------:R-:W0:Y:S01]  /*2830*/  MUFU.RCP R113, R113 ;  /* 0x0000007100717308 */ /* 0x000e220000001000 */
[----:B------:R-:W-:Y:S01]  /*2840*/  SHF.L.U32 R14, R14, 0x10, RZ ;  /* 0x000000100e0e7819 */ /* 0x000fe200000006ff */
[----:B------:R-:W-:Y:S01]  /*2850*/  FMUL.FTZ R96, R97, -1.4426950216293334961 ;  /* 0xbfb8aa3b61607820 */ /* 0x000fe20000410000 */
[----:B------:R-:W-:Y:S01]  /*2860*/  FFMA.FTZ R93, R114, R93, 1 ;  /* 0x3f800000725d7423 */ /* 0x000fe2000001005d */
[----:B------:R-:W-:Y:S01]  /*2870*/  FFMA.FTZ R98, R49, R66, R51 ;  /* 0x0000004231627223 */ /* 0x000fe20000010033 */
[----:B------:R-:W-:Y:S01]  /*2880*/  FADD.FTZ R107, -R6, R107 ;  /* 0x0000006b066b7221 */ /* 0x000fe20000010100 */
[C---:B------:R-:W-:Y:S02]  /*2890*/  PRMT R8, R15.reuse, 0x7632, R8 ;  /* 0x000076320f087816 */ /* 0x040fe40000000008 */
[----:B------:R1:W-:Y:S01]  /*28a0*/  MUFU.RCP R114, R33 ;  /* 0x0000002100727308 */ /* 0x0003e20000001000 */
[----:B------:R-:W-:Y:S01]  /*28b0*/  SHF.L.U32 R15, R15, 0x10, RZ ;  /* 0x000000100f0f7819 */ /* 0x000fe200000006ff */
[----:B------:R-:W-:Y:S01]  /*28c0*/  FMUL.FTZ R130, R115, R116 ;  /* 0x0000007473827220 */ /* 0x000fe20000410000 */
[----:B------:R-:W-:Y:S01]  /*28d0*/  FMUL.FTZ R32, R32, R93 ;  /* 0x0000005d20207220 */ /* 0x000fe20000410000 */
[----:B------:R-:W-:Y:S01]  /*28e0*/  FMUL.FTZ R106, R98, -1.4426950216293334961 ;  /* 0xbfb8aa3b626a7820 */ /* 0x000fe20000410000 */
[----:B------:R-:W-:Y:S01]  /*28f0*/  FMUL.FTZ R93, R56, R107 ;  /* 0x0000006b385d7220 */ /* 0x000fe20000410000 */
[----:B-1----:R-:W-:Y:S01]  /*2900*/  FMUL.FTZ R33, R14, R117 ;  /* 0x000000750e217220 */ /* 0x002fe20000410000 */
[----:B------:R-:W-:Y:S01]  /*2910*/  FADD.FTZ R14, -R110, 1 ;  /* 0x3f8000006e0e7421 */ /* 0x000fe20000010100 */
[----:B------:R-:W1:Y:S01]  /*2920*/  MUFU.EX2 R96, R96 ;  /* 0x0000006000607308 */ /* 0x000e620000000800 */
[----:B------:R-:W-:Y:S01]  /*2930*/  FMUL.FTZ R130, R15, R130 ;  /* 0x000000820f827220 */ /* 0x000fe20000410000 */
[----:B------:R-:W-:Y:S01]  /*2940*/  SHF.L.U32 R15, R8, 0x10, RZ ;  /* 0x00000010080f7819 */ /* 0x000fe200000006ff */
[----:B------:R-:W-:Y:S01]  /*2950*/  FFMA.FTZ R133, R95, R14, 1 ;  /* 0x3f8000005f857423 */ /* 0x000fe2000001000e */
[----:B---3--:R-:W-:Y:S01]  /*2960*/  FADD.FTZ R117, -R112, 1 ;  /* 0x3f80000070757421 */ /* 0x008fe20000010100 */
[----:B0-----:R-:W-:Y:S01]  /*2970*/  FADD.FTZ R14, -R113, 1 ;  /* 0x3f800000710e7421 */ /* 0x001fe20000010100 */
[----:B------:R-:W-:-:S02]  /*2980*/  FFMA.FTZ R107, R52, R93, R54 ;  /* 0x0000005d346b7223 */ /* 0x000fc40000010036 */
[----:B------:R-:W0:Y:S01]  /*2990*/  MUFU.EX2 R106, R106 ;  /* 0x0000006a006a7308 */ /* 0x000e220000000800 */
[----:B------:R-:W-:Y:S01]  /*29a0*/  FFMA.FTZ R117, R30, R117, 1 ;  /* 0x3f8000001e757423 */ /* 0x000fe20000010075 */
[----:B------:R-:W-:Y:S01]  /*29b0*/  FMUL.FTZ R116, R107, -1.4426950216293334961 ;  /* 0xbfb8aa3b6b747820 */ /* 0x000fe20000410000 */
[----:B------:R-:W-:Y:S01]  /*29c0*/  FMUL.FTZ R32, R15, R32 ;  /* 0x000000200f207220 */ /* 0x000fe20000410000 */
[----:B------:R-:W-:Y:S02]  /*29d0*/  FFMA.FTZ R30, R111, R14, 1 ;  /* 0x3f8000006f1e7423 */ /* 0x000fe4000001000e */
[----:B------:R-:W3:Y:S02]  /*29e0*/  LDG.E.64.CONSTANT R14, desc[UR16][R26.64+0x10400] ;  /* 0x010400101a0e7981 */ /* 0x000ee4000c1e9b00 */
[----:B------:R-:W2:Y:S01]  /*29f0*/  MUFU.EX2 R116, R116 ;  /* 0x0000007400747308 */ /* 0x000ea20000000800 */
[----:B-1----:R-:W-:Y:S01]  /*2a00*/  FADD.FTZ R118, R96, 1 ;  /* 0x3f80000060767421 */ /* 0x002fe20000010000 */
[----:B------:R-:W-:Y:S01]  /*2a10*/  FADD.FTZ R96, -R114, 1 ;  /* 0x3f80000072607421 */ /* 0x000fe20000010100 */
[----:B------:R-:W-:Y:S01]  /*2a20*/  PRMT R29, R29, 0x7632, R29 ;  /* 0x000076321d1d7816 */ /* 0x000fe2000000001d */
[----:B------:R-:W-:Y:S01]  /*2a30*/  FMUL.FTZ R67, R56, R67 ;  /* 0x0000004338437220 */ /* 0x000fe20000410000 */
[----:B------:R-:W-:Y:S01]  /*2a40*/  PRMT R8, R28, 0x7632, R8 ;  /* 0x000076321c087816 */ /* 0x000fe20000000008 */
[----:B------:R-:W-:Y:S01]  /*2a50*/  FFMA.FTZ R108, R53, R94, R55 ;  /* 0x0000005e356c7223 */ /* 0x000fe20000010037 */
[----:B------:R-:W-:Y:S01]  /*2a60*/  FFMA.FTZ R109, R109, R96, 1 ;  /* 0x3f8000006d6d7423 */ /* 0x000fe20000010060 */
[----:B------:R-:W-:Y:S01]  /*2a70*/  SHF.L.U32 R95, R12, 0x10, RZ ;  /* 0x000000100c5f7819 */ /* 0x000fe200000006ff */
[----:B------:R-:W-:Y:S01]  /*2a80*/  FFMA.FTZ R7, R48, R67, R50 ;  /* 0x0000004330077223 */ /* 0x000fe20000010032 */
[----:B------:R-:W-:Y:S01]  /*2a90*/  SHF.L.U32 R29, R29, 0x10, RZ ;  /* 0x000000101d1d7819 */ /* 0x000fe200000006ff */
[----:B------:R-:W-:Y:S01]  /*2aa0*/  FMUL.FTZ R132, R112, R117 ;  /* 0x0000007570847220 */ /* 0x000fe20000410000 */
[----:B0-----:R-:W-:Y:S01]  /*2ab0*/  FADD.FTZ R96, R106, 1 ;  /* 0x3f8000006a607421 */ /* 0x001fe20000010000 */
[----:B------:R-:W-:Y:S01]  /*2ac0*/  SHF.L.U32 R111, R8, 0x10, RZ ;  /* 0x00000010086f7819 */ /* 0x000fe200000006ff */
[----:B------:R-:W-:Y:S01]  /*2ad0*/  FMUL.FTZ R115, R108, -1.4426950216293334961 ;  /* 0xbfb8aa3b6c737820 */ /* 0x000fe20000410000 */
[----:B------:R-:W-:Y:S01]  /*2ae0*/  PRMT R12, R12, 0x7632, R12 ;  /* 0x000076320c0c7816 */ /* 0x000fe2000000000c */
[----:B------:R-:W-:Y:S01]  /*2af0*/  FMUL.FTZ R30, R113, R30 ;  /* 0x0000001e711e7220 */ /* 0x000fe20000410000 */
[----:B------:R-:W-:Y:S01]  /*2b00*/  FMUL.FTZ R104, R7, -1.4426950216293334961 ;  /* 0xbfb8aa3b07687820 */ /* 0x000fe20000410000 */
[----:B------:R0:W-:Y:S01]  /*2b10*/  MUFU.RCP R28, R96 ;  /* 0x00000060001c7308 */ /* 0x0001e20000001000 */
[----:B------:R-:W-:Y:S01]  /*2b20*/  FMUL.FTZ R132, R95, R132 ;  /* 0x000000845f847220 */ /* 0x000fe20000410000 */
[C---:B------:R-:W-:Y:S01]  /*2b30*/  FADD.FTZ R113, -R6.reuse, R29 ;  /* 0x0000001d06717221 */ /* 0x040fe20000010100 */
[----:B------:R-:W-:Y:S01]  /*2b40*/  FADD.FTZ R95, -R6, R111 ;  /* 0x0000006f065f7221 */ /* 0x000fe20000010100 */
[----:B------:R-:W-:Y:S01]  /*2b50*/  SHF.L.U32 R29, R12, 0x10, RZ ;  /* 0x000000100c1d7819 */ /* 0x000fe200000006ff */
[----:B--2---:R-:W-:Y:S01]  /*2b60*/  FADD.FTZ R106, R116, 1 ;  /* 0x3f800000746a7421 */ /* 0x004fe20000010000 */
[----:B0-----:R-:W-:-:S02]  /*2b70*/  SHF.L.U32 R96, R13, 0x10, RZ ;  /* 0x000000100d607819 */ /* 0x001fc400000006ff */
[----:B------:R-:W-:Y:S01]  /*2b80*/  PRMT R13, R13, 0x7632, R13 ;  /* 0x000076320d0d7816 */ /* 0x000fe2000000000d */
[----:B------:R-:W0:Y:S01]  /*2b90*/  MUFU.EX2 R115, R115 ;  /* 0x0000007300737308 */ /* 0x000e220000000800 */
[----:B------:R-:W-:Y:S01]  /*2ba0*/  FMUL.FTZ R133, R110, R133 ;  /* 0x000000856e857220 */ /* 0x000fe20000410000 */
[----:B------:R-:W-:Y:S01]  /*2bb0*/  FMUL.FTZ R95, R56, R95 ;  /* 0x0000005f385f7220 */ /* 0x000fe20000410000 */
[----:B------:R-:W-:Y:S01]  /*2bc0*/  FMUL.FTZ R30, R29, R30 ;  /* 0x0000001e1d1e7220 */ /* 0x000fe20000410000 */
[----:B------:R-:W-:Y:S01]  /*2bd0*/  FFMA.FTZ R103, R49, R68, R51 ;  /* 0x0000004431677223 */ /* 0x000fe20000010033 */
[----:B------:R-:W-:Y:S01]  /*2be0*/  SHF.L.U32 R29, R13, 0x10, RZ ;  /* 0x000000100d1d7819 */ /* 0x000fe200000006ff */
[----:B------:R-:W-:Y:S01]  /*2bf0*/  FMUL.FTZ R114, R114, R109 ;  /* 0x0000006d72727220 */ /* 0x000fe20000410000 */
[----:B------:R-:W2:Y:S01]  /*2c00*/  LDG.E.64.CONSTANT R12, desc[UR16][R2.64+0xf000] ;  /* 0x00f00010020c7981 */ /* 0x000ea2000c1e9b00 */
[----:B------:R-:W1:Y:S01]  /*2c10*/  MUFU.EX2 R104, R104 ;  /* 0x0000006800687308 */ /* 0x000e620000000800 */
[----:B------:R-:W-:Y:S01]  /*2c20*/  FFMA.FTZ R109, R52, R95, R54 ;  /* 0x0000005f346d7223 */ /* 0x000fe20000010036 */
[----:B------:R-:W-:Y:S01]  /*2c30*/  FMUL.FTZ R133, R96, R133 ;  /* 0x0000008560857220 */ /* 0x000fe20000410000 */
[----:B------:R-:W-:Y:S01]  /*2c40*/  FMUL.FTZ R96, R56, R113 ;  /* 0x0000007138607220 */ /* 0x000fe20000410000 */
[----:B------:R-:W-:Y:S01]  /*2c50*/  FMUL.FTZ R105, R103, -1.4426950216293334961 ;  /* 0xbfb8aa3b67697820 */ /* 0x000fe20000410000 */
[----:B------:R-:W-:-:S03]  /*2c60*/  FMUL.FTZ R113, R109, -1.4426950216293334961 ;  /* 0xbfb8aa3b6d717820 */ /* 0x000fc60000410000 */
[----:B------:R-:W1:Y:S01]  /*2c70*/  MUFU.RCP R106, R106 ;  /* 0x0000006a006a7308 */ /* 0x000e620000001000 */
[----:B------:R-:W-:-:S07]  /*2c80*/  FFMA.FTZ R110, R53, R96, R55 ;  /* 0x00000060356e7223 */ /* 0x000fce0000010037 */
[----:B------:R1:W1:Y:S01]  /*2c90*/  MUFU.RCP R112, R118 ;  /* 0x0000007600707308 */ /* 0x0002620000001000 */
[----:B0-----:R-:W-:Y:S01]  /*2ca0*/  FADD.FTZ R111, R115, 1 ;  /* 0x3f800000736f7421 */ /* 0x001fe20000010000 */
[----:B------:R-:W-:Y:S01]  /*2cb0*/  FMUL.FTZ R29, R29, R114 ;  /* 0x000000721d1d7220 */ /* 0x000fe20000410000 */
[----:B------:R-:W-:-:S05]  /*2cc0*/  FADD.FTZ R115, -R28, 1 ;  /* 0x3f8000001c737421 */ /* 0x000fca0000010100 */
[----:B------:R-:W0:Y:S01]  /*2cd0*/  MUFU.EX2 R105, R105 ;  /* 0x0000006900697308 */ /* 0x000e220000000800 */
[----:B-1----:R-:W-:Y:S01]  /*2ce0*/  FMUL.FTZ R118, R110, -1.4426950216293334961 ;  /* 0xbfb8aa3b6e767820 */ /* 0x002fe20000410000 */
[----:B------:R-:W-:-:S06]  /*2cf0*/  FADD.FTZ R104, R104, 1 ;  /* 0x3f80000068687421 */ /* 0x000fcc0000010000 */
[----:B------:R-:W1:Y:S01]  /*2d00*/  MUFU.EX2 R113, R113 ;  /* 0x0000007100717308 */ /* 0x000e620000000800 */
[----:B------:R-:W-:Y:S01]  /*2d10*/  FFMA.FTZ R115, R98, R115, 1 ;  /* 0x3f80000062737423 */ /* 0x000fe20000010073 */
[----:B------:R-:W-:-:S06]  /*2d20*/  FADD.FTZ R98, -R106, 1 ;  /* 0x3f8000006a627421 */ /* 0x000fcc0000010100 */
[----:B------:R-:W1:Y:S01]  /*2d30*/  MUFU.EX2 R114, R118 ;  /* 0x0000007600727308 */ /* 0x000e620000000800 */
[----:B------:R-:W-:Y:S01]  /*2d40*/  FMUL.FTZ R69, R56, R69 ;  /* 0x0000004538457220 */ /* 0x000fe20000410000 */
[----:B------:R-:W-:Y:S01]  /*2d50*/  FADD.FTZ R116, -R112, 1 ;  /* 0x3f80000070747421 */ /* 0x000fe20000010100 */
[----:B------:R-:W-:Y:S01]  /*2d60*/  FFMA.FTZ R107, R107, R98, 1 ;  /* 0x3f8000006b6b7423 */ /* 0x000fe20000010062 */
[----:B------:R-:W-:Y:S01]  /*2d70*/  PRMT R8, R24, 0x7632, R8 ;  /* 0x0000763218087816 */ /* 0x000fe20000000008 */
[----:B------:R-:W-:-:S03]  /*2d80*/  FFMA.FTZ R101, R48, R69, R50 ;  /* 0x0000004530657223 */ /* 0x000fc60000010032 */
[----:B------:R-:W1:Y:S01]  /*2d90*/  MUFU.RCP R104, R104 ;  /* 0x0000006800687308 */ /* 0x000e620000001000 */
[----:B------:R-:W-:Y:S01]  /*2da0*/  FFMA.FTZ R97, R97, R116, 1 ;  /* 0x3f80000061617423 */ /* 0x000fe20000010074 */
[----:B------:R-:W-:Y:S01]  /*2db0*/  FMUL.FTZ R98, R28, R115 ;  /* 0x000000731c627220 */ /* 0x000fe20000410000 */
[----:B0-----:R-:W-:-:S05]  /*2dc0*/  FADD.FTZ R105, R105, 1 ;  /* 0x3f80000069697421 */ /* 0x001fca0000010000 */
[----:B------:R-:W0:Y:S01]  /*2dd0*/  MUFU.RCP R111, R111 ;  /* 0x0000006f006f7308 */ /* 0x000e220000001000 */
[----:B------:R-:W-:Y:S01]  /*2de0*/  SHF.L.U32 R134, R24, 0x10, RZ ;  /* 0x0000001018867819 */ /* 0x000fe200000006ff */
[----:B------:R-:W-:Y:S01]  /*2df0*/  FMUL.FTZ R28, R106, R107 ;  /* 0x0000006b6a1c7220 */ /* 0x000fe20000410000 */
[----:B------:R-:W-:Y:S01]  /*2e00*/  FMUL.FTZ R99, R101, -1.4426950216293334961 ;  /* 0xbfb8aa3b65637820 */ /* 0x000fe20000410000 */
[----:B------:R-:W-:Y:S01]  /*2e10*/  FMUL.FTZ R97, R112, R97 ;  /* 0x0000006170617220 */ /* 0x000fe20000410000 */
[----:B------:R-:W-:Y:S01]  /*2e20*/  PRMT R9, R8, 0x7632, R9 ;  /* 0x0000763208097816 */ /* 0x000fe20000000009 */
[----:B-1----:R-:W-:Y:S01]  /*2e30*/  FADD.FTZ R107, R113, 1 ;  /* 0x3f800000716b7421 */ /* 0x002fe20000010000 */
[----:B------:R-:W-:Y:S01]  /*2e40*/  FADD.FTZ R114, R114, 1 ;  /* 0x3f80000072727421 */ /* 0x000fe20000010000 */
[----:B------:R-:W1:Y:S01]  /*2e50*/  MUFU.RCP R24, R105 ;  /* 0x0000006900187308 */ /* 0x000e620000001000 */
[----:B------:R-:W-:Y:S01]  /*2e60*/  FMUL.FTZ R134, R134, R97 ;  /* 0x0000006186867220 */ /* 0x000fe20000410000 */
[----:B------:R-:W-:-:S02]  /*2e70*/  SHF.L.U32 R113, R9, 0x10, RZ ;  /* 0x0000001009717819 */ /* 0x000fc400000006ff */
[----:B------:R-:W-:Y:S02]  /*2e80*/  SHF.L.U32 R97, R8, 0x10, RZ ;  /* 0x0000001008617819 */ /* 0x000fe400000006ff */
[C---:B------:R-:W-:Y:S02]  /*2e90*/  SHF.L.U32 R137, R25.reuse, 0x10, RZ ;  /* 0x0000001019897819 */ /* 0x040fe400000006ff */
[----:B------:R-:W-:Y:S01]  /*2ea0*/  MUFU.EX2 R99, R99 ;  /* 0x0000006300637308 */ /* 0x000fe20000000800 */
[----:B------:R-:W-:Y:S01]  /*2eb0*/  PRMT R8, R25, 0x7632, R8 ;  /* 0x0000763219087816 */ /* 0x000fe20000000008 */
[----:B------:R-:W-:Y:S01]  /*2ec0*/  FADD.FTZ R113, -R6, R113 ;  /* 0x0000007106717221 */ /* 0x000fe20000010100 */
[----:B------:R-:W-:Y:S01]  /*2ed0*/  FFMA.FTZ R102, R49, R70, R51 ;  /* 0x0000004631667223 */ /* 0x000fe20000010033 */
[----:B------:R-:W-:-:S04]  /*2ee0*/  FADD.FTZ R106, -R104, 1 ;  /* 0x3f800000686a7421 */ /* 0x000fc80000010100 */
[----:B------:R-:W1:Y:S01]  /*2ef0*/  MUFU.RCP R107, R107 ;  /* 0x0000006b006b7308 */ /* 0x000e620000001000 */
[----:B0-----:R-:W-:Y:S01]  /*2f00*/  FADD.FTZ R117, -R111, 1 ;  /* 0x3f8000006f757421 */ /* 0x001fe20000010100 */
[----:B------:R-:W-:-:S06]  /*2f10*/  FMUL.FTZ R137, R137, R98 ;  /* 0x0000006289897220 */ /* 0x000fcc0000410000 */
[----:B------:R-:W0:Y:S01]  /*2f20*/  MUFU.RCP R25, R114 ;  /* 0x0000007200197308 */ /* 0x000e220000001000 */
[----:B------:R-:W-:Y:S01]  /*2f30*/  FMUL.FTZ R98, R56, R113 ;  /* 0x0000007138627220 */ /* 0x000fe20000410000 */
[----:B------:R-:W-:Y:S01]  /*2f40*/  FMUL.FTZ R100, R102, -1.4426950216293334961 ;  /* 0xbfb8aa3b66647820 */ /* 0x000fe20000410000 */
[----:B------:R-:W-:Y:S01]  /*2f50*/  FFMA.FTZ R113, R7, R106, 1 ;  /* 0x3f80000007717423 */ /* 0x000fe2000001006a */
[----:B------:R-:W-:Y:S01]  /*2f60*/  FFMA.FTZ R108, R108, R117, 1 ;  /* 0x3f8000006c6c7423 */ /* 0x000fe20000010075 */
[----:B------:R-:W-:Y:S01]  /*2f70*/  PRMT R86, R9, 0x7632, R86 ;  /* 0x0000763209567816 */ /* 0x000fe20000000056 */
[----:B-1----:R-:W-:Y:S01]  /*2f80*/  FADD.FTZ R112, -R24, 1 ;  /* 0x3f80000018707421 */ /* 0x002fe20000010100 */
[----:B------:R-:W-:Y:S01]  /*2f90*/  SHF.L.U32 R8, R8, 0x10, RZ ;  /* 0x0000001008087819 */ /* 0x000fe200000006ff */
[----:B------:R-:W-:Y:S01]  /*2fa0*/  FMUL.FTZ R140, R104, R113 ;  /* 0x00000071688c7220 */ /* 0x000fe20000410000 */
[----:B------:R-:W-:Y:S01]  /*2fb0*/  FMUL.FTZ R111, R111, R108 ;  /* 0x0000006c6f6f7220 */ /* 0x000fe20000410000 */
[----:B------:R-:W-:Y:S01]  /*2fc0*/  SHF.L.U32 R113, R86, 0x10, RZ ;  /* 0x0000001056717819 */ /* 0x000fe200000006ff */
[----:B------:R-:W1:Y:S01]  /*2fd0*/  MUFU.EX2 R100, R100 ;  /* 0x0000006400647308 */ /* 0x000e620000000800 */
[----:B------:R-:W-:Y:S01]  /*2fe0*/  FFMA.FTZ R141, R103, R112, 1 ;  /* 0x3f800000678d7423 */ /* 0x000fe20000010070 */
[----:B------:R-:W-:Y:S01]  /*2ff0*/  FMUL.FTZ R7, R8, R111 ;  /* 0x0000006f08077220 */ /* 0x000fe20000410000 */
[----:B------:R-:W-:Y:S01]  /*3000*/  FADD.FTZ R104, -R107, 1 ;  /* 0x3f8000006b687421 */ /* 0x000fe20000010100 */
[----:B------:R-:W-:Y:S01]  /*3010*/  FADD.FTZ R142, R99, 1 ;  /* 0x3f800000638e7421 */ /* 0x000fe20000010000 */
[----:B------:R-:W-:Y:S01]  /*3020*/  FADD.FTZ R99, -R6, R113 ;  /* 0x0000007106637221 */ /* 0x000fe20000010100 */
[----:B0-----:R-:W-:Y:S01]  /*3030*/  FADD.FTZ R111, -R25, 1 ;  /* 0x3f800000196f7421 */ /* 0x001fe20000010100 */
[----:B------:R-:W2:Y:S01]  /*3040*/  LDG.E.64.CONSTANT R8, desc[UR16][R26.64+0x11800] ;  /* 0x011800101a087981 */ /* 0x000ea2000c1e9b00 */
[----:B------:R-:W-:Y:S01]  /*3050*/  FFMA.FTZ R105, R52, R98, R54 ;  /* 0x0000006234697223 */ /* 0x000fe20000010036 */
[----:B------:R-:W-:Y:S01]  /*3060*/  FFMA.FTZ R104, R109, R104, 1 ;  /* 0x3f8000006d687423 */ /* 0x000fe20000010068 */
[----:B------:R-:W-:Y:S01]  /*3070*/  FMUL.FTZ R141, R24, R141 ;  /* 0x0000008d188d7220 */ /* 0x000fe20000410000 */
[----:B------:R-:W-:Y:S01]  /*3080*/  FFMA.FTZ R24, R110, R111, 1 ;  /* 0x3f8000006e187423 */ /* 0x000fe2000001006f */
[----:B------:R-:W-:Y:S01]  /*3090*/  FMUL.FTZ R99, R56, R99 ;  /* 0x0000006338637220 */ /* 0x000fe20000410000 */
[----:B------:R-:W-:Y:S01]  /*30a0*/  SHF.L.U32 R109, R20, 0x10, RZ ;  /* 0x00000010146d7819 */ /* 0x000fe200000006ff */
[----:B------:R-:W-:Y:S01]  /*30b0*/  FMUL.FTZ R103, R105, -1.4426950216293334961 ;  /* 0xbfb8aa3b69677820 */ /* 0x000fe20000410000 */
[----:B------:R-:W-:Y:S01]  /*30c0*/  FMUL.FTZ R104, R107, R104 ;  /* 0x000000686b687220 */ /* 0x000fe20000410000 */
[----:B------:R-:W-:Y:S01]  /*30d0*/  FMUL.FTZ R24, R25, R24 ;  /* 0x0000001819187220 */ /* 0x000fe20000410000 */
[----:B------:R-:W-:Y:S01]  /*30e0*/  FFMA.FTZ R107, R53, R99, R55 ;  /* 0x00000063356b7223 */ /* 0x000fe20000010037 */
[----:B------:R-:W-:Y:S01]  /*30f0*/  SHF.L.U32 R25, R10, 0x10, RZ ;  /* 0x000000100a197819 */ /* 0x000fe200000006ff */
[----:B------:R-:W-:Y:S01]  /*3100*/  FADD.FTZ R109, -R6, R109 ;  /* 0x0000006d066d7221 */ /* 0x000fe20000010100 */
[----:B------:R-:W-:Y:S01]  /*3110*/  PRMT R10, R10, 0x7632, R10 ;  /* 0x000076320a0a7816 */ /* 0x000fe2000000000a */
[----:B------:R-:W-:Y:S01]  /*3120*/  FMUL.FTZ R113, R107, -1.4426950216293334961 ;  /* 0xbfb8aa3b6b717820 */ /* 0x000fe20000410000 */
[----:B------:R-:W0:Y:S01]  /*3130*/  MUFU.EX2 R103, R103 ;  /* 0x0000006700677308 */ /* 0x000e220000000800 */
[----:B-1----:R-:W-:Y:S01]  /*3140*/  FADD.FTZ R143, R100, 1 ;  /* 0x3f800000648f7421 */ /* 0x002fe20000010000 */
[----:B------:R-:W-:Y:S01]  /*3150*/  FMUL.FTZ R100, R56, R109 ;  /* 0x0000006d38647220 */ /* 0x000fe20000410000 */
[----:B------:R-:W-:-:S02]  /*3160*/  SHF.L.U32 R109, R10, 0x10, RZ ;  /* 0x000000100a6d7819 */ /* 0x000fc400000006ff */
[----:B------:R-:W-:Y:S01]  /*3170*/  SHF.L.U32 R115, R87, 0x10, RZ ;  /* 0x0000001057737819 */ /* 0x000fe200000006ff */
[----:B------:R-:W-:Y:S01]  /*3180*/  FMUL.FTZ R28, R97, R28 ;  /* 0x0000001c611c7220 */ /* 0x000fe20000410000 */
[----:B------:R-:W-:Y:S01]  /*3190*/  SHF.L.U32 R112, R11, 0x10, RZ ;  /* 0x000000100b707819 */ /* 0x000fe200000006ff */
[----:B------:R-:W1:Y:S01]  /*31a0*/  MUFU.EX2 R10, R113 ;  /* 0x00000071000a7308 */ /* 0x000e620000000800 */
[----:B------:R-:W-:Y:S01]  /*31b0*/  PRMT R117, R87, 0x7632, R117 ;  /* 0x0000763257757816 */ /* 0x000fe20000000075 */
[----:B------:R-:W-:Y:S01]  /*31c0*/  FADD.FTZ R89, R89, 1 ;  /* 0x3f80000059597421 */ /* 0x000fe20000010000 */
[----:B------:R-:W2:Y:S05]  /*31d0*/  LDG.E.64.CONSTANT R26, desc[UR16][R26.64+0x12c00] ;  /* 0x012c00101a1a7981 */ /* 0x000eaa000c1e9b00 */
[----:B------:R-:W4:Y:S08]  /*31e0*/  MUFU.RCP R142, R142 ;  /* 0x0000008e008e7308 */ /* 0x000f300000001000 */
[----:B------:R-:W5:Y:S01]  /*31f0*/  MUFU.RCP R143, R143 ;  /* 0x0000008f008f7308 */ /* 0x000f620000001000 */
[----:B0-----:R-:W-:Y:S01]  /*3200*/  FADD.FTZ R103, R103, 1 ;  /* 0x3f80000067677421 */ /* 0x001fe20000010000 */
[----:B-1----:R-:W-:Y:S01]  /*3210*/  FADD.FTZ R116, R10, 1 ;  /* 0x3f8000000a747421 */ /* 0x002fe20000010000 */
[----:B------:R-:W-:Y:S01]  /*3220*/  FMUL.FTZ R140, R25, R140 ;  /* 0x0000008c198c7220 */ /* 0x000fe20000410000 */
[----:B------:R-:W-:Y:S01]  /*3230*/  PRMT R11, R11, 0x7632, R11 ;  /* 0x000076320b0b7816 */ /* 0x000fe2000000000b */
[----:B------:R-:W-:-:S03]  /*3240*/  FMUL.FTZ R25, R109, R104 ;  /* 0x000000686d197220 */ /* 0x000fc60000410000 */
[----:B------:R-:W0:Y:S01]  /*3250*/  MUFU.RCP R119, R103 ;  /* 0x0000006700777308 */ /* 0x000e220000001000 */
[----:B----4-:R-:W-:Y:S01]  /*3260*/  FADD.FTZ R104, -R142, 1 ;  /* 0x3f8000008e687421 */ /* 0x010fe20000010100 */
[----:B------:R-:W-:Y:S01]  /*3270*/  FADD.FTZ R115, -R6, R115 ;  /* 0x0000007306737221 */ /* 0x000fe20000010100 */
[----:B------:R-:W-:Y:S02]  /*3280*/  SHF.L.U32 R11, R11, 0x10, RZ ;  /* 0x000000100b0b7819 */ /* 0x000fe400000006ff */
[----:B------:R-:W-:-:S03]  /*3290*/  FFMA.FTZ R101, R101, R104, 1 ;  /* 0x3f80000065657423 */ /* 0x000fc60000010068 */
[----:B------:R-:W1:Y:S01]  /*32a0*/  MUFU.RCP R116, R116 ;  /* 0x0000007400747308 */ /* 0x000e620000001000 */
[----:B-----5:R-:W-:Y:S01]  /*32b0*/  FADD.FTZ R111, -R143, 1 ;  /* 0x3f8000008f6f7421 */ /* 0x020fe20000010100 */
[----:B------:R-:W-:Y:S01]  /*32c0*/  FMUL.FTZ R97, R56, R115 ;  /* 0x0000007338617220 */ /* 0x000fe20000410000 */
[----:B------:R-:W-:Y:S02]  /*32d0*/  FMUL.FTZ R24, R11, R24 ;  /* 0x000000180b187220 */ /* 0x000fe40000410000 */
[----:B------:R-:W-:Y:S01]  /*32e0*/  FFMA.FTZ R104, R102, R111, 1 ;  /* 0x3f80000066687423 */ /* 0x000fe2000001006f */
[----:B------:R-:W-:Y:S01]  /*32f0*/  SHF.L.U32 R111, R4, 0x10, RZ ;  /* 0x00000010046f7819 */ /* 0x000fe200000006ff */
[----:B------:R-:W4:Y:S01]  /*3300*/  LDG.E.64.CONSTANT R10, desc[UR16][R2.64+0x10400] ;  /* 0x01040010020a7981 */ /* 0x000f22000c1e9b00 */
[----:B------:R-:W-:Y:S01]  /*3310*/  PRMT R4, R86, 0x7632, R4 ;  /* 0x0000763256047816 */ /* 0x000fe20000000004 */
[----:B------:R-:W-:Y:S02]  /*3320*/  FFMA.FTZ R108, R49, R97, R51 ;  /* 0x00000061316c7223 */ /* 0x000fe40000010033 */
[----:B------:R-:W-:Y:S01]  /*3330*/  FADD.FTZ R113, -R6, R111 ;  /* 0x0000006f06717221 */ /* 0x000fe20000010100 */
[----:B------:R-:W-:Y:S01]  /*3340*/  SHF.L.U32 R87, R4, 0x10, RZ ;  /* 0x0000001004577819 */ /* 0x000fe200000006ff */
[----:B------:R-:W-:Y:S01]  /*3350*/  FMUL.FTZ R115, R108, -1.4426950216293334961 ;  /* 0xbfb8aa3b6c737820 */ /* 0x000fe20000410000 */
[----:B------:R-:W-:Y:S01]  /*3360*/  SHF.L.U32 R117, R117, 0x10, RZ ;  /* 0x0000001075757819 */ /* 0x000fe200000006ff */
[----:B0-----:R-:W-:Y:S01]  /*3370*/  FADD.FTZ R118, -R119, 1 ;  /* 0x3f80000077767421 */ /* 0x001fe20000010100 */
[----:B------:R-:W-:Y:S01]  /*3380*/  FMUL.FTZ R102, R56, R113 ;  /* 0x0000007138667220 */ /* 0x000fe20000410000 */
[----:B------:R-:W-:Y:S01]  /*3390*/  FADD.FTZ R113, -R6, R87 ;  /* 0x0000005706717221 */ /* 0x000fe20000010100 */
[----:B------:R-:W0:Y:S01]  /*33a0*/  MUFU.EX2 R106, R115 ;  /* 0x00000073006a7308 */ /* 0x000e220000000800 */
[----:B------:R-:W-:Y:S01]  /*33b0*/  FFMA.FTZ R105, R105, R118, 1 ;  /* 0x3f80000069697423 */ /* 0x000fe20000010076 */
[----:B------:R-:W-:Y:S01]  /*33c0*/  FMUL.FTZ R143, R143, R104 ;  /* 0x000000688f8f7220 */ /* 0x000fe20000410000 */
[----:B-1----:R-:W-:Y:S01]  /*33d0*/  FADD.FTZ R114, -R116, 1 ;  /* 0x3f80000074727421 */ /* 0x002fe20000010100 */
[----:B------:R-:W-:Y:S01]  /*33e0*/  FADD.FTZ R117, -R6, R117 ;  /* 0x0000007506757221 */ /* 0x000fe20000010100 */
[C---:B------:R-:W-:Y:S01]  /*33f0*/  FMUL.FTZ R104, R56.reuse, R113 ;  /* 0x0000007138687220 */ /* 0x040fe20000410000 */
[----:B------:R-:W-:Y:S01]  /*3400*/  FMUL.FTZ R119, R119, R105 ;  /* 0x0000006977777220 */ /* 0x000fe20000410000 */
[----:B------:R-:W-:Y:S01]  /*3410*/  FFMA.FTZ R107, R107, R114, 1 ;  /* 0x3f8000006b6b7423 */ /* 0x000fe20000010072 */
[----:B------:R-:W-:Y:S01]  /*3420*/  FMUL.FTZ R105, R56, R117 ;  /* 0x0000007538697220 */ /* 0x000fe20000410000 */
[----:B------:R-:W-:Y:S01]  /*3430*/  FFMA.FTZ R114, R52, R104, R54 ;  /* 0x0000006834727223 */ /* 0x000fe20000010036 */
[----:B------:R-:W-:-:S02]  /*3440*/  SHF.L.U32 R117, R22, 0x10, RZ ;  /* 0x0000001016757819 */ /* 0x000fc400000006ff */
[----:B------:R-:W-:Y:S01]  /*3450*/  PRMT R22, R22, 0x7632, R22 ;  /* 0x0000763216167816 */ /* 0x000fe20000000016 */
[----:B------:R-:W-:Y:S01]  /*3460*/  FMUL.FTZ R142, R142, R101 ;  /* 0x000000658e8e7220 */ /* 0x000fe20000410000 */
[----:B------:R-:W-:Y:S01]  /*3470*/  FMUL.FTZ R107, R116, R107 ;  /* 0x0000006b746b7220 */ /* 0x000fe20000410000 */
[----:B------:R-:W-:Y:S01]  /*3480*/  FMUL.FTZ R118, R114, -1.4426950216293334961 ;  /* 0xbfb8aa3b72767820 */ /* 0x000fe20000410000 */
[----:B------:R-:W-:Y:S01]  /*3490*/  FFMA.FTZ R116, R53, R105, R55 ;  /* 0x0000006935747223 */ /* 0x000fe20000010037 */
[----:B------:R-:W-:Y:S01]  /*34a0*/  SHF.L.U32 R22, R22, 0x10, RZ ;  /* 0x0000001016167819 */ /* 0x000fe200000006ff */
[----:B------:R-:W1:Y:S01]  /*34b0*/  MUFU.RCP R89, R89 ;  /* 0x0000005900597308 */ /* 0x000e620000001000 */
[----:B------:R-:W-:Y:S01]  /*34c0*/  FMUL.FTZ R142, R117, R142 ;  /* 0x0000008e758e7220 */ /* 0x000fe20000410000 */
[----:B------:R-:W-:Y:S02]  /*34d0*/  FMUL.FTZ R117, R116, -1.4426950216293334961 ;  /* 0xbfb8aa3b74757820 */ /* 0x000fe40000410000 */
[----:B------:R-:W-:Y:S01]  /*34e0*/  FMUL.FTZ R22, R22, R119 ;  /* 0x0000007716167220 */ /* 0x000fe20000410000 */
[----:B0-----:R-:W-:Y:S01]  /*34f0*/  FADD.FTZ R119, R106, 1 ;  /* 0x3f8000006a777421 */ /* 0x001fe20000010000 */
[----:B------:R-:W-:-:S02]  /*3500*/  SHF.L.U32 R120, R23, 0x10, RZ ;  /* 0x0000001017787819 */ /* 0x000fc400000006ff */
[----:B------:R-:W0:Y:S01]  /*3510*/  MUFU.EX2 R118, R118 ;  /* 0x0000007600767308 */ /* 0x000e220000000800 */
[----:B------:R-:W-:Y:S02]  /*3520*/  PRMT R106, R23, 0x7632, R106 ;  /* 0x00007632176a7816 */ /* 0x000fe4000000006a */
[----:B------:R-:W-:Y:S02]  /*3530*/  PRMT R23, R20, 0x7632, R23 ;  /* 0x0000763214177816 */ /* 0x000fe40000000017 */
[----:B------:R-:W-:-:S03]  /*3540*/  SHF.L.U32 R121, R5, 0x10, RZ ;  /* 0x0000001005797819 */ /* 0x000fc600000006ff */
[----:B------:R-:W5:Y:S01]  /*3550*/  MUFU.EX2 R117, R117 ;  /* 0x0000007500757308 */ /* 0x000f620000000800 */
[----:B------:R-:W-:Y:S02]  /*3560*/  SHF.L.U32 R115, R21, 0x10, RZ ;  /* 0x0000001015737819 */ /* 0x000fe400000006ff */
[----:B------:R-:W-:Y:S02]  /*3570*/  SHF.L.U32 R23, R23, 0x10, RZ ;  /* 0x0000001017177819 */ /* 0x000fe400000006ff */
[----:B------:R-:W-:-:S03]  /*3580*/  SHF.L.U32 R106, R106, 0x10, RZ ;  /* 0x000000106a6a7819 */ /* 0x000fc600000006ff */
[----:B------:R-:W5:Y:S01]  /*3590*/  MUFU.RCP R20, R119 ;  /* 0x0000007700147308 */ /* 0x000f620000001000 */
[----:B------:R-:W-:Y:S01]  /*35a0*/  PRMT R4, R21, 0x7632, R4 ;  /* 0x0000763215047816 */ /* 0x000fe20000000004 */
[C---:B------:R-:W-:Y:S01]  /*35b0*/  FADD.FTZ R103, -R6.reuse, R121 ;  /* 0x0000007906677221 */ /* 0x040fe20000010100 */
[C---:B------:R-:W-:Y:S01]  /*35c0*/  FADD.FTZ R115, -R6.reuse, R115 ;  /* 0x0000007306737221 */ /* 0x040fe20000010100 */
[----:B------:R-:W-:Y:S01]  /*35d0*/  FADD.FTZ R121, -R6, R23 ;  /* 0x0000001706797221 */ /* 0x000fe20000010100 */
[----:B------:R-:W-:Y:S01]  /*35e0*/  FMUL.FTZ R21, R106, R107 ;  /* 0x0000006b6a157220 */ /* 0x000fe20000410000 */
[----:B-1----:R-:W-:Y:S01]  /*35f0*/  FADD.FTZ R23, -R89, 1 ;  /* 0x3f80000059177421 */ /* 0x002fe20000010100 */
[----:B------:R-:W-:Y:S01]  /*3600*/  SHF.L.U32 R107, R4, 0x10, RZ ;  /* 0x00000010046b7819 */ /* 0x000fe200000006ff */
[----:B------:R-:W-:Y:S01]  /*3610*/  FMUL.FTZ R101, R56, R115 ;  /* 0x0000007338657220 */ /* 0x000fe20000410000 */
[----:B0-----:R-:W-:Y:S01]  /*3620*/  FADD.FTZ R118, R118, 1 ;  /* 0x3f80000076767421 */ /* 0x001fe20000010000 */
[----:B------:R-:W-:-:S02]  /*3630*/  FFMA.FTZ R144, R88, R23, 1 ;  /* 0x3f80000058907423 */ /* 0x000fc40000010017 */
[----:B------:R-:W-:Y:S01]  /*3640*/  FADD.FTZ R107, -R6, R107 ;  /* 0x0000006b066b7221 */ /* 0x000fe20000010100 */
[----:B------:R-:W-:Y:S01]  /*3650*/  FFMA.FTZ R111, R49, R101, R51 ;  /* 0x00000065316f7223 */ /* 0x000fe20000010033 */
[----:B------:R-:W-:Y:S01]  /*3660*/  FMUL.FTZ R144, R89, R144 ;  /* 0x0000009059907220 */ /* 0x000fe20000410000 */
[----:B-----5:R-:W-:Y:S01]  /*3670*/  FADD.FTZ R117, R117, 1 ;  /* 0x3f80000075757421 */ /* 0x020fe20000010000 */
[----:B------:R-:W0:Y:S01]  /*3680*/  MUFU.RCP R118, R118 ;  /* 0x0000007600767308 */ /* 0x000e220000001000 */
[----:B------:R-:W-:Y:S01]  /*3690*/  FADD.FTZ R89, -R20, 1 ;  /* 0x3f80000014597421 */ /* 0x000fe20000010100 */
[----:B------:R-:W-:Y:S01]  /*36a0*/  FMUL.FTZ R107, R56, R107 ;  /* 0x0000006b386b7220 */ /* 0x000fe20000410000 */
[----:B------:R-:W-:Y:S01]  /*36b0*/  FMUL.FTZ R115, R111, -1.4426950216293334961 ;  /* 0xbfb8aa3b6f737820 */ /* 0x000fe20000410000 */
[----:B------:R-:W-:Y:S01]  /*36c0*/  FFMA.FTZ R110, R48, R100, R50 ;  /* 0x00000064306e7223 */ /* 0x000fe20000010032 */
[----:B------:R-:W-:Y:S01]  /*36d0*/  FFMA.FTZ R139, R108, R89, 1 ;  /* 0x3f8000006c8b7423 */ /* 0x000fe20000010059 */
[----:B------:R-:W-:Y:S01]  /*36e0*/  FMUL.FTZ R106, R56, R121 ;  /* 0x00000079386a7220 */ /* 0x000fe20000410000 */
[----:B------:R-:W-:Y:S01]  /*36f0*/  FFMA.FTZ R89, R53, R107, R55 ;  /* 0x0000006b35597223 */ /* 0x000fe20000010037 */
[----:B------:R-:W1:Y:S01]  /*3700*/  MUFU.RCP R117, R117 ;  /* 0x0000007500757308 */ /* 0x000e620000001000 */
[----:B------:R-:W-:Y:S01]  /*3710*/  FMUL.FTZ R141, R112, R141 ;  /* 0x0000008d708d7220 */ /* 0x000fe20000410000 */
[----:B------:R-:W-:Y:S01]  /*3720*/  FMUL.FTZ R139, R20, R139 ;  /* 0x0000008b148b7220 */ /* 0x000fe20000410000 */
[----:B------:R-:W-:Y:S01]  /*3730*/  FMUL.FTZ R112, R110, -1.4426950216293334961 ;  /* 0xbfb8aa3b6e707820 */ /* 0x000fe20000410000 */
[----:B------:R-:W-:Y:S01]  /*3740*/  FFMA.FTZ R23, R52, R106, R54 ;  /* 0x0000006a34177223 */ /* 0x000fe20000010036 */
[----:B------:R-:W-:-:S03]  /*3750*/  FMUL.FTZ R20, R89, -1.4426950216293334961 ;  /* 0xbfb8aa3b59147820 */ /* 0x000fc60000410000 */
[----:B------:R-:W5:Y:S01]  /*3760*/  MUFU.EX2 R115, R115 ;  /* 0x0000007300737308 */ /* 0x000f620000000800 */
[----:B------:R-:W-:Y:S01]  /*3770*/  FMUL.FTZ R88, R23, -1.4426950216293334961 ;  /* 0xbfb8aa3b17587820 */ /* 0x000fe20000410000 */
[----:B0-----:R-:W-:-:S06]  /*3780*/  FADD.FTZ R108, -R118, 1 ;  /* 0x3f800000766c7421 */ /* 0x001fcc0000010100 */
[----:B------:R-:W0:Y:S01]  /*3790*/  MUFU.EX2 R109, R112 ;  /* 0x00000070006d7308 */ /* 0x000e220000000800 */
[----:B------:R-:W-:-:S07]  /*37a0*/  FFMA.FTZ R114, R114, R108, 1 ;  /* 0x3f80000072727423 */ /* 0x000fce000001006c */
[----:B------:R-:W3:Y:S01]  /*37b0*/  MUFU.EX2 R20, R20 ;  /* 0x0000001400147308 */ /* 0x000ee20000000800 */
[----:B-1----:R-:W-:Y:S01]  /*37c0*/  FADD.FTZ R108, -R117, 1 ;  /* 0x3f800000756c7421 */ /* 0x002fe20000010100 */
[----:B-----5:R-:W-:-:S06]  /*37d0*/  FADD.FTZ R115, R115, 1 ;  /* 0x3f80000073737421 */ /* 0x020fcc0000010000 */
[----:B------:R-:W1:Y:S01]  /*37e0*/  MUFU.EX2 R88, R88 ;  /* 0x0000005800587308 */ /* 0x000e620000000800 */
[----:B------:R-:W-:Y:S01]  /*37f0*/  FFMA.FTZ R116, R116, R108, 1 ;  /* 0x3f80000074747423 */ /* 0x000fe2000001006c */
[----:B------:R-:W-:Y:S01]  /*3800*/  PRMT R5, R4, 0x7632, R5 ;  /* 0x0000763204057816 */ /* 0x000fe20000000005 */
[----:B------:R-:W-:Y:S01]  /*3810*/  FFMA.FTZ R86, R48, R102, R50 ;  /* 0x0000006630567223 */ /* 0x000fe20000010032 */
[----:B0-----:R-:W-:Y:S01]  /*3820*/  FADD.FTZ R109, R109, 1 ;  /* 0x3f8000006d6d7421 */ /* 0x001fe20000010000 */
[----:B------:R-:W-:-:S03]  /*3830*/  FMUL.FTZ R117, R117, R116 ;  /* 0x0000007475757220 */ /* 0x000fc60000410000 */
[----:B------:R-:W0:Y:S01]  /*3840*/  MUFU.RCP R4, R115 ;  /* 0x0000007300047308 */ /* 0x000e220000001000 */
[----:B---3--:R-:W-:Y:S01]  /*3850*/  FADD.FTZ R116, R20, 1 ;  /* 0x3f80000014747421 */ /* 0x008fe20000010000 */
[----:B------:R-:W-:Y:S01]  /*3860*/  FMUL.FTZ R112, R86, -1.4426950216293334961 ;  /* 0xbfb8aa3b56707820 */ /* 0x000fe20000410000 */
[----:B------:R-:W-:Y:S01]  /*3870*/  FMUL.FTZ R118, R118, R114 ;  /* 0x0000007276767220 */ /* 0x000fe20000410000 */
[----:B------:R-:W-:Y:S02]  /*3880*/  SHF.L.U32 R108, R19, 0x10, RZ ;  /* 0x00000010136c7819 */ /* 0x000fe400000006ff */
[----:B------:R-:W-:Y:S02]  /*3890*/  PRMT R19, R18, 0x7632, R19 ;  /* 0x0000763212137816 */ /* 0x000fe40000000013 */
[----:B------:R3:W5:Y:S01]  /*38a0*/  MUFU.RCP R114, R109 ;  /* 0x0000006d00727308 */ /* 0x0007620000001000 */
[----:B------:R-:W-:Y:S01]  /*38b0*/  FMUL.FTZ R139, R108, R139 ;  /* 0x0000008b6c8b7220 */ /* 0x000fe20000410000 */
[----:B------:R-:W-:-:S02]  /*38c0*/  SHF.L.U32 R108, R5, 0x10, RZ ;  /* 0x00000010056c7819 */ /* 0x000fc400000006ff */
[----:B---3--:R-:W-:Y:S01]  /*38d0*/  SHF.L.U32 R109, R18, 0x10, RZ ;  /* 0x00000010126d7819 */ /* 0x008fe200000006ff */
[----:B-1----:R-:W-:-:S03]  /*38e0*/  FADD.FTZ R18, R88, 1 ;  /* 0x3f80000058127421 */ /* 0x002fc60000010000 */
[----:B------:R-:W1:Y:S01]  /*38f0*/  MUFU.RCP R116, R116 ;  /* 0x0000007400747308 */ /* 0x000e620000001000 */
[----:B------:R-:W-:-:S07]  /*3900*/  PRMT R88, R5, 0x7632, R88 ;  /* 0x0000763205587816 */ /* 0x000fce0000000058 */
[----:B------:R-:W3:Y:S01]  /*3910*/  MUFU.EX2 R112, R112 ;  /* 0x0000007000707308 */ /* 0x000ee20000000800 */
[----:B0-----:R-:W-:-:S07]  /*3920*/  FADD.FTZ R136, -R4, 1 ;  /* 0x3f80000004887421 */ /* 0x001fce0000010100 */
[----:B------:R-:W0:Y:S01]  /*3930*/  MUFU.RCP R5, R18 ;  /* 0x0000001200057308 */ /* 0x000e220000001000 */
[----:B------:R-:W-:Y:S01]  /*3940*/  FFMA.FTZ R136, R111, R136, 1 ;  /* 0x3f8000006f887423 */ /* 0x000fe20000010088 */
[----:B-----5:R-:W-:-:S03]  /*3950*/  FADD.FTZ R115, -R114, 1 ;  /* 0x3f80000072737421 */ /* 0x020fc60000010100 */
[----:B------:R-:W-:Y:S01]  /*3960*/  FMUL.FTZ R136, R4, R136 ;  /* 0x0000008804887220 */ /* 0x000fe20000410000 */
[----:B-1----:R-:W-:Y:S01]  /*3970*/  FADD.FTZ R4, -R116, 1 ;  /* 0x3f80000074047421 */ /* 0x002fe20000010100 */
[----:B------:R-:W-:Y:S01]  /*3980*/  FFMA.FTZ R138, R110, R115, 1 ;  /* 0x3f8000006e8a7423 */ /* 0x000fe20000010073 */
[----:B---3--:R-:W-:Y:S02]  /*3990*/  FADD.FTZ R111, R112, 1 ;  /* 0x3f800000706f7421 */ /* 0x008fe40000010000 */
[----:B------:R-:W-:Y:S01]  /*39a0*/  FFMA.FTZ R89, R89, R4, 1 ;  /* 0x3f80000059597423 */ /* 0x000fe20000010004 */
[----:B------:R-:W-:Y:S01]  /*39b0*/  SHF.L.U32 R4, R16, 0x10, RZ ;  /* 0x0000001010047819 */ /* 0x000fe200000006ff */
[----:B------:R-:W-:Y:S01]  /*39c0*/  FMUL.FTZ R138, R114, R138 ;  /* 0x0000008a728a7220 */ /* 0x000fe20000410000 */
[----:B0-----:R-:W-:-:S04]  /*39d0*/  FADD.FTZ R112, -R5, 1 ;  /* 0x3f80000005707421 */ /* 0x001fc80000010100 */
[----:B------:R-:W-:Y:S01]  /*39e0*/  FFMA.FTZ R112, R23, R112, 1 ;  /* 0x3f80000017707423 */ /* 0x000fe20000010070 */
[----:B------:R-:W-:-:S03]  /*39f0*/  FMUL.FTZ R138, R4, R138 ;  /* 0x0000008a048a7220 */ /* 0x000fc60000410000 */
[----:B------:R-:W-:Y:S02]  /*3a00*/  FMUL.FTZ R112, R5, R112 ;  /* 0x0000007005707220 */ /* 0x000fe40000410000 */
[----:B------:R-:W3:Y:S01]  /*3a10*/  LDG.E.64.CONSTANT R4, desc[UR16][R2.64+0x11800] ;  /* 0x0118001002047981 */ /* 0x000ee2000c1e9b00 */
[----:B------:R-:W-:Y:S01]  /*3a20*/  FMUL.FTZ R103, R56, R103 ;  /* 0x0000006738677220 */ /* 0x000fe20000410000 */
[----:B------:R-:W-:-:S03]  /*3a30*/  FMUL.FTZ R144, R109, R144 ;  /* 0x000000906d907220 */ /* 0x000fc60000410000 */
[----:B------:R-:W-:Y:S01]  /*3a40*/  FFMA.FTZ R87, R49, R103, R51 ;  /* 0x0000006731577223 */ /* 0x000fe20000010033 */
[----:B------:R-:W-:Y:S02]  /*3a50*/  PRMT R109, R19, 0x7632, R109 ;  /* 0x00007632136d7816 */ /* 0x000fe4000000006d */
[----:B------:R-:W-:Y:S01]  /*3a60*/  SHF.L.U32 R88, R88, 0x10, RZ ;  /* 0x0000001058587819 */ /* 0x000fe200000006ff */
[----:B------:R-:W-:Y:S01]  /*3a70*/  FMUL.FTZ R113, R87, -1.4426950216293334961 ;  /* 0xbfb8aa3b57717820 */ /* 0x000fe20000410000 */
[C---:B------:R-:W-:Y:S01]  /*3a80*/  FADD.FTZ R108, -R6.reuse, R108 ;  /* 0x0000006c066c7221 */ /* 0x040fe20000010100 */
[----:B------:R-:W-:Y:S01]  /*3a90*/  SHF.L.U32 R19, R19, 0x10, RZ ;  /* 0x0000001013137819 */ /* 0x000fe200000006ff */
[----:B------:R-:W5:Y:S01]  /*3aa0*/  LDG.E.64.CONSTANT R2, desc[UR16][R2.64+0x12c00] ;  /* 0x012c001002027981 */ /* 0x000f62000c1e9b00 */
[----:B------:R-:W-:Y:S01]  /*3ab0*/  SHF.L.U32 R18, R109, 0x10, RZ ;  /* 0x000000106d127819 */ /* 0x000fe200000006ff */
[----:B------:R-:W-:Y:S01]  /*3ac0*/  FADD.FTZ R109, -R6, R88 ;  /* 0x00000058066d7221 */ /* 0x000fe20000010100 */
[----:B------:R-:W0:Y:S01]  /*3ad0*/  MUFU.EX2 R113, R113 ;  /* 0x0000007100717308 */ /* 0x000e220000000800 */
[C---:B------:R-:W-:Y:S01]  /*3ae0*/  FMUL.FTZ R108, R56.reuse, R108 ;  /* 0x0000006c386c7220 */ /* 0x040fe20000410000 */
[----:B------:R-:W-:Y:S01]  /*3af0*/  FMUL.FTZ R20, R19, R118 ;  /* 0x0000007613147220 */ /* 0x000fe20000410000 */
[----:B------:R-:W-:-:S02]  /*3b00*/  FMUL.FTZ R109, R56, R109 ;  /* 0x0000006d386d7220 */ /* 0x000fc40000410000 */
[----:B------:R-:W-:Y:S01]  /*3b10*/  FFMA.FTZ R19, R52, R108, R54 ;  /* 0x0000006c34137223 */ /* 0x000fe20000010036 */
[----:B------:R-:W-:Y:S01]  /*3b20*/  FMUL.FTZ R18, R18, R117 ;  /* 0x0000007512127220 */ /* 0x000fe20000410000 */
[----:B------:R-:W-:Y:S02]  /*3b30*/  FFMA.FTZ R88, R53, R109, R55 ;  /* 0x0000006d35587223 */ /* 0x000fe40000010037 */
[----:B------:R-:W-:Y:S02]  /*3b40*/  FMUL.FTZ R117, R19, -1.4426950216293334961 ;  /* 0xbfb8aa3b13757820 */ /* 0x000fe40000410000 */
[----:B------:R-:W-:Y:S02]  /*3b50*/  FMUL.FTZ R115, R88, -1.4426950216293334961 ;  /* 0xbfb8aa3b58737820 */ /* 0x000fe40000410000 */
[----:B------:R-:W1:Y:S01]  /*3b60*/  MUFU.EX2 R110, R117 ;  /* 0x00000075006e7308 */ /* 0x000e620000000800 */
[----:B0-----:R-:W-:-:S07]  /*3b70*/  FADD.FTZ R23, R113, 1 ;  /* 0x3f80000071177421 */ /* 0x001fce0000010000 */
[----:B------:R-:W-:Y:S01]  /*3b80*/  MUFU.EX2 R115, R115 ;  /* 0x0000007300737308 */ /* 0x000fe20000000800 */
[----:B------:R-:W-:Y:S01]  /*3b90*/  FMUL.FTZ R116, R116, R89 ;  /* 0x0000005974747220 */ /* 0x000fe20000410000 */
[----:B------:R-:W-:-:S06]  /*3ba0*/  PRMT R89, R16, 0x7632, R89 ;  /* 0x0000763210597816 */ /* 0x000fcc0000000059 */
[----:B------:R-:W0:Y:S01]  /*3bb0*/  MUFU.RCP R23, R23 ;  /* 0x0000001700177308 */ /* 0x000e220000001000 */
[----:B-1----:R-:W-:Y:S01]  /*3bc0*/  FADD.FTZ R113, R110, 1 ;  /* 0x3f8000006e717421 */ /* 0x002fe20000010000 */
[----:B------:R-:W-:-:S06]  /*3bd0*/  SHF.L.U32 R110, R17, 0x10, RZ ;  /* 0x00000010116e7819 */ /* 0x000fcc00000006ff */
[----:B------:R-:W1:Y:S01]  /*3be0*/  MUFU.RCP R111, R111 ;  /* 0x0000006f006f7308 */ /* 0x000e620000001000 */
[----:B------:R-:W-:Y:S02]  /*3bf0*/  PRMT R16, R17, 0x7632, R16 ;  /* 0x0000763211107816 */ /* 0x000fe40000000010 */
[----:B------:R-:W-:Y:S01]  /*3c00*/  SHF.L.U32 R17, R89, 0x10, RZ ;  /* 0x0000001059117819 */ /* 0x000fe200000006ff */
[----:B------:R-:W-:Y:S01]  /*3c10*/  FMUL.FTZ R136, R110, R136 ;  /* 0x000000886e887220 */ /* 0x000fe20000410000 */
[----:B------:R-:W-:-:S03]  /*3c20*/  SHF.L.U32 R110, R14, 0x10, RZ ;  /* 0x000000100e6e7819 */ /* 0x000fc600000006ff */
[----:B------:R1:W2:Y:S01]  /*3c30*/  MUFU.RCP R89, R113 ;  /* 0x0000007100597308 */ /* 0x0002a20000001000 */
[----:B------:R-:W-:Y:S01]  /*3c40*/  FMUL.FTZ R17, R17, R112 ;  /* 0x0000007011117220 */ /* 0x000fe20000410000 */
[----:B0-----:R-:W-:Y:S01]  /*3c50*/  FADD.FTZ R112, -R23, 1 ;  /* 0x3f80000017707421 */ /* 0x001fe20000010100 */
[----:B-1----:R-:W-:Y:S01]  /*3c60*/  FADD.FTZ R113, R115, 1 ;  /* 0x3f80000073717421 */ /* 0x002fe20000010000 */
[----:B------:R-:W-:Y:S01]  /*3c70*/  FADD.FTZ R114, -R111, 1 ;  /* 0x3f8000006f727421 */ /* 0x000fe20000010100 */
[----:B------:R-:W-:-:S04]  /*3c80*/  FADD.FTZ R110, -R6, R110 ;  /* 0x0000006e066e7221 */ /* 0x000fc80000010100 */
[----:B------:R-:W0:Y:S01]  /*3c90*/  MUFU.RCP R113, R113 ;  /* 0x0000007100717308 */ /* 0x000e220000001000 */
[----:B------:R-:W-:Y:S01]  /*3ca0*/  FFMA.FTZ R87, R87, R112, 1 ;  /* 0x3f80000057577423 */ /* 0x000fe20000010070 */
[----:B------:R-:W-:Y:S01]  /*3cb0*/  SHF.L.U32 R16, R16, 0x10, RZ ;  /* 0x0000001010107819 */ /* 0x000fe200000006ff */
[----:B------:R-:W-:Y:S01]  /*3cc0*/  FFMA.FTZ R114, R86, R114, 1 ;  /* 0x3f80000056727423 */ /* 0x000fe20000010072 */
[----:B------:R-:W-:Y:S01]  /*3cd0*/  SHF.L.U32 R112, R15, 0x10, RZ ;  /* 0x000000100f707819 */ /* 0x000fe200000006ff */
[----:B------:R-:W-:Y:S01]  /*3ce0*/  FMUL.FTZ R110, R56, R110 ;  /* 0x0000006e386e7220 */ /* 0x000fe20000410000 */
[----:B------:R-:W-:Y:S01]  /*3cf0*/  PRMT R14, R14, 0x7632, R14 ;  /* 0x000076320e0e7816 */ /* 0x000fe2000000000e */
[----:B------:R-:W-:Y:S01]  /*3d00*/  FMUL.FTZ R114, R111, R114 ;  /* 0x000000726f727220 */ /* 0x000fe20000410000 */
[----:B------:R-:W-:Y:S01]  /*3d10*/  FMUL.FTZ R16, R16, R116 ;  /* 0x0000007410107220 */ /* 0x000fe20000410000 */
[----:B------:R-:W-:Y:S01]  /*3d20*/  FFMA.FTZ R86, R48, R110, R50 ;  /* 0x0000006e30567223 */ /* 0x000fe20000010032 */
[----:B------:R-:W-:Y:S01]  /*3d30*/  FADD.FTZ R111, -R6, R112 ;  /* 0x00000070066f7221 */ /* 0x000fe20000010100 */
[----:B--2---:R-:W-:Y:S01]  /*3d40*/  FADD.FTZ R116, -R89, 1 ;  /* 0x3f80000059747421 */ /* 0x004fe20000010100 */
[----:B------:R-:W-:Y:S01]  /*3d50*/  SHF.L.U32 R112, R14, 0x10, RZ ;  /* 0x000000100e707819 */ /* 0x000fe200000006ff */
[----:B------:R-:W-:Y:S01]  /*3d60*/  FMUL.FTZ R14, R86, -1.4426950216293334961 ;  /* 0xbfb8aa3b560e7820 */ /* 0x000fe20000410000 */
[----:B------:R-:W-:Y:S01]  /*3d70*/  FMUL.FTZ R111, R56, R111 ;  /* 0x0000006f386f7220 */ /* 0x000fe20000410000 */
[----:B------:R-:W-:Y:S01]  /*3d80*/  FFMA.FTZ R115, R19, R116, 1 ;  /* 0x3f80000013737423 */ /* 0x000fe20000010074 */
[----:B------:R-:W-:Y:S01]  /*3d90*/  FMUL.FTZ R19, R23, R87 ;  /* 0x0000005717137220 */ /* 0x000fe20000410000 */
[----:B------:R-:W-:Y:S01]  /*3da0*/  FADD.FTZ R112, -R6, R112 ;  /* 0x0000007006707221 */ /* 0x000fe20000010100 */
[----:B0-----:R-:W-:Y:S01]  /*3db0*/  FADD.FTZ R23, -R113, 1 ;  /* 0x3f80000071177421 */ /* 0x001fe20000010100 */
[----:B------:R-:W-:Y:S01]  /*3dc0*/  FFMA.FTZ R87, R49, R111, R51 ;  /* 0x0000006f31577223 */ /* 0x000fe20000010033 */
[----:B------:R-:W0:Y:S01]  /*3dd0*/  MUFU.EX2 R14, R14 ;  /* 0x0000000e000e7308 */ /* 0x000e220000000800 */
[----:B------:R-:W-:Y:S01]  /*3de0*/  FMUL.FTZ R112, R56, R112 ;  /* 0x0000007038707220 */ /* 0x000fe20000410000 */
[----:B------:R-:W-:Y:S01]  /*3df0*/  FFMA.FTZ R88, R88, R23, 1 ;  /* 0x3f80000058587423 */ /* 0x000fe20000010017 */
[----:B------:R-:W-:Y:S01]  /*3e00*/  FMUL.FTZ R23, R87, -1.4426950216293334961 ;  /* 0xbfb8aa3b57177820 */ /* 0x000fe20000410000 */
[----:B------:R-:W-:Y:S01]  /*3e10*/  SHF.L.U32 R116, R12, 0x10, RZ ;  /* 0x000000100c747819 */ /* 0x000fe200000006ff */
[----:B------:R-:W-:Y:S01]  /*3e20*/  FMUL.FTZ R115, R89, R115 ;  /* 0x0000007359737220 */ /* 0x000fe20000410000 */
[----:B------:R-:W-:Y:S01]  /*3e30*/  FFMA.FTZ R89, R52, R112, R54 ;  /* 0x0000007034597223 */ /* 0x000fe20000010036 */
[----:B------:R-:W-:-:S02]  /*3e40*/  FMUL.FTZ R88, R113, R88 ;  /* 0x0000005871587220 */ /* 0x000fc40000410000 */
[----:B------:R1:W2:Y:S01]  /*3e50*/  MUFU.EX2 R113, R23 ;  /* 0x0000001700717308 */ /* 0x0002a20000000800 */
[----:B------:R-:W-:Y:S01]  /*3e60*/  PRMT R12, R12, 0x7632, R12 ;  /* 0x000076320c0c7816 */ /* 0x000fe2000000000c */
[----:B-1----:R-:W-:Y:S01]  /*3e70*/  FMUL.FTZ R23, R116, R114 ;  /* 0x0000007274177220 */ /* 0x002fe20000410000 */
[----:B------:R-:W-:Y:S02]  /*3e80*/  FMUL.FTZ R114, R89, -1.4426950216293334961 ;  /* 0xbfb8aa3b59727820 */ /* 0x000fe40000410000 */
[----:B------:R-:W-:Y:S01]  /*3e90*/  SHF.L.U32 R12, R12, 0x10, RZ ;  /* 0x000000100c0c7819 */ /* 0x000fe200000006ff */
[----:B0-----:R-:W-:-:S03]  /*3ea0*/  FADD.FTZ R116, R14, 1 ;  /* 0x3f8000000e747421 */ /* 0x001fc60000010000 */
[----:B------:R-:W0:Y:S01]  /*3eb0*/  MUFU.EX2 R114, R114 ;  /* 0x0000007200727308 */ /* 0x000e220000000800 */
[----:B------:R-:W-:Y:S01]  /*3ec0*/  FMUL.FTZ R14, R12, R115 ;  /* 0x000000730c0e7220 */ /* 0x000fe20000410000 */
[----:B------:R-:W-:-:S06]  /*3ed0*/  PRMT R15, R15, 0x7632, R15 ;  /* 0x000076320f0f7816 */ /* 0x000fcc000000000f */
[----:B------:R-:W1:Y:S01]  /*3ee0*/  MUFU.RCP R12, R116 ;  /* 0x00000074000c7308 */ /* 0x000e620000001000 */
[----:B------:R-:W-:Y:S01]  /*3ef0*/  SHF.L.U32 R15, R15, 0x10, RZ ;  /* 0x000000100f0f7819 */ /* 0x000fe200000006ff */
[----:B--2---:R-:W-:Y:S01]  /*3f00*/  FADD.FTZ R117, R113, 1 ;  /* 0x3f80000071757421 */ /* 0x004fe20000010000 */
[C---:B------:R-:W-:Y:S02]  /*3f10*/  SHF.L.U32 R113, R13.reuse, 0x10, RZ ;  /* 0x000000100d717819 */ /* 0x040fe400000006ff */
[----:B------:R-:W-:Y:S01]  /*3f20*/  PRMT R13, R13, 0x7632, R13 ;  /* 0x000076320d0d7816 */ /* 0x000fe2000000000d */
[----:B------:R-:W-:Y:S01]  /*3f30*/  FADD.FTZ R15, -R6, R15 ;  /* 0x0000000f060f7221 */ /* 0x000fe20000010100 */
[----:B0-----:R-:W-:Y:S02]  /*3f40*/  FADD.FTZ R114, R114, 1 ;  /* 0x3f80000072727421 */ /* 0x001fe40000010000 */
[----:B------:R-:W-:Y:S01]  /*3f50*/  SHF.L.U32 R13, R13, 0x10, RZ ;  /* 0x000000100d0d7819 */ /* 0x000fe200000006ff */
[----:B------:R-:W-:Y:S01]  /*3f60*/  FMUL.FTZ R19, R113, R19 ;  /* 0x0000001371137220 */ /* 0x000fe20000410000 */
[----:B------:R-:W0:Y:S01]  /*3f70*/  MUFU.RCP R117, R117 ;  /* 0x0000007500757308 */ /* 0x000e220000001000 */
[----:B------:R-:W-:-:S02]  /*3f80*/  FMUL.FTZ R113, R56, R15 ;  /* 0x0000000f38717220 */ /* 0x000fc40000410000 */
[----:B------:R-:W-:Y:S01]  /*3f90*/  FMUL.FTZ R13, R13, R88 ;  /* 0x000000580d0d7220 */ /* 0x000fe20000410000 */
[----:B-1----:R-:W-:Y:S01]  /*3fa0*/  FADD.FTZ R15, -R12, 1 ;  /* 0x3f8000000c0f7421 */ /* 0x002fe20000010100 */
[----:B------:R-:W-:-:S03]  /*3fb0*/  FFMA.FTZ R88, R53, R113, R55 ;  /* 0x0000007135587223 */ /* 0x000fc60000010037 */
[----:B------:R-:W1:Y:S01]  /*3fc0*/  MUFU.RCP R114, R114 ;  /* 0x0000007200727308 */ /* 0x000e620000001000 */
[----:B------:R-:W-:Y:S01]  /*3fd0*/  FFMA.FTZ R15, R86, R15, 1 ;  /* 0x3f800000560f7423 */ /* 0x000fe2000001000f */
[----:B------:R-:W-:-:S06]  /*3fe0*/  FMUL.FTZ R86, R88, -1.4426950216293334961 ;  /* 0xbfb8aa3b58567820 */ /* 0x000fcc0000410000 */
[----:B------:R-:W2:Y:S01]  /*3ff0*/  MUFU.EX2 R86, R86 ;  /* 0x0000005600567308 */ /* 0x000ea20000000800 */
[----:B0-----:R-:W-:Y:S01]  /*4000*/  FADD.FTZ R115, -R117, 1 ;  /* 0x3f80000075737421 */ /* 0x001fe20000010100 */
[----:B------:R-:W-:-:S03]  /*4010*/  FMUL.FTZ R15, R12, R15 ;  /* 0x0000000f0c0f7220 */ /* 0x000fc60000410000 */
[----:B------:R-:W-:Y:S01]  /*4020*/  FFMA.FTZ R87, R87, R115, 1 ;  /* 0x3f80000057577423 */ /* 0x000fe20000010073 */
[----:B------:R-:W-:Y:S01]  /*4030*/  SHF.L.U32 R115, R9, 0x10, RZ ;  /* 0x0000001009737819 */ /* 0x000fe200000006ff */
[----:B-1----:R-:W-:-:S04]  /*4040*/  FADD.FTZ R12, -R114, 1 ;  /* 0x3f800000720c7421 */ /* 0x002fc80000010100 */
[----:B------:R-:W-:Y:S01]  /*4050*/  FFMA.FTZ R12, R89, R12, 1 ;  /* 0x3f800000590c7423 */ /* 0x000fe2000001000c */
[----:B------:R-:W-:Y:S01]  /*4060*/  SHF.L.U32 R89, R8, 0x10, RZ ;  /* 0x0000001008597819 */ /* 0x000fe200000006ff */
[----:B------:R-:W-:Y:S01]  /*4070*/  FADD.FTZ R115, -R6, R115 ;  /* 0x0000007306737221 */ /* 0x000fe20000010100 */
[----:B------:R-:W-:-:S03]  /*4080*/  FMUL.FTZ R117, R117, R87 ;  /* 0x0000005775757220 */ /* 0x000fc60000410000 */
[----:B------:R-:W-:Y:S01]  /*4090*/  FADD.FTZ R87, -R6, R89 ;  /* 0x0000005906577221 */ /* 0x000fe20000010100 */
[----:B--2---:R-:W-:Y:S01]  /*40a0*/  FADD.FTZ R89, R86, 1 ;  /* 0x3f80000056597421 */ /* 0x004fe20000010000 */
[----:B------:R-:W-:Y:S01]  /*40b0*/  FMUL.FTZ R115, R56, R115 ;  /* 0x0000007338737220 */ /* 0x000fe20000410000 */
[----:B------:R-:W-:Y:S01]  /*40c0*/  FMUL.FTZ R12, R114, R12 ;  /* 0x0000000c720c7220 */ /* 0x000fe20000410000 */
[----:B------:R-:W-:Y:S02]  /*40d0*/  FMUL.FTZ R114, R56, R87 ;  /* 0x0000005738727220 */ /* 0x000fe40000410000 */
[----:B------:R-:W-:Y:S01]  /*40e0*/  FFMA.FTZ R87, R49, R115, R51 ;  /* 0x0000007331577223 */ /* 0x000fe20000010033 */
[----:B------:R-:W0:Y:S01]  /*40f0*/  MUFU.RCP R89, R89 ;  /* 0x0000005900597308 */ /* 0x000e220000001000 */
[----:B------:R-:W-:Y:S02]  /*4100*/  FFMA.FTZ R118, R48, R114, R50 ;  /* 0x0000007230767223 */ /* 0x000fe40000010032 */
[----:B------:R-:W-:-:S02]  /*4110*/  FMUL.FTZ R116, R87, -1.4426950216293334961 ;  /* 0xbfb8aa3b57747820 */ /* 0x000fc40000410000 */
[----:B------:R-:W-:-:S04]  /*4120*/  FMUL.FTZ R86, R118, -1.4426950216293334961 ;  /* 0xbfb8aa3b76567820 */ /* 0x000fc80000410000 */
[----:B------:R-:W1:Y:S01]  /*4130*/  MUFU.EX2 R116, R116 ;  /* 0x0000007400747308 */ /* 0x000e620000000800 */
[----:B------:R-:W-:-:S07]  /*4140*/  PRMT R8, R8, 0x7632, R8 ;  /* 0x0000763208087816 */ /* 0x000fce0000000008 */
[----:B------:R-:W2:Y:S01]  /*4150*/  MUFU.EX2 R86, R86 ;  /* 0x0000005600567308 */ /* 0x000ea20000000800 */
[----:B0-----:R-:W-:Y:S01]  /*4160*/  FADD.FTZ R119, -R89, 1 ;  /* 0x3f80000059777421 */ /* 0x001fe20000010100 */
[----:B------:R-:W-:-:S03]  /*4170*/  SHF.L.U32 R8, R8, 0x10, RZ ;  /* 0x0000001008087819 */ /* 0x000fc600000006ff */
[----:B------:R-:W-:Y:S02]  /*4180*/  FFMA.FTZ R88, R88, R119, 1 ;  /* 0x3f80000058587423 */ /* 0x000fe40000010077 */
[----:B------:R-:W-:Y:S01]  /*4190*/  FADD.FTZ R119, -R6, R8 ;  /* 0x0000000806777221 */ /* 0x000fe20000010100 */
[----:B-1----:R-:W-:Y:S01]  /*41a0*/  FADD.FTZ R8, R116, 1 ;  /* 0x3f80000074087421 */ /* 0x002fe20000010000 */
[----:B------:R-:W-:Y:S02]  /*41b0*/  FMUL.FTZ R89, R89, R88 ;  /* 0x0000005859597220 */ /* 0x000fe40000410000 */
[----:B------:R-:W-:Y:S01]  /*41c0*/  FMUL.FTZ R116, R56, R119 ;  /* 0x0000007738747220 */ /* 0x000fe20000410000 */
[C---:B----4-:R-:W-:Y:S02]  /*41d0*/  SHF.L.U32 R88, R10.reuse, 0x10, RZ ;  /* 0x000000100a587819 */ /* 0x050fe400000006ff */
[----:B------:R-:W-:Y:S01]  /*41e0*/  PRMT R119, R10, 0x7632, R119 ;  /* 0x000076320a777816 */ /* 0x000fe20000000077 */
[----:B------:R-:W-:Y:S01]  /*41f0*/  FFMA.FTZ R155, R52, R116, R54 ;  /* 0x00000074349b7223 */ /* 0x000fe20000010036 */
[----:B--2---:R-:W-:Y:S01]  /*4200*/  FADD.FTZ R86, R86, 1 ;  /* 0x3f80000056567421 */ /* 0x004fe20000010000 */
[----:B------:R-:W-:-:S02]  /*4210*/  FMUL.FTZ R15, R88, R15 ;  /* 0x0000000f580f7220 */ /* 0x000fc40000410000 */
[----:B------:R-:W-:Y:S01]  /*4220*/  FMUL.FTZ R88, R155, -1.4426950216293334961 ;  /* 0xbfb8aa3b9b587820 */ /* 0x000fe20000410000 */
[----:B------:R-:W-:Y:S01]  /*4230*/  SHF.L.U32 R119, R119, 0x10, RZ ;  /* 0x0000001077777819 */ /* 0x000fe200000006ff */
[----:B------:R-:W-:Y:S08]  /*4240*/  MUFU.RCP R8, R8 ;  /* 0x0000000800087308 */ /* 0x000ff00000001000 */
[----:B------:R-:W0:Y:S01]  /*4250*/  MUFU.RCP R86, R86 ;  /* 0x0000005600567308 */ /* 0x000e220000001000 */
[----:B------:R-:W-:Y:S01]  /*4260*/  FMUL.FTZ R12, R119, R12 ;  /* 0x0000000c770c7220 */ /* 0x000fe20000410000 */
[----:B------:R-:W-:-:S02]  /*4270*/  PRMT R119, R9, 0x7632, R119 ;  /* 0x0000763209777816 */ /* 0x000fc40000000077 */
[----:B------:R-:W-:-:S04]  /*4280*/  PRMT R10, R11, 0x7632, R10 ;  /* 0x000076320b0a7816 */ /* 0x000fc8000000000a */
[----:B------:R-:W1:Y:S01]  /*4290*/  MUFU.EX2 R88, R88 ;  /* 0x0000005800587308 */ /* 0x000e620000000800 */
[----:B------:R-:W-:Y:S02]  /*42a0*/  SHF.L.U32 R119, R119, 0x10, RZ ;  /* 0x0000001077777819 */ /* 0x000fe400000006ff */
[----:B------:R-:W-:Y:S01]  /*42b0*/  SHF.L.U32 R10, R10, 0x10, RZ ;  /* 0x000000100a0a7819 */ /* 0x000fe200000006ff */
[----:B------:R-:W-:Y:S01]  /*42c0*/  FMUL.FTZ R143, R120, R143 ;  /* 0x0000008f788f7220 */ /* 0x000fe20000410000 */
[----:B------:R-:W-:Y:S01]  /*42d0*/  SHF.L.U32 R11, R11, 0x10, RZ ;  /* 0x000000100b0b7819 */ /* 0x000fe200000006ff */
[----:B------:R-:W-:Y:S02]  /*42e0*/  FADD.FTZ R119, -R6, R119 ;  /* 0x0000007706777221 */ /* 0x000fe40000010100 */
[----:B------:R-:W-:Y:S01]  /*42f0*/  FMUL.FTZ R10, R10, R89 ;  /* 0x000000590a0a7220 */ /* 0x000fe20000410000 */
[----:B0-----:R-:W-:Y:S01]  /*4300*/  FADD.FTZ R120, -R86, 1 ;  /* 0x3f80000056787421 */ /* 0x001fe20000010100 */
[----:B------:R-:W-:Y:S01]  /*4310*/  FADD.FTZ R89, -R8, 1 ;  /* 0x3f80000008597421 */ /* 0x000fe20000010100 */
[----:B------:R-:W-:Y:S01]  /*4320*/  FMUL.FTZ R119, R56, R119 ;  /* 0x0000007738777220 */ /* 0x000fe20000410000 */
[----:B------:R-:W-:Y:S01]  /*4330*/  FMUL.FTZ R11, R11, R117 ;  /* 0x000000750b0b7220 */ /* 0x000fe20000410000 */
[----:B------:R-:W-:Y:S01]  /*4340*/  FFMA.FTZ R118, R118, R120, 1 ;  /* 0x3f80000076767423 */ /* 0x000fe20000010078 */
[----:B------:R-:W-:Y:S01]  /*4350*/  SHF.L.U32 R117, R26, 0x10, RZ ;  /* 0x000000101a757819 */ /* 0x000fe200000006ff */
[----:B------:R-:W-:Y:S01]  /*4360*/  FFMA.FTZ R87, R87, R89, 1 ;  /* 0x3f80000057577423 */ /* 0x000fe20000010059 */
[----:B------:R-:W-:Y:S01]  /*4370*/  FFMA.FTZ R89, R53, R119, R55 ;  /* 0x0000007735597223 */ /* 0x000fe20000010037 */
[----:B-1----:R-:W-:Y:S01]  /*4380*/  FADD.FTZ R88, R88, 1 ;  /* 0x3f80000058587421 */ /* 0x002fe20000010000 */
[----:B------:R-:W-:Y:S01]  /*4390*/  FMUL.FTZ R86, R86, R118 ;  /* 0x0000007656567220 */ /* 0x000fe20000410000 */
[----:B------:R-:W-:Y:S01]  /*43a0*/  SHF.L.U32 R118, R27, 0x10, RZ ;  /* 0x000000101b767819 */ /* 0x000fe200000006ff */
[----:B------:R-:W-:Y:S01]  /*43b0*/  FADD.FTZ R117, -R6, R117 ;  /* 0x0000007506757221 */ /* 0x000fe20000010100 */
[----:B------:R-:W-:Y:S01]  /*43c0*/  PRMT R120, R26, 0x7632, R120 ;  /* 0x000076321a787816 */ /* 0x000fe20000000078 */
[----:B------:R-:W-:Y:S01]  /*43d0*/  FMUL.FTZ R125, R89, -1.4426950216293334961 ;  /* 0xbfb8aa3b597d7820 */ /* 0x000fe20000410000 */
[----:B------:R-:W0:Y:S01]  /*43e0*/  MUFU.RCP R88, R88 ;  /* 0x0000005800587308 */ /* 0x000e220000001000 */
[----:B------:R-:W-:Y:S01]  /*43f0*/  FMUL.FTZ R117, R56, R117 ;  /* 0x0000007538757220 */ /* 0x000fe20000410000 */
[----:B------:R-:W-:Y:S01]  /*4400*/  SHF.L.U32 R120, R120, 0x10, RZ ;  /* 0x0000001078787819 */ /* 0x000fe200000006ff */
[----:B------:R-:W-:Y:S01]  /*4410*/  FADD.FTZ R118, -R6, R118 ;  /* 0x0000007606767221 */ /* 0x000fe20000010100 */
[----:B------:R-:W-:Y:S01]  /*4420*/  PRMT R121, R27, 0x7632, R121 ;  /* 0x000076321b797816 */ /* 0x000fe20000000079 */
[----:B------:R-:W-:-:S03]  /*4430*/  FFMA.FTZ R26, R48, R117, R50 ;  /* 0x00000075301a7223 */ /* 0x000fc60000010032 */
[----:B------:R-:W1:Y:S01]  /*4440*/  MUFU.EX2 R125, R125 ;  /* 0x0000007d007d7308 */ /* 0x000e620000000800 */
[----:B------:R-:W-:Y:S01]  /*4450*/  FMUL.FTZ R118, R56, R118 ;  /* 0x0000007638767220 */ /* 0x000fe20000410000 */
[----:B------:R-:W-:Y:S01]  /*4460*/  FADD.FTZ R120, -R6, R120 ;  /* 0x0000007806787221 */ /* 0x000fe20000010100 */
[----:B------:R-:W-:Y:S01]  /*4470*/  SHF.L.U32 R121, R121, 0x10, RZ ;  /* 0x0000001079797819 */ /* 0x000fe200000006ff */
[----:B------:R-:W-:Y:S01]  /*4480*/  FMUL.FTZ R122, R26, -1.4426950216293334961 ;  /* 0xbfb8aa3b1a7a7820 */ /* 0x000fe20000410000 */
[----:B------:R-:W-:Y:S01]  /*4490*/  FFMA.FTZ R9, R49, R118, R51 ;  /* 0x0000007631097223 */ /* 0x000fe20000010033 */
[----:B------:R-:W-:Y:S01]  /*44a0*/  FMUL.FTZ R120, R56, R120 ;  /* 0x0000007838787220 */ /* 0x000fe20000410000 */
[----:B------:R-:W-:Y:S01]  /*44b0*/  FMUL.FTZ R87, R8, R87 ;  /* 0x0000005708577220 */ /* 0x000fe20000410000 */
[----:B------:R-:W-:Y:S01]  /*44c0*/  FADD.FTZ R121, -R6, R121 ;  /* 0x0000007906797221 */ /* 0x000fe20000010100 */
[----:B------:R-:W-:Y:S01]  /*44d0*/  FMUL.FTZ R123, R9, -1.4426950216293334961 ;  /* 0xbfb8aa3b097b7820 */ /* 0x000fe20000410000 */
[----:B------:R-:W2:Y:S01]  /*44e0*/  MUFU.EX2 R122, R122 ;  /* 0x0000007a007a7308 */ /* 0x000ea20000000800 */
[----:B------:R-:W-:Y:S01]  /*44f0*/  FFMA.FTZ R8, R52, R120, R54 ;  /* 0x0000007834087223 */ /* 0x000fe20000010036 */
[----:B0-----:R-:W-:Y:S01]  /*4500*/  FADD.FTZ R6, -R88, 1 ;  /* 0x3f80000058067421 */ /* 0x001fe20000010100 */
[----:B------:R-:W-:-:S02]  /*4510*/  FMUL.FTZ R121, R56, R121 ;  /* 0x0000007938797220 */ /* 0x000fc40000410000 */
[----:B------:R-:W-:Y:S01]  /*4520*/  FMUL.FTZ R124, R8, -1.4426950216293334961 ;  /* 0xbfb8aa3b087c7820 */ /* 0x000fe20000410000 */
[----:B------:R-:W-:Y:S01]  /*4530*/  FFMA.FTZ R155, R155, R6, 1 ;  /* 0x3f8000009b9b7423 */ /* 0x000fe20000010006 */
[----:B-1----:R-:W-:Y:S01]  /*4540*/  FADD.FTZ R125, R125, 1 ;  /* 0x3f8000007d7d7421 */ /* 0x002fe20000010000 */
[----:B------:R-:W0:Y:S01]  /*4550*/  MUFU.EX2 R123, R123 ;  /* 0x0000007b007b7308 */ /* 0x000e220000000800 */
[----:B------:R-:W-:-:S04]  /*4560*/  FFMA.FTZ R6, R53, R121, R55 ;  /* 0x0000007935067223 */ /* 0x000fc80000010037 */
[----:B------:R-:W-:-:S03]  /*4570*/  FMUL.FTZ R27, R6, -1.4426950216293334961 ;  /* 0xbfb8aa3b061b7820 */ /* 0x000fc60000410000 */
[----:B------:R-:W1:Y:S01]  /*4580*/  MUFU.EX2 R124, R124 ;  /* 0x0000007c007c7308 */ /* 0x000e620000000800 */
[----:B--2---:R-:W-:-:S07]  /*4590*/  FADD.FTZ R122, R122, 1 ;  /* 0x3f8000007a7a7421 */ /* 0x004fce0000010000 */
[----:B------:R-:W2:Y:S01]  /*45a0*/  MUFU.RCP R125, R125 ;  /* 0x0000007d007d7308 */ /* 0x000ea20000001000 */
[----:B0-----:R-:W-:-:S07]  /*45b0*/  FADD.FTZ R123, R123, 1 ;  /* 0x3f8000007b7b7421 */ /* 0x001fce0000010000 */
[----:B------:R-:W0:Y:S01]  /*45c0*/  MUFU.EX2 R27, R27 ;  /* 0x0000001b001b7308 */ /* 0x000e220000000800 */
[----:B-1----:R-:W-:Y:S01]  /*45d0*/  FADD.FTZ R124, R124, 1 ;  /* 0x3f8000007c7c7421 */ /* 0x002fe20000010000 */
[----:B------:R-:W-:-:S06]  /*45e0*/  FMUL.FTZ R88, R88, R155 ;  /* 0x0000009b58587220 */ /* 0x000fcc0000410000 */
[----:B------:R-:W1:Y:S01]  /*45f0*/  MUFU.RCP R122, R122 ;  /* 0x0000007a007a7308 */ /* 0x000e620000001000 */
[----:B--2---:R-:W-:-:S07]  /*4600*/  FADD.FTZ R155, -R125, 1 ;  /* 0x3f8000007d9b7421 */ /* 0x004fce0000010100 */
[----:B------:R-:W2:Y:S01]  /*4610*/  MUFU.RCP R123, R123 ;  /* 0x0000007b007b7308 */ /* 0x000ea20000001000 */
[----:B------:R-:W-:Y:S01]  /*4620*/  FFMA.FTZ R89, R89, R155, 1 ;  /* 0x3f80000059597423 */ /* 0x000fe2000001009b */
[----:B0-----:R-:W-:-:S06]  /*4630*/  FADD.FTZ R27, R27, 1 ;  /* 0x3f8000001b1b7421 */ /* 0x001fcc0000010000 */
[----:B------:R-:W0:Y:S01]  /*4640*/  MUFU.RCP R124, R124 ;  /* 0x0000007c007c7308 */ /* 0x000e220000001000 */
[----:B------:R-:W-:-:S07]  /*4650*/  FMUL.FTZ R89, R125, R89 ;  /* 0x000000597d597220 */ /* 0x000fce0000410000 */
[----:B------:R1:W4:Y:S02]  /*4660*/  MUFU.RCP R125, R27 ;  /* 0x0000001b007d7308 */ /* 0x0003240000001000 */
[----:B-1----:R-:W-:-:S04]  /*4670*/  FADD.FTZ R27, -R122, 1 ;  /* 0x3f8000007a1b7421 */ /* 0x002fc80000010100 */
[----:B------:R-:W-:Y:S01]  /*4680*/  FFMA.FTZ R26, R26, R27, 1 ;  /* 0x3f8000001a1a7423 */ /* 0x000fe2000001001b */
[----:B--2---:R-:W-:-:S04]  /*4690*/  FADD.FTZ R27, -R123, 1 ;  /* 0x3f8000007b1b7421 */ /* 0x004fc80000010100 */
[----:B------:R-:W-:Y:S01]  /*46a0*/  FFMA.FTZ R9, R9, R27, 1 ;  /* 0x3f80000009097423 */ /* 0x000fe2000001001b */
[----:B0-----:R-:W-:-:S04]  /*46b0*/  FADD.FTZ R27, -R124, 1 ;  /* 0x3f8000007c1b7421 */ /* 0x001fc80000010100 */
[----:B------:R-:W-:Y:S01]  /*46c0*/  FFMA.FTZ R8, R8, R27, 1 ;  /* 0x3f80000008087423 */ /* 0x000fe2000001001b */
[----:B----4-:R-:W-:-:S04]  /*46d0*/  FADD.FTZ R27, -R125, 1 ;  /* 0x3f8000007d1b7421 */ /* 0x010fc80000010100 */
[----:B------:R-:W-:-:S04]  /*46e0*/  FFMA.FTZ R6, R6, R27, 1 ;  /* 0x3f80000006067423 */ /* 0x000fc8000001001b */
[----:B------:R-:W-:Y:S01]  /*46f0*/  FMUL.FTZ R125, R125, R6 ;  /* 0x000000067d7d7220 */ /* 0x000fe20000410000 */
[----:B---3--:R-:W-:Y:S01]  /*4700*/  SHF.L.U32 R6, R4, 0x10, RZ ;  /* 0x0000001004067819 */ /* 0x008fe200000006ff */
[----:B------:R-:W-:Y:S01]  /*4710*/  FMUL.FTZ R124, R124, R8 ;  /* 0x000000087c7c7220 */ /* 0x000fe20000410000 */
[-C--:B------:R-:W-:Y:S01]  /*4720*/  FFMA.FTZ R78, R0, R135.reuse, R78 ;  /* 0x00000087004e7223 */ /* 0x080fe2000001004e */
[----:B------:R-:W-:Y:S02]  /*4730*/  FADD.FTZ R79, R135, R79 ;  /* 0x0000004f874f7221 */ /* 0x000fe40000010000 */
[----:B------:R-:W-:Y:S01]  /*4740*/  FMUL.FTZ R86, R6, R86 ;  /* 0x0000005606567220 */ /* 0x000fe20000410000 */
[C---:B------:R-:W-:Y:S01]  /*4750*/  SHF.L.U32 R6, R5.reuse, 0x10, RZ ;  /* 0x0000001005067819 */ /* 0x040fe200000006ff */
[----:B------:R-:W-:Y:S01]  /*4760*/  FMUL.FTZ R135, R48, R135 ;  /* 0x0000008730877220 */ /* 0x000fe20000410000 */
[----:B------:R-:W-:Y:S01]  /*4770*/  PRMT R8, R4, 0x7632, R8 ;  /* 0x0000763204087816 */ /* 0x000fe20000000008 */
[----:B------:R-:W-:Y:S01]  /*4780*/  FFMA.FTZ R80, R154, R131, R80 ;  /* 0x000000839a507223 */ /* 0x000fe20000010050 */
[----:B------:R-:W-:Y:S01]  /*4790*/  PRMT R4, R5, 0x7632, R4 ;  /* 0x0000763205047816 */ /* 0x000fe20000000004 */
[----:B------:R-:W-:Y:S01]  /*47a0*/  FMUL.FTZ R87, R6, R87 ;  /* 0x0000005706577220 */ /* 0x000fe20000410000 */
[----:B------:R-:W-:Y:S01]  /*47b0*/  FADD.FTZ R81, R131, R81 ;  /* 0x0000005183517221 */ /* 0x000fe20000010000 */
[----:B------:R-:W-:Y:S01]  /*47c0*/  SHF.L.U32 R5, R8, 0x10, RZ ;  /* 0x0000001008057819 */ /* 0x000fe200000006ff */
[----:B------:R-:W-:Y:S01]  /*47d0*/  FMUL.FTZ R131, R52, R131 ;  /* 0x0000008334837220 */ /* 0x000fe20000410000 */
[----:B------:R-:W-:Y:S01]  /*47e0*/  FADD.FTZ R6, RZ, R135 ;  /* 0x00000087ff067221 */ /* 0x000fe20000010000 */
[----:B------:R-:W-:Y:S01]  /*47f0*/  FFMA.FTZ R8, R0, R135, RZ ;  /* 0x0000008700087223 */ /* 0x000fe200000100ff */
[----:B------:R-:W-:-:S02]  /*4800*/  FMUL.FTZ R160, R49, R31 ;  /* 0x0000001f31a07220 */ /* 0x000fc40000410000 */
[----:B------:R-:W-:Y:S01]  /*4810*/  FADD.FTZ R6, R6, R131 ;  /* 0x0000008306067221 */ /* 0x000fe20000010000 */
[----:B------:R-:W-:Y:S01]  /*4820*/  FFMA.FTZ R8, R154, R131, R8 ;  /* 0x000000839a087223 */ /* 0x000fe20000010008 */
[-C--:B------:R-:W-:Y:S01]  /*4830*/  FFMA.FTZ R84, R152, R46.reuse, R84 ;  /* 0x0000002e98547223 */ /* 0x080fe20000010054 */
[----:B------:R-:W-:Y:S01]  /*4840*/  FADD.FTZ R85, R46, R85 ;  /* 0x000000552e557221 */ /* 0x000fe20000010000 */
[----:B------:R-:W-:Y:S01]  /*4850*/  FMUL.FTZ R46, R53, R46 ;  /* 0x0000002e352e7220 */ /* 0x000fe20000410000 */
[----:B------:R-:W-:Y:S01]  /*4860*/  FADD.FTZ R6, R6, R160 ;  /* 0x000000a006067221 */ /* 0x000fe20000010000 */
[----:B------:R-:W-:Y:S01]  /*4870*/  FFMA.FTZ R8, R153, R160, R8 ;  /* 0x000000a099087223 */ /* 0x000fe20000010008 */
[----:B------:R-:W-:Y:S01]  /*4880*/  FFMA.FTZ R78, R151, R35, R78 ;  /* 0x00000023974e7223 */ /* 0x000fe2000001004e */
[----:B------:R-:W-:Y:S01]  /*4890*/  FMUL.FTZ R123, R123, R9 ;  /* 0x000000097b7b7220 */ /* 0x000fe20000410000 */
[----:B------:R-:W-:Y:S01]  /*48a0*/  FMUL.FTZ R159, R48, R35 ;  /* 0x00000023309f7220 */ /* 0x000fe20000410000 */
[----:B------:R-:W-:Y:S01]  /*48b0*/  FADD.FTZ R6, R6, R46 ;  /* 0x0000002e06067221 */ /* 0x000fe20000010000 */
[----:B------:R-:W-:Y:S01]  /*48c0*/  FFMA.FTZ R9, R152, R46, R8 ;  /* 0x0000002e98097223 */ /* 0x000fe20000010008 */
[----:B------:R-:W-:Y:S01]  /*48d0*/  FFMA.FTZ R78, R147, R43, R78 ;  /* 0x0000002b934e7223 */ /* 0x000fe2000001004e */
[-C--:B------:R-:W-:Y:S01]  /*48e0*/  FFMA.FTZ R80, R150, R44.reuse, R80 ;  /* 0x0000002c96507223 */ /* 0x080fe20000010050 */
[----:B------:R-:W-:Y:S01]  /*48f0*/  FADD.FTZ R81, R81, R44 ;  /* 0x0000002c51517221 */ /* 0x000fe20000010000 */
[----:B------:R-:W-:Y:S01]  /*4900*/  FADD.FTZ R8, R6, R159 ;  /* 0x0000009f06087221 */ /* 0x000fe20000010000 */
[----:B------:R-:W-:Y:S01]  /*4910*/  SHF.L.U32 R4, R4, 0x10, RZ ;  /* 0x0000001004047819 */ /* 0x000fe200000006ff */
[----:B------:R-:W-:Y:S01]  /*4920*/  FMUL.FTZ R44, R52, R44 ;  /* 0x0000002c342c7220 */ /* 0x000fe20000410000 */
[----:B------:R-:W-:Y:S01]  /*4930*/  FFMA.FTZ R6, R151, R159, R9 ;  /* 0x0000009f97067223 */ /* 0x000fe20000010009 */
[----:B------:R-:W-:Y:S01]  /*4940*/  FADD.FTZ R79, R79, R35 ;  /* 0x000000234f4f7221 */ /* 0x000fe20000010000 */
[----:B------:R-:W-:Y:S01]  /*4950*/  FFMA.FTZ R78, R57, R47, R78 ;  /* 0x0000002f394e7223 */ /* 0x000fe2000001004e */
[----:B------:R-:W-:Y:S01]  /*4960*/  FMUL.FTZ R158, R49, R39 ;  /* 0x00000027319e7220 */ /* 0x000fe20000410000 */
[----:B------:R-:W-:Y:S01]  /*4970*/  FFMA.FTZ R6, R150, R44, R6 ;  /* 0x0000002c96067223 */ /* 0x000fe20000010006 */
[----:B------:R-:W-:Y:S01]  /*4980*/  FMUL.FTZ R89, R4, R89 ;  /* 0x0000005904597220 */ /* 0x000fe20000410000 */
[----:B------:R-:W-:Y:S01]  /*4990*/  FADD.FTZ R8, R8, R44 ;  /* 0x0000002c08087221 */ /* 0x000fe20000010000 */
[----:B-----5:R-:W-:Y:S01]  /*49a0*/  SHF.L.U32 R4, R2, 0x10, RZ ;  /* 0x0000001002047819 */ /* 0x020fe200000006ff */
[----:B------:R-:W-:Y:S01]  /*49b0*/  FADD.FTZ R79, R79, R43 ;  /* 0x0000002b4f4f7221 */ /* 0x000fe20000010000 */
[----:B------:R-:W-:Y:S01]  /*49c0*/  FFMA.FTZ R78, R59, R127, R78 ;  /* 0x0000007f3b4e7223 */ /* 0x000fe2000001004e */
[----:B------:R-:W-:Y:S01]  /*49d0*/  FMUL.FTZ R122, R122, R26 ;  /* 0x0000001a7a7a7220 */ /* 0x000fe20000410000 */
[----:B------:R-:W-:Y:S01]  /*49e0*/  FFMA.FTZ R84, R148, R42, R84 ;  /* 0x0000002a94547223 */ /* 0x000fe20000010054 */
[----:B------:R-:W-:Y:S01]  /*49f0*/  FADD.FTZ R9, R85, R42 ;  /* 0x0000002a55097221 */ /* 0x000fe20000010000 */
[----:B------:R-:W-:Y:S01]  /*4a00*/  FMUL.FTZ R88, R5, R88 ;  /* 0x0000005805587220 */ /* 0x000fe20000410000 */
[----:B------:R-:W-:Y:S01]  /*4a10*/  FMUL.FTZ R42, R53, R42 ;  /* 0x0000002a352a7220 */ /* 0x000fe20000410000 */
[----:B------:R-:W-:Y:S01]  /*4a20*/  FFMA.FTZ R27, R149, R158, R6 ;  /* 0x0000009e951b7223 */ /* 0x000fe20000010006 */
[----:B------:R-:W-:Y:S01]  /*4a30*/  PRMT R5, R2, 0x7632, R5 ;  /* 0x0000763202057816 */ /* 0x000fe20000000005 */
[----:B------:R-:W-:Y:S01]  /*4a40*/  FADD.FTZ R26, R8, R158 ;  /* 0x0000009e081a7221 */ /* 0x000fe20000010000 */
[----:B------:R-:W-:Y:S01]  /*4a50*/  FADD.FTZ R79, R79, R47 ;  /* 0x0000002f4f4f7221 */ /* 0x000fe20000010000 */
[----:B------:R-:W-:Y:S01]  /*4a60*/  FFMA.FTZ R78, R61, R129, R78 ;  /* 0x000000813d4e7223 */ /* 0x000fe2000001004e */
[----:B------:R-:W-:Y:S01]  /*4a70*/  FMUL.FTZ R122, R4, R122 ;  /* 0x0000007a047a7220 */ /* 0x000fe20000410000 */
[C---:B------:R-:W-:Y:S01]  /*4a80*/  PRMT R2, R3.reuse, 0x7632, R2 ;  /* 0x0000763203027816 */ /* 0x040fe20000000002 */
[----:B------:R-:W-:Y:S01]  /*4a90*/  FMUL.FTZ R157, R48, R43 ;  /* 0x0000002b309d7220 */ /* 0x000fe20000410000 */
[----:B------:R-:W-:Y:S01]  /*4aa0*/  SHF.L.U32 R4, R3, 0x10, RZ ;  /* 0x0000001003047819 */ /* 0x000fe200000006ff */
[----:B------:R-:W-:Y:S01]  /*4ab0*/  FFMA.FTZ R27, R148, R42, R27 ;  /* 0x0000002a941b7223 */ /* 0x000fe2000001001b */
[----:B------:R-:W-:Y:S01]  /*4ac0*/  SHF.L.U32 R3, R5, 0x10, RZ ;  /* 0x0000001005037819 */ /* 0x000fe200000006ff */
[----:B------:R-:W-:Y:S01]  /*4ad0*/  FADD.FTZ R26, R26, R42 ;  /* 0x0000002a1a1a7221 */ /* 0x000fe20000010000 */
[----:B------:R-:W-:Y:S01]  /*4ae0*/  FFMA.FTZ R82, R153, R31, R82 ;  /* 0x0000001f99527223 */ /* 0x000fe20000010052 */
[----:B------:R-:W-:Y:S01]  /*4af0*/  FADD.FTZ R83, R31, R83 ;  /* 0x000000531f537221 */ /* 0x000fe20000010000 */
[----:B------:R-:W-:Y:S01]  /*4b00*/  FADD.FTZ R79, R79, R127 ;  /* 0x0000007f4f4f7221 */ /* 0x000fe20000010000 */
[----:B------:R-:W-:Y:S01]  /*4b10*/  FFMA.FTZ R5, R63, R132, R78 ;  /* 0x000000843f057223 */ /* 0x000fe2000001004e */
[-C--:B------:R-:W-:Y:S01]  /*4b20*/  FFMA.FTZ R6, R146, R41.reuse, R80 ;  /* 0x0000002992067223 */ /* 0x080fe20000010050 */
[----:B------:R-:W-:Y:S01]  /*4b30*/  FADD.FTZ R8, R81, R41 ;  /* 0x0000002951087221 */ /* 0x000fe20000010000 */
[----:B------:R-:W-:Y:S01]  /*4b40*/  FMUL.FTZ R41, R52, R41 ;  /* 0x0000002934297220 */ /* 0x000fe20000410000 */
[----:B------:R-:W-:Y:S01]  /*4b50*/  FFMA.FTZ R27, R147, R157, R27 ;  /* 0x0000009d931b7223 */ /* 0x000fe2000001001b */
[----:B------:R-:W-:Y:S01]  /*4b60*/  FADD.FTZ R26, R26, R157 ;  /* 0x0000009d1a1a7221 */ /* 0x000fe20000010000 */
[----:B------:R-:W-:Y:S01]  /*4b70*/  FFMA.FTZ R82, R149, R39, R82 ;  /* 0x0000002795527223 */ /* 0x000fe20000010052 */
[----:B------:R-:W-:Y:S01]  /*4b80*/  FADD.FTZ R83, R83, R39 ;  /* 0x0000002753537221 */ /* 0x000fe20000010000 */
[----:B------:R-:W-:Y:S01]  /*4b90*/  FADD.FTZ R79, R79, R129 ;  /* 0x000000814f4f7221 */ /* 0x000fe20000010000 */
[----:B------:R-:W-:Y:S01]  /*4ba0*/  FFMA.FTZ R5, R65, R134, R5 ;  /* 0x0000008641057223 */ /* 0x000fe20000010005 */
[----:B------:R-:W-:Y:S01]  /*4bb0*/  FMUL.FTZ R156, R49, R45 ;  /* 0x0000002d319c7220 */ /* 0x000fe20000410000 */
[----:B------:R-:W-:Y:S01]  /*4bc0*/  FFMA.FTZ R27, R146, R41, R27 ;  /* 0x00000029921b7223 */ /* 0x000fe2000001001b */
[----:B------:R-:W-:Y:S01]  /*4bd0*/  FMUL.FTZ R123, R4, R123 ;  /* 0x0000007b047b7220 */ /* 0x000fe20000410000 */
        /* <DEDUP_REMOVED lines=16> */
[----:B------:R-:W-:Y:S01]  /*4ce0*/  FADD.FTZ R26, R26, R40 ;  /* 0x000000281a1a7221 */ /* 0x000fe20000010000 */
[----:B------:R-:W-:Y:S01]  /*4cf0*/  FFMA.FTZ R82, R60, R128, R82 ;  /* 0x000000803c527223 */ /* 0x000fe20000010052 */
[----:B------:R-:W-:Y:S01]  /*4d00*/  FADD.FTZ R83, R83, R128 ;  /* 0x0000008053537221 */ /* 0x000fe20000010000 */
[----:B------:R-:W-:Y:S01]  /*4d10*/  FADD.FTZ R4, R4, R140 ;  /* 0x0000008c04047221 */ /* 0x000fe20000010000 */
[----:B------:R-:W-:Y:S01]  /*4d20*/  FFMA.FTZ R81, R71, R144, R5 ;  /* 0x0000009047517223 */ /* 0x000fe20000010005 */
[-C--:B------:R-:W-:Y:S01]  /*4d30*/  FFMA.FTZ R6, R73, R38.reuse, R6 ;  /* 0x0000002649067223 */ /* 0x080fe20000010006 */
[----:B------:R-:W-:Y:S01]  /*4d40*/  FADD.FTZ R5, R8, R38 ;  /* 0x0000002608057221 */ /* 0x000fe20000010000 */
[----:B------:R-:W-:Y:S01]  /*4d50*/  SHF.L.U32 R2, R2, 0x10, RZ ;  /* 0x0000001002027819 */ /* 0x000fe200000006ff */
[----:B------:R-:W-:Y:S01]  /*4d60*/  FMUL.FTZ R38, R52, R38 ;  /* 0x0000002634267220 */ /* 0x000fe20000410000 */
[----:B------:R-:W-:Y:S01]  /*4d70*/  FFMA.FTZ R27, R57, R155, R27 ;  /* 0x0000009b391b7223 */ /* 0x000fe2000001001b */
[----:B------:R-:W-:Y:S01]  /*4d80*/  FADD.FTZ R26, R26, R155 ;  /* 0x0000009b1a1a7221 */ /* 0x000fe20000010000 */
[----:B------:R-:W-:Y:S01]  /*4d90*/  FFMA.FTZ R82, R62, R130, R82 ;  /* 0x000000823e527223 */ /* 0x000fe20000010052 */
[----:B------:R-:W-:Y:S01]  /*4da0*/  FADD.FTZ R83, R83, R130 ;  /* 0x0000008253537221 */ /* 0x000fe20000010000 */
[----:B------:R-:W-:Y:S01]  /*4db0*/  FADD.FTZ R4, R4, R142 ;  /* 0x0000008e04047221 */ /* 0x000fe20000010000 */
[----:B------:R-:W-:Y:S01]  /*4dc0*/  FMUL.FTZ R126, R49, R126 ;  /* 0x0000007e317e7220 */ /* 0x000fe20000410000 */
[----:B------:R-:W-:Y:S01]  /*4dd0*/  FFMA.FTZ R27, R73, R38, R27 ;  /* 0x00000026491b7223 */ /* 0x000fe2000001001b */
[----:B------:R-:W-:Y:S01]  /*4de0*/  FMUL.FTZ R124, R3, R124 ;  /* 0x0000007c037c7220 */ /* 0x000fe20000410000 */
[----:B------:R-:W-:Y:S01]  /*4df0*/  FMUL.FTZ R125, R2, R125 ;  /* 0x0000007d027d7220 */ /* 0x000fe20000410000 */
[----:B------:R-:W-:Y:S01]  /*4e00*/  FADD.FTZ R26, R26, R38 ;  /* 0x000000261a1a7221 */ /* 0x000fe20000010000 */
[----:B------:R-:W-:Y:S01]  /*4e10*/  FFMA.FTZ R3, R64, R133, R82 ;  /* 0x0000008540037223 */ /* 0x000fe20000010052 */
[----:B------:R-:W-:Y:S01]  /*4e20*/  FADD.FTZ R2, R83, R133 ;  /* 0x0000008553027221 */ /* 0x000fe20000010000 */
[----:B------:R-:W-:Y:S01]  /*4e30*/  FADD.FTZ R80, R4, R144 ;  /* 0x0000009004507221 */ /* 0x000fe20000010000 */
[-C--:B------:R-:W-:Y:S01]  /*4e40*/  FFMA.FTZ R4, R74, R37.reuse, R84 ;  /* 0x000000254a047223 */ /* 0x080fe20000010054 */
[----:B------:R-:W-:Y:S01]  /*4e50*/  FADD.FTZ R9, R9, R37 ;  /* 0x0000002509097221 */ /* 0x000fe20000010000 */
[----:B------:R-:W-:Y:S01]  /*4e60*/  FMUL.FTZ R37, R53, R37 ;  /* 0x0000002535257220 */ /* 0x000fe20000410000 */
[----:B------:R-:W-:Y:S01]  /*4e70*/  FFMA.FTZ R27, R58, R126, R27 ;  /* 0x0000007e3a1b7223 */ /* 0x000fe2000001001b */
[----:B------:R-:W-:Y:S01]  /*4e80*/  FADD.FTZ R26, R26, R126 ;  /* 0x0000007e1a1a7221 */ /* 0x000fe20000010000 */
[----:B------:R-:W-:Y:S01]  /*4e90*/  FFMA.FTZ R3, R66, R137, R3 ;  /* 0x0000008942037223 */ /* 0x000fe20000010003 */
[----:B------:R-:W-:Y:S01]  /*4ea0*/  FADD.FTZ R2, R2, R137 ;  /* 0x0000008902027221 */ /* 0x000fe20000010000 */
[----:B------:R-:W-:Y:S01]  /*4eb0*/  FMUL.FTZ R127, R48, R127 ;  /* 0x0000007f307f7220 */ /* 0x000fe20000410000 */
[----:B------:R-:W-:Y:S01]  /*4ec0*/  FFMA.FTZ R27, R74, R37, R27 ;  /* 0x000000254a1b7223 */ /* 0x000fe2000001001b */
[----:B------:R-:W-:Y:S01]  /*4ed0*/  FADD.FTZ R26, R26, R37 ;  /* 0x000000251a1a7221 */ /* 0x000fe20000010000 */
[----:B------:R-:W-:Y:S01]  /*4ee0*/  FFMA.FTZ R3, R68, R141, R3 ;  /* 0x0000008d44037223 */ /* 0x000fe20000010003 */
        /* <DEDUP_REMOVED lines=18> */
[----:B------:R-:W-:-:S02]  /*5010*/  FMUL.FTZ R129, R48, R129 ;  /* 0x0000008130817220 */ /* 0x000fc40000410000 */
[----:B------:R-:W-:Y:S01]  /*5020*/  FFMA.FTZ R27, R76, R34, R27 ;  /* 0x000000224c1b7223 */ /* 0x000fe2000001001b */
[----:B------:R-:W-:Y:S01]  /*5030*/  FADD.FTZ R26, R26, R34 ;  /* 0x000000221a1a7221 */ /* 0x000fe20000010000 */
[-C--:B------:R-:W-:Y:S01]  /*5040*/  FFMA.FTZ R6, R77, R33.reuse, R6 ;  /* 0x000000214d067223 */ /* 0x080fe20000010006 */
[----:B------:R-:W-:Y:S01]  /*5050*/  FADD.FTZ R5, R5, R33 ;  /* 0x0000002105057221 */ /* 0x000fe20000010000 */
[----:B------:R-:W-:Y:S01]  /*5060*/  FMUL.FTZ R33, R52, R33 ;  /* 0x0000002134217220 */ /* 0x000fe20000410000 */
[----:B------:R-:W-:Y:S01]  /*5070*/  FFMA.FTZ R27, R61, R129, R27 ;  /* 0x000000813d1b7223 */ /* 0x000fe2000001001b */
[----:B------:R-:W-:Y:S01]  /*5080*/  FADD.FTZ R26, R26, R129 ;  /* 0x000000811a1a7221 */ /* 0x000fe20000010000 */
[----:B------:R-:W-:Y:S02]  /*5090*/  FMUL.FTZ R130, R49, R130 ;  /* 0x0000008231827220 */ /* 0x000fe40000410000 */
        /* <DEDUP_REMOVED lines=31> */
[----:B------:R-:W-:Y:S01]  /*5290*/  FMUL.FTZ R137, R49, R137 ;  /* 0x0000008931897220 */ /* 0x000fe20000410000 */
[-C--:B------:R-:W-:Y:S01]  /*52a0*/  FFMA.FTZ R6, R94, R7.reuse, R3 ;  /* 0x000000075e067223 */ /* 0x080fe20000010003 */
[----:B------:R-:W-:Y:S01]  /*52b0*/  FFMA.FTZ R9, R93, R28, R8 ;  /* 0x0000001c5d097223 */ /* 0x000fe20000010008 */
[----:B------:R-:W-:Y:S01]  /*52c0*/  FADD.FTZ R3, R26, R28 ;  /* 0x0000001c1a037221 */ /* 0x000fe20000010000 */
[----:B------:R-:W-:Y:S01]  /*52d0*/  FADD.FTZ R8, R4, R7 ;  /* 0x0000000704087221 */ /* 0x000fe20000010000 */
[----:B------:R-:W-:Y:S01]  /*52e0*/  FMUL.FTZ R26, R53, R7 ;  /* 0x00000007351a7220 */ /* 0x000fe20000410000 */
[----:B------:R-:W-:Y:S01]  /*52f0*/  FFMA.FTZ R9, R66, R137, R9 ;  /* 0x0000008942097223 */ /* 0x000fe20000010009 */
[----:B------:R-:W-:Y:S01]  /*5300*/  FADD.FTZ R4, R3, R137 ;  /* 0x0000008903047221 */ /* 0x000fe20000010000 */
[----:B------:R-:W-:Y:S01]  /*5310*/  FMUL.FTZ R140, R48, R140 ;  /* 0x0000008c308c7220 */ /* 0x000fe20000410000 */
[----:B------:R-:W-:Y:S01]  /*5320*/  FADD.FTZ R3, R2, R25 ;  /* 0x0000001902037221 */ /* 0x000fe20000010000 */
[----:B------:R-:W-:Y:S01]  /*5330*/  FFMA.FTZ R9, R94, R26, R9 ;  /* 0x0000001a5e097223 */ /* 0x000fe20000010009 */
[----:B------:R-:W-:Y:S01]  /*5340*/  FADD.FTZ R2, R4, R26 ;  /* 0x0000001a04027221 */ /* 0x000fe20000010000 */
[-C--:B------:R-:W-:Y:S01]  /*5350*/  FFMA.FTZ R5, R95, R25.reuse, R5 ;  /* 0x000000195f057223 */ /* 0x080fe20000010005 */
[----:B------:R-:W-:Y:S01]  /*5360*/  FMUL.FTZ R25, R52, R25 ;  /* 0x0000001934197220 */ /* 0x000fe20000410000 */
[----:B------:R-:W-:Y:S01]  /*5370*/  FFMA.FTZ R4, R96, R24, R6 ;  /* 0x0000001860047223 */ /* 0x000fe20000010006 */
[----:B------:R-:W-:Y:S01]  /*5380*/  FFMA.FTZ R9, R67, R140, R9 ;  /* 0x0000008c43097223 */ /* 0x000fe20000010009 */
[----:B------:R-:W-:Y:S01]  /*5390*/  FADD.FTZ R6, R2, R140 ;  /* 0x0000008c02067221 */ /* 0x000fe20000010000 */
[----:B------:R-:W-:-:S02]  /*53a0*/  FMUL.FTZ R47, R49, R141 ;  /* 0x0000008d312f7220 */ /* 0x000fc40000410000 */
[----:B------:R-:W-:Y:S01]  /*53b0*/  FFMA.FTZ R9, R95, R25, R9 ;  /* 0x000000195f097223 */ /* 0x000fe20000010009 */
[----:B------:R-:W-:Y:S01]  /*53c0*/  FADD.FTZ R6, R6, R25 ;  /* 0x0000001906067221 */ /* 0x000fe20000010000 */
        /* <DEDUP_REMOVED lines=95> */
[----:B------:R-:W-:-:S03]  /*59c0*/  FADD.FTZ R7, R7, R11 ;  /* 0x0000000b07077221 */ /* 0x000fc60000010000 */
[----:B------:R-:W-:Y:S01]  /*59d0*/  FFMA.FTZ R79, R113, R10, R9 ;  /* 0x0000000a714f7223 */ /* 0x000fe20000010009 */
[----:B------:R-:W-:Y:S01]  /*59e0*/  FADD.FTZ R78, R7, R10 ;  /* 0x0000000a074e7221 */ /* 0x000fe20000010000 */
[----:B------:R-:W-:Y:S01]  /*59f0*/  FMUL.FTZ R9, R48, R86 ;  /* 0x0000005630097220 */ /* 0x000fe20000410000 */
[----:B------:R-:W-:-:S03]  /*5a00*/  FMUL.FTZ R8, R52, R88 ;  /* 0x0000005834087220 */ /* 0x000fc60000410000 */
[----:B------:R-:W-:Y:S01]  /*5a10*/  FADD.FTZ R78, R78, R9 ;  /* 0x000000094e4e7221 */ /* 0x000fe20000010000 */
[----:B------:R-:W-:Y:S01]  /*5a20*/  FFMA.FTZ R79, R114, R9, R79 ;  /* 0x00000009724f7223 */ /* 0x000fe2000001004f */
[----:B------:R-:W-:Y:S02]  /*5a30*/  FMUL.FTZ R7, R49, R87 ;  /* 0x0000005731077220 */ /* 0x000fe40000410000 */
[----:B------:R-:W-:Y:S01]  /*5a40*/  FADD.FTZ R78, R78, R8 ;  /* 0x000000084e4e7221 */ /* 0x000fe20000010000 */
[----:B------:R-:W-:Y:S01]  /*5a50*/  FFMA.FTZ R79, R116, R8, R79 ;  /* 0x00000008744f7223 */ /* 0x000fe2000001004f */
[----:B------:R-:W-:Y:S02]  /*5a60*/  FMUL.FTZ R6, R53, R89 ;  /* 0x0000005935067220 */ /* 0x000fe40000410000 */
[----:B------:R-:W-:Y:S01]  /*5a70*/  FADD.FTZ R78, R78, R7 ;  /* 0x000000074e4e7221 */ /* 0x000fe20000010000 */
[----:B------:R-:W-:Y:S01]  /*5a80*/  FFMA.FTZ R79, R115, R7, R79 ;  /* 0x00000007734f7223 */ /* 0x000fe2000001004f */
[----:B------:R-:W-:-:S02]  /*5a90*/  FMUL.FTZ R5, R48, R122 ;  /* 0x0000007a30057220 */ /* 0x000fc40000410000 */
        /* <DEDUP_REMOVED lines=8> */
[----:B------:R-:W0:Y:S01]  /*5b20*/  S2R R141, SR_TID.X ;  /* 0x00000000008d7919 */ /* 0x000e220000002100 */
        /* <DEDUP_REMOVED lines=18> */
[----:B-1----:R-:W-:Y:S01]  /*5c50*/  FADD.FTZ R79, R80, R122 ;  /* 0x0000007a504f7221 */ /* 0x002fe20000010000 */
[----:B------:R-:W-:Y:S01]  /*5c60*/  FFMA.FTZ R78, R117, R122, R81 ;  /* 0x0000007a754e7223 */ /* 0x000fe20000010051 */
[----:B------:R-:W-:Y:S01]  /*5c70*/  FFMA.FTZ R82, R118, R123, R84 ;  /* 0x0000007b76527223 */ /* 0x000fe20000010054 */
[----:B------:R-:W-:Y:S01]  /*5c80*/  FFMA.FTZ R80, R120, R124, R85 ;  /* 0x0000007c78507223 */ /* 0x000fe20000010055 */
[----:B------:R-:W-:Y:S01]  /*5c90*/  FADD.FTZ R83, R87, R123 ;  /* 0x0000007b57537221 */ /* 0x000fe20000010000 */
[----:B------:R-:W-:Y:S01]  /*5ca0*/  FADD.FTZ R81, R88, R124 ;  /* 0x0000007c58517221 */ /* 0x000fe20000010000 */
[----:B------:R-:W-:Y:S01]  /*5cb0*/  BAR.SYNC.DEFER_BLOCKING 0x0 ;  /* 0x0000000000007b1d */ /* 0x000fe20000010000 */
[----:B0-----:R-:W-:Y:S01]  /*5cc0*/  ISETP.GT.U32.AND P0, PT, R141, 0x1f, PT ;  /* 0x0000001f8d00780c */ /* 0x001fe20003f04070 */
[----:B------:R-:W-:Y:S01]  /*5cd0*/  FFMA.FTZ R84, R121, R125, R136 ;  /* 0x0000007d79547223 */ /* 0x000fe20000010088 */
[----:B------:R-:W-:-:S03]  /*5ce0*/  FADD.FTZ R85, R138, R125 ;  /* 0x0000007d8a557221 */ /* 0x000fc60000010000 */
[----:B------:R-:W-:Y:S08]  /*5cf0*/  BRA.U !UP0, `(.L_x_162) ;  /* 0x0000000108747547 */ /* 0x000ff0000b800000 */
[----:B------:R-:W2:Y:S04]  /*5d00*/  LDL R164, [R1+0x38] ;  /* 0x0000380001a47983 */ /* 0x000ea80000100800 */
[----:B------:R-:W3:Y:S04]  /*5d10*/  LDL R139, [R1+0x34] ;  /* 0x00003400018b7983 */ /* 0x000ee80000100800 */
[----:B------:R-:W4:Y:S04]  /*5d20*/  LDL R144, [R1+0x30] ;  /* 0x0000300001907983 */ /* 0x000f280000100800 */
[----:B------:R-:W5:Y:S01]  /*5d30*/  LDL.64 R142, [R1] ;  /* 0x00000000018e7983 */ /* 0x000f620000100a00 */
[----:B------:R-:W0:Y:S01]  /*5d40*/  S2UR UR14, SR_CgaCtaId ;  /* 0x00000000000e79c3 */ /* 0x000e220000008800 */
[----:B------:R-:W-:Y:S01]  /*5d50*/  UMOV UR10, 0x400 ;  /* 0x00000400000a7882 */ /* 0x000fe20000000000 */
[----:B------:R-:W-:-:S04]  /*5d60*/  SHF.L.U32 R87, R141, 0x1, RZ ;  /* 0x000000018d577819 */ /* 0x000fc800000006ff */
[----:B------:R-:W-:Y:S01]  /*5d70*/  LOP3.LUT R87, R87, 0x18, RZ, 0xc0, !PT ;  /* 0x0000001857577812 */ /* 0x000fe200078ec0ff */
[----:B0-----:R-:W-:-:S06]  /*5d80*/  ULEA UR10, UR14, UR10, 0x18 ;  /* 0x0000000a0e0a7291 */ /* 0x001fcc000f8ec0ff */
[----:B------:R-:W-:-:S04]  /*5d90*/  LEA R86, R141, UR10, 0x5 ;  /* 0x0000000a8d567c11 */ /* 0x000fc8000f8e28ff */
[----:B------:R-:W-:-:S05]  /*5da0*/  IADD3 R86, PT, PT, R86, R87, RZ ;  /* 0x0000005756567210 */ /* 0x000fca0007ffe0ff */
[----:B------:R-:W-:Y:S04]  /*5db0*/  STS.64 [R86], R78 ;  /* 0x0000004e56007388 */ /* 0x000fe80000000a00 */
[----:B--2---:R-:W-:Y:S04]  /*5dc0*/  STS.64 [R164], R80 ;  /* 0x00000050a4007388 */ /* 0x004fe80000000a00 */
[----:B---3--:R-:W-:Y:S04]  /*5dd0*/  STS.64 [R139], R82 ;  /* 0x000000528b007388 */ /* 0x008fe80000000a00 */
[----:B----4-:R-:W-:Y:S01]  /*5de0*/  STS.64 [R144], R84 ;  /* 0x0000005490007388 */ /* 0x010fe20000000a00 */
[----:B------:R-:W-:Y:S06]  /*5df0*/  BAR.SYNC.DEFER_BLOCKING 0x0 ;  /* 0x0000000000007b1d */ /* 0x000fec0000010000 */
        /* <DEDUP_REMOVED lines=11> */
[----:B------:R-:W-:-:S05]  /*5eb0*/  FADD.FTZ R87, R89, R87 ;  /* 0x0000005759577221 */ /* 0x000fca0000010000 */
[----:B-----5:R0:W-:Y:S02]  /*5ec0*/  STG.E.64 desc[UR16][R142.64+0x4000], R86 ;  /* 0x004000568e007986 */ /* 0x0201e4000c101b10 */
.L_x_162:
[----:B------:R-:W-:Y:S01]  /*5ed0*/  BSSY.RECONVERGENT B0, `(.L_x_163) ;  /* 0x000002c000007945 */ /* 0x000fe20003800200 */
[----:B------:R-:W-:Y:S02]  /*5ee0*/  MOV R89, RZ ;  /* 0x000000ff00597202 */ /* 0x000fe40000000f00 */
[----:B0-----:R-:W-:Y:S01]  /*5ef0*/  MOV R86, RZ ;  /* 0x000000ff00567202 */ /* 0x001fe20000000f00 */
[----:B------:R-:W-:Y:S06]  /*5f00*/  @P0 BRA `(.L_x_164) ;  /* 0x0000000000a00947 */ /* 0x000fec0003800000 */
[----:B------:R-:W2:Y:S04]  /*5f10*/  LDL R87, [R1+0x2c] ;  /* 0x00002c0001577983 */ /* 0x000ea80000100800 */
[----:B------:R-:W3:Y:S04]  /*5f20*/  LDL R88, [R1+0x28] ;  /* 0x0000280001587983 */ /* 0x000ee80000100800 */
[----:B------:R-:W4:Y:S04]  /*5f30*/  LDL R142, [R1+0x24] ;  /* 0x00002400018e7983 */ /* 0x000f280000100800 */
[----:B------:R-:W5:Y:S04]  /*5f40*/  LDL R139, [R1+0x20] ;  /* 0x00002000018b7983 */ /* 0x000f680000100800 */
[----:B------:R-:W5:Y:S04]  /*5f50*/  LDL R138, [R1+0x1c] ;  /* 0x00001c00018a7983 */ /* 0x000f680000100800 */
[----:B------:R-:W5:Y:S04]  /*5f60*/  LDL R136, [R1+0x18] ;  /* 0x0000180001887983 */ /* 0x000f680000100800 */
[----:B------:R-:W5:Y:S04]  /*5f70*/  LDL R125, [R1+0x14] ;  /* 0x00001400017d7983 */ /* 0x000f680000100800 */
[----:B------:R-:W5:Y:S04]  /*5f80*/  LDL R124, [R1+0x10] ;  /* 0x00001000017c7983 */ /* 0x000f680000100800 */
[----:B------:R-:W5:Y:S04]  /*5f90*/  LDL R123, [R1+0xc] ;  /* 0x00000c00017b7983 */ /* 0x000f680000100800 */
[----:B------:R-:W5:Y:S04]  /*5fa0*/  LDL R122, [R1+0x8] ;  /* 0x00000800017a7983 */ /* 0x000f680000100800 */
[----:B--2---:R-:W0:Y:S04]  /*5fb0*/  LDS.64 R86, [R87] ;  /* 0x0000000057567984 */ /* 0x004e280000000a00 */
[----:B---3--:R-:W1:Y:S01]  /*5fc0*/  LDS.64 R88, [R88] ;  /* 0x0000000058587984 */ /* 0x008e620000000a00 */
[----:B0-----:R-:W-:Y:S01]  /*5fd0*/  FADD.FTZ R86, RZ, R86 ;  /* 0x00000056ff567221 */ /* 0x001fe20000010000 */
[----:B------:R-:W-:-:S03]  /*5fe0*/  FADD.FTZ R87, RZ, R87 ;  /* 0x00000057ff577221 */ /* 0x000fc60000010000 */
[----:B-1----:R-:W-:Y:S01]  /*5ff0*/  FADD.FTZ R88, R86, R88 ;  /* 0x0000005856587221 */ /* 0x002fe20000010000 */
[----:B------:R-:W-:Y:S02]  /*6000*/  FADD.FTZ R89, R87, R89 ;  /* 0x0000005957597221 */ /* 0x000fe40000010000 */
[----:B----4-:R-:W0:Y:S02]  /*6010*/  LDS.64 R86, [R142] ;  /* 0x000000008e567984 */ /* 0x010e240000000a00 */
[----:B0-----:R-:W-:Y:S01]  /*6020*/  FADD.FTZ R88, R88, R86 ;  /* 0x0000005658587221 */ /* 0x001fe20000010000 */
[----:B------:R-:W-:Y:S02]  /*6030*/  FADD.FTZ R89, R89, R87 ;  /* 0x0000005759597221 */ /* 0x000fe40000010000 */
[----:B-----5:R-:W0:Y:S02]  /*6040*/  LDS.64 R86, [R139] ;  /* 0x000000008b567984 */ /* 0x020e240000000a00 */
[----:B0-----:R-:W-:Y:S01]  /*6050*/  FADD.FTZ R88, R88, R86 ;  /* 0x0000005658587221 */ /* 0x001fe20000010000 */
[----:B------:R-:W-:-:S02]  /*6060*/  FADD.FTZ R89, R89, R87 ;  /* 0x0000005759597221 */ /* 0x000fc40000010000 */
[----:B------:R-:W0:Y:S02]  /*6070*/  LDS.64 R86, [R138] ;  /* 0x000000008a567984 */ /* 0x000e240000000a00 */
[----:B0-----:R-:W-:Y:S01]  /*6080*/  FADD.FTZ R88, R88, R86 ;  /* 0x0000005658587221 */ /* 0x001fe20000010000 */
[----:B------:R-:W-:Y:S02]  /*6090*/  FADD.FTZ R89, R89, R87 ;  /* 0x0000005759597221 */ /* 0x000fe40000010000 */
[----:B------:R-:W0:Y:S02]  /*60a0*/  LDS.64 R86, [R136] ;  /* 0x0000000088567984 */ /* 0x000e240000000a00 */
[----:B0-----:R-:W-:Y:S01]  /*60b0*/  FADD.FTZ R88, R88, R86 ;  /* 0x0000005658587221 */ /* 0x001fe20000010000 */
[----:B------:R-:W-:Y:S02]  /*60c0*/  FADD.FTZ R89, R89, R87 ;  /* 0x0000005759597221 */ /* 0x000fe40000010000 */
[----:B------:R-:W0:Y:S02]  /*60d0*/  LDS.64 R86, [R125] ;  /* 0x000000007d567984 */ /* 0x000e240000000a00 */
        /* <DEDUP_REMOVED lines=10> */
[----:B------:R-:W-:-:S07]  /*6180*/  FADD.FTZ R89, R89, R87 ;  /* 0x0000005759597221 */ /* 0x000fce0000010000 */
.L_x_164:
[----:B------:R-:W-:Y:S05]  /*6190*/  BSYNC.RECONVERGENT B0 ;  /* 0x0000000000007941 */ /* 0x000fea0003800200 */
.L_x_163:
[----:B------:R-:W0:Y:S01]  /*61a0*/  SHFL.BFLY PT, R87, R89, 0x2, 0x1f ;  /* 0x0c401f0059577f89 */ /* 0x000e2200000e0000 */
[----:B------:R-:W-:Y:S02]  /*61b0*/  LOP3.LUT P0, RZ, R141, 0x3e3, RZ, 0xc0, !PT ;  /* 0x000003e38dff7812 */ /* 0x000fe4000780c0ff */
[----:B------:R-:W-:Y:S01]  /*61c0*/  MOV R88, UR19 ;  /* 0x0000001300587c02 */ /* 0x000fe20008000f00 */
[----:B------:R-:W1:Y:S10]  /*61d0*/  SHFL.BFLY PT, R122, R86, 0x2, 0x1f ;  /* 0x0c401f00567a7f89 */ /* 0x000e7400000e0000 */
[----:B------:R-:W2:Y:S01]  /*61e0*/  @!P0 LDC.64 R124, c[0x0][0x3d0] ;  /* 0x0000f400ff7c8b82 */ /* 0x000ea20000000a00 */
[----:B------:R-:W-:Y:S01]  /*61f0*/  VOTEU.ALL UP1, P0 ;  /* 0x0000000000ff7886 */ /* 0x000fe20000020000 */
[----:B------:R-:W-:-:S04]  /*6200*/  @!P0 SHF.L.U32 R88, R88, 0x1, RZ ;  /* 0x0000000158588819 */ /* 0x000fc800000006ff */
[----:B------:R-:W-:Y:S01]  /*6210*/  @!UP1 UIMAD UR10, UR20, UR4, UR11 ;  /* 0x00000004140a92a4 */ /* 0x000fe2000f8e020b */
[----:B------:R-:W-:Y:S01]  /*6220*/  @!P0 LOP3.LUT R88, R88, 0x7e, RZ, 0xc0, !PT ;  /* 0x0000007e58588812 */ /* 0x000fe200078ec0ff */
[----:B0-----:R-:W-:-:S03]  /*6230*/  FADD.FTZ R89, R87, R89 ;  /* 0x0000005957597221 */ /* 0x001fc60000010000 */
[----:B------:R-:W-:Y:S02]  /*6240*/  @!P0 LEA R88, R141, R88, 0x5 ;  /* 0x000000588d588211 */ /* 0x000fe400078e28ff */
[----:B------:R-:W-:Y:S01]  /*6250*/  MOV R123, UR10 ;  /* 0x0000000a007b7c02 */ /* 0x000fe20008000f00 */
[----:B-1----:R-:W-:Y:S01]  /*6260*/  FADD.FTZ R122, R122, R86 ;  /* 0x000000567a7a7221 */ /* 0x002fe20000010000 */
[----:B------:R-:W0:Y:S02]  /*6270*/  SHFL.BFLY PT, R87, R89, 0x1, 0x1f ;  /* 0x0c201f0059577f89 */ /* 0x000e2400000e0000 */
[----:B------:R-:W-:Y:S02]  /*6280*/  @!P0 LEA R88, R123, R88, 0xa ;  /* 0x000000587b588211 */ /* 0x000fe400078e50ff */
[----:B------:R-:W1:Y:S01]  /*6290*/  SHFL.BFLY PT, R86, R122, 0x1, 0x1f ;  /* 0x0c201f007a567f89 */ /* 0x000e6200000e0000 */
[----:B0-----:R-:W-:Y:S02]  /*62a0*/  FADD.FTZ R87, R89, R87 ;  /* 0x0000005759577221 */ /* 0x001fe40000010000 */
[----:B--2---:R-:W-:-:S04]  /*62b0*/  @!P0 IMAD.WIDE.U32 R88, R88, 0x4, R124 ;  /* 0x0000000458588825 */ /* 0x004fc800078e007c */
[----:B-1----:R-:W-:-:S05]  /*62c0*/  FADD.FTZ R86, R122, R86 ;  /* 0x000000567a567221 */ /* 0x002fca0000010000 */
        /* <DEDUP_REMOVED lines=16> */
.L_x_167:
        /* <DEDUP_REMOVED lines=8> */
.L_x_166:
[----:B------:R-:W-:Y:S05]  /*6450*/  WARPSYNC.ALL ;  /* 0x0000000000007948 */ /* 0x000fea0003800000 */
[----:B------:R-:W-:Y:S06]  /*6460*/  BAR.SYNC.DEFER_BLOCKING 0x0 ;  /* 0x0000000000007b1d */ /* 0x000fec0000010000 */
[----:B------:R-:W-:Y:S05]  /*6470*/  BRA `(.L_x_168) ;  /* 0x00000000005c7947 */ /* 0x000fea0003800000 */
.L_x_165:
[----:B0-----:R-:W0:Y:S01]  /*6480*/  S2R R86, SR_TID.X ;  /* 0x0000000000567919 */ /* 0x001e220000002100 */
[----:B------:R-:W-:Y:S01]  /*6490*/  BAR.SYNC.DEFER_BLOCKING 0x0 ;  /* 0x0000000000007b1d */ /* 0x000fe20000010000 */
[----:B0-----:R-:W-:-:S13]  /*64a0*/  ISETP.NE.AND P0, PT, R86, RZ, PT ;  /* 0x000000ff5600720c */ /* 0x001fda0003f05270 */
[----:B------:R-:W-:Y:S05]  /*64b0*/  @P0 BRA `(.L_x_169) ;  /* 0x0000000000440947 */ /* 0x000fea0003800000 */
[----:B------:R-:W-:Y:S02]  /*64c0*/  ISETP.NE.AND P0, PT, RZ, UR19, PT ;  /* 0x00000013ff007c0c */ /* 0x000fe4000bf05270 */
        /* <DEDUP_REMOVED lines=8> */
.L_x_170:
        /* <DEDUP_REMOVED lines=8> */
.L_x_169:
[----:B------:R-:W-:Y:S05]  /*65d0*/  WARPSYNC.ALL ;  /* 0x0000000000007948 */ /* 0x000fea0003800000 */
[----:B------:R-:W-:Y:S06]  /*65e0*/  BAR.SYNC.DEFER_BLOCKING 0x0 ;  /* 0x0000000000007b1d */ /* 0x000fec0000010000 */
.L_x_168:
[----:B------:R-:W1:Y:S01]  /*65f0*/  S2R R124, SR_TID.X ;  /* 0x00000000007c7919 */ /* 0x000e620000002100 */
[----:B------:R-:W2:Y:S01]  /*6600*/  LDCU.64 UR24, c[0x0][0x380] ;  /* 0x00007000ff1877ac */ /* 0x000ea20008000a00 */
[----:B-1----:R-:W-:-:S13]  /*6610*/  ISETP.GT.U32.AND P0, PT, R124, 0xff, PT ;  /* 0x000000ff7c00780c */ /* 0x002fda0003f04070 */
[----:B------:R-:W-:Y:S01]  /*6620*/  VOTEU.ALL UP0, P0 ;  /* 0x0000000000ff7886 */ /* 0x000fe20000000000 */
[----:B------:R-:W1:Y:S01]  /*6630*/  @!P0 LDC.64 R122, c[0x0][0x3d0] ;  /* 0x0000f400ff7a8b82 */ /* 0x000e620000000a00 */
[----:B0-----:R-:W-:-:S03]  /*6640*/  @!P0 SHF.L.U32 R86, R124, 0x1, RZ ;  /* 0x000000017c568819 */ /* 0x001fc600000006ff */
[----:B------:R-:W-:Y:S01]  /*6650*/  @!UP0 UIMAD UR10, UR20, UR4, UR11 ;  /* 0x00000004140a82a4 */ /* 0x000fe2000f8e020b */
[----:B------:R-:W-:-:S05]  /*6660*/  @!P0 LOP3.LUT R86, R86, 0x1c0, RZ, 0xc0, !PT ;  /* 0x000001c056568812 */ /* 0x000fca00078ec0ff */
[----:B------:R-:W-:-:S04]  /*6670*/  MOV R87, UR10 ;  /* 0x0000000a00577c02 */ /* 0x000fc80008000f00 */
[----:B------:R-:W-:Y:S02]  /*6680*/  @!P0 LEA R86, R87, R86, 0x9 ;  /* 0x0000005657568211 */ /* 0x000fe400078e48ff */
[----:B------:R-:W-:-:S04]  /*6690*/  @!P0 LOP3.LUT R87, R124, 0x1f, RZ, 0xc0, !PT ;  /* 0x0000001f7c578812 */ /* 0x000fc800078ec0ff */
[----:B------:R-:W-:-:S04]  /*66a0*/  @!P0 IADD3 R86, PT, PT, R86, R87, RZ ;  /* 0x0000005756568210 */ /* 0x000fc80007ffe0ff */
[----:B------:R-:W-:-:S04]  /*66b0*/  @!P0 SHF.L.U32 R86, R86, 0x1, RZ ;  /* 0x0000000156568819 */ /* 0x000fc800000006ff */
[C---:B------:R-:W-:Y:S01]  /*66c0*/  @!P0 IADD3 R88, PT, PT, R86.reuse, 0x40, RZ ;  /* 0x0000004056588810 */ /* 0x040fe20007ffe0ff */
[----:B-1----:R-:W-:-:S04]  /*66d0*/  @!P0 IMAD.WIDE.U32 R86, R86, 0x4, R122 ;  /* 0x0000000456568825 */ /* 0x002fc800078e007a */
[----:B------:R-:W-:Y:S02]  /*66e0*/  @!P0 IMAD.WIDE.U32 R88, R88, 0x4, R122 ;  /* 0x0000000458588825 */ /* 0x000fe400078e007a */
[----:B------:R-:W3:Y:S04]  /*66f0*/  @!P0 LDG.E.64 R86, desc[UR16][R86.64] ;  /* 0x0000001056568981 */ /* 0x000ee8000c1e1b00 */
[----:B------:R-:W4:Y:S01]  /*6700*/  @!P0 LDG.E.64 R88, desc[UR16][R88.64] ;  /* 0x0000001058588981 */ /* 0x000f22000c1e1b00 */
[----:B------:R-:W-:Y:S01]  /*6710*/  HFMA2 R122, -RZ, RZ, 0, 0 ;  /* 0x00000000ff7a7431 */ /* 0x000fe200000001ff */
[----:B------:R-:W-:Y:S02]  /*6720*/  UISETP.GE.U32.AND UP0, UPT, UR12, UR23, UPT ;  /* 0x000000170c00728c */ /* 0x000fe4000bf06070 */
[----:B------:R-:W-:-:S02]  /*6730*/  ULOP3.LUT UR4, UR4, 0x1, URZ, 0x3c, !UPT ;  /* 0x0000000104047892 */ /* 0x000fc4000f8e3cff */
[----:B------:R-:W-:Y:S01]  /*6740*/  UISETP.GE.AND.EX UP0, UPT, UR5, UR13, UPT, UP0 ;  /* 0x0000000d0500728c */ /* 0x000fe2000bf06300 */
[----:B---3--:R-:W-:Y:S01]  /*6750*/  @!P0 FADD.FTZ R86, RZ, R86 ;  /* 0x00000056ff568221 */ /* 0x008fe20000010000 */
[----:B------:R-:W-:-:S03]  /*6760*/  @!P0 FADD.FTZ R87, RZ, R87 ;  /* 0x00000057ff578221 */ /* 0x000fc60000010000 */
[----:B----4-:R-:W-:Y:S01]  /*6770*/  @!P0 FADD.FTZ R122, R88, R86 ;  /* 0x00000056587a8221 */ /* 0x010fe20000010000 */
[----:B------:R-:W-:Y:S01]  /*6780*/  MOV R86, RZ ;  /* 0x000000ff00567202 */ /* 0x000fe20000000f00 */
[----:B------:R-:W-:Y:S01]  /*6790*/  @!P0 FADD.FTZ R86, R89, R87 ;  /* 0x0000005759568221 */ /* 0x000fe20000010000 */
[----:B------:R-:W-:Y:S02]  /*67a0*/  LOP3.LUT P0, RZ, R124, 0x31f, RZ, 0xc0, !PT ;  /* 0x0000031f7cff7812 */ /* 0x000fe4000780c0ff */
[----:B------:R-:W0:Y:S04]  /*67b0*/  SHFL.BFLY PT, R87, R122, 0x10, 0x1f ;  /* 0x0e001f007a577f89 */ /* 0x000e2800000e0000 */
[----:B------:R-:W1:Y:S01]  /*67c0*/  SHFL.BFLY PT, R88, R86, 0x10, 0x1f ;  /* 0x0e001f0056587f89 */ /* 0x000e6200000e0000 */
[----:B0-----:R-:W-:Y:S01]  /*67d0*/  FADD.FTZ R122, R87, R122 ;  /* 0x0000007a577a7221 */ /* 0x001fe20000010000 */
[----:B-1----:R-:W-:-:S04]  /*67e0*/  FADD.FTZ R88, R88, R86 ;  /* 0x0000005658587221 */ /* 0x002fc80000010000 */
[----:B------:R-:W0:Y:S04]  /*67f0*/  SHFL.BFLY PT, R87, R122, 0x8, 0x1f ;  /* 0x0d001f007a577f89 */ /* 0x000e2800000e0000 */
[----:B------:R-:W1:Y:S01]  /*6800*/  SHFL.BFLY PT, R89, R88, 0x8, 0x1f ;  /* 0x0d001f0058597f89 */ /* 0x000e6200000e0000 */
[----:B0-----:R-:W-:Y:S02]  /*6810*/  FADD.FTZ R87, R122, R87 ;  /* 0x000000577a577221 */ /* 0x001fe40000010000 */
[----:B------:R-:W0:Y:S01]  /*6820*/  @!P0 S2R R122, SR_CgaCtaId ;  /* 0x00000000007a8919 */ /* 0x000e220000008800 */
[----:B-1----:R-:W-:Y:S02]  /*6830*/  FADD.FTZ R89, R88, R89 ;  /* 0x0000005958597221 */ /* 0x002fe40000010000 */
[----:B------:R-:W1:Y:S04]  /*6840*/  SHFL.BFLY PT, R86, R87, 0x4, 0x1f ;  /* 0x0c801f0057567f89 */ /* 0x000e6800000e0000 */
[----:B------:R-:W3:Y:S01]  /*6850*/  SHFL.BFLY PT, R88, R89, 0x4, 0x1f ;  /* 0x0c801f0059587f89 */ /* 0x000ee200000e0000 */
[----:B-1----:R-:W-:Y:S01]  /*6860*/  FADD.FTZ R86, R87, R86 ;  /* 0x0000005657567221 */ /* 0x002fe20000010000 */
[----:B---3--:R-:W-:-:S04]  /*6870*/  FADD.FTZ R88, R89, R88 ;  /* 0x0000005859587221 */ /* 0x008fc80000010000 */
[----:B------:R-:W1:Y:S04]  /*6880*/  SHFL.BFLY PT, R87, R86, 0x2, 0x1f ;  /* 0x0c401f0056577f89 */ /* 0x000e6800000e0000 */
[----:B------:R-:W3:Y:S01]  /*6890*/  SHFL.BFLY PT, R89, R88, 0x2, 0x1f ;  /* 0x0c401f0058597f89 */ /* 0x000ee200000e0000 */
[----:B-1----:R-:W-:Y:S01]  /*68a0*/  FADD.FTZ R87, R86, R87 ;  /* 0x0000005756577221 */ /* 0x002fe20000010000 */
[----:B---3--:R-:W-:-:S04]  /*68b0*/  FADD.FTZ R89, R88, R89 ;  /* 0x0000005958597221 */ /* 0x008fc80000010000 */
[----:B------:R-:W1:Y:S01]  /*68c0*/  SHFL.BFLY PT, R86, R87, 0x1, 0x1f ;  /* 0x0c201f0057567f89 */ /* 0x000e6200000e0000 */
[----:B------:R-:W-:-:S04]  /*68d0*/  @!P0 MOV R88, 0x400 ;  /* 0x0000040000588802 */ /* 0x000fc80000000f00 */
[----:B------:R-:W-:-:S04]  /*68e0*/  @!P0 IADD3 R88, PT, PT, R88, 0x3480, RZ ;  /* 0x0000348058588810 */ /* 0x000fc80007ffe0ff */
[----:B0-----:R-:W-:-:S04]  /*68f0*/  @!P0 LEA R88, R122, R88, 0x18 ;  /* 0x000000587a588211 */ /* 0x001fc800078ec0ff */
[----:B------:R-:W-:Y:S01]  /*6900*/  @!P0 LEA.HI R88, R124, R88, RZ, 0x1e ;  /* 0x000000587c588211 */ /* 0x000fe200078ff0ff */
[----:B-1----:R-:W-:Y:S02]  /*6910*/  FADD.FTZ R86, R87, R86 ;  /* 0x0000005657567221 */ /* 0x002fe40000010000 */
[----:B------:R-:W0:Y:S02]  /*6920*/  SHFL.BFLY PT, R87, R89, 0x1, 0x1f ;  /* 0x0c201f0059577f89 */ /* 0x000e2400000e0000 */
[----:B------:R-:W-:Y:S01]  /*6930*/  @!P0 FMUL.FTZ R86, R86, 6.1035157159494701773e-06 ;  /* 0x36cccccd56568820 */ /* 0x000fe20000410000 */
[----:B0-----:R-:W-:-:S04]  /*6940*/  FADD.FTZ R87, R89, R87 ;  /* 0x0000005759577221 */ /* 0x001fc80000010000 */
[----:B------:R-:W-:-:S05]  /*6950*/  @!P0 FMUL.FTZ R87, R87, 6.1035157159494701773e-06 ;  /* 0x36cccccd57578820 */ /* 0x000fca0000410000 */
[----:B------:R-:W-:Y:S01]  /*6960*/  @!P0 STS.64 [R88], R86 ;  /* 0x0000005658008388 */ /* 0x000fe20000000a00 */
[----:B------:R-:W-:Y:S01]  /*6970*/  BAR.SYNC.DEFER_BLOCKING 0x0 ;  /* 0x0000000000007b1d */ /* 0x000fe20000010000 */
[----:B--2---:R-:W-:-:S04]  /*6980*/  IADD3 R162, P0, PT, R162, UR24, RZ ;  /* 0x00000018a2a27c10 */ /* 0x004fc8000ff1e0ff */
[----:B------:R-:W-:Y:S01]  /*6990*/  IADD3.X R163, PT, PT, R163, UR25, RZ, P0, !PT ;  /* 0x00000019a3a37c10 */ /* 0x000fe200087fe4ff */
[----:B------:R-:W0:Y:S02]  /*69a0*/  LDS.64 R86, [R165] ;  /* 0x00000000a5567984 */ /* 0x000e240000000a00 */
[--C-:B0-----:R-:W-:Y:S01]  /*69b0*/  FADD.FTZ R135, R135, -R86.reuse ;  /* 0x8000005687877221 */ /* 0x101fe20000010000 */
        /* <DEDUP_REMOVED lines=67> */
[----:B------:R-:W-:Y:S01]  /*6df0*/  FFMA.FTZ R103, R120, -R87, R4 ;  /* 0x8000005778677223 */ /* 0x000fe20000010004 */
[----:B------:R-:W-:Y:S01]  /*6e00*/  FADD.FTZ R2, R2, -R86 ;  /* 0x8000005602027221 */ /* 0x000fe20000010000 */
        /* <DEDUP_REMOVED lines=132> */
[----:B------:R-:W-:Y:S02]  /*7650*/  F2FP.BF16.F32.PACK_AB R136, R26, R65 ;  /* 0x000000411a88723e */ /* 0x000fe400000010ff */
[----:B------:R-:W-:Y:S02]  /*7660*/  F2FP.BF16.F32.PACK_AB R6, R41, R6 ;  /* 0x000000062906723e */ /* 0x000fe400000010ff */
[----:B------:R-:W-:Y:S02]  /*7670*/  F2FP.BF16.F32.PACK_AB R9, R12, R57 ;  /* 0x000000390c09723e */ /* 0x000fe400000010ff */
[----:B------:R-:W-:Y:S01]  /*7680*/  F2FP.BF16.F32.PACK_AB R70, R14, R127 ;  /* 0x0000007f0e46723e */ /* 0x000fe200000010ff */
[----:B------:R2:W-:Y:S01]  /*7690*/  STG.E.64 desc[UR16][R162.64+0x2800], R6 ;  /* 0x00280006a2007986 */ /* 0x0005e2000c101b10 */
[----:B0-----:R-:W-:-:S02]  /*76a0*/  F2FP.BF16.F32.PACK_AB R4, R34, R45 ;  /* 0x0000002d2204723e */ /* 0x001fc400000010ff */
[----:B------:R-:W-:Y:S01]  /*76b0*/  F2FP.BF16.F32.PACK_AB R73, R20, R61 ;  /* 0x0000003d1449723e */ /* 0x000fe200000010ff */
[----:B------:R2:W-:Y:S01]  /*76c0*/  STG.E.64 desc[UR16][R162.64+0x3c00], R8 ;  /* 0x003c0008a2007986 */ /* 0x0005e2000c101b10 */
[----:B------:R-:W-:Y:S02]  /*76d0*/  F2FP.BF16.F32.PACK_AB R132, R22, R63 ;  /* 0x0000003f1684723e */ /* 0x000fe400000010ff */
[----:B------:R-:W-:Y:S01]  /*76e0*/  F2FP.BF16.F32.PACK_AB R133, R24, R133 ;  /* 0x000000851885723e */ /* 0x000fe200000010ff */
[----:B------:R2:W-:Y:S01]  /*76f0*/  STG.E.64 desc[UR16][R162.64+0x5000], R70 ;  /* 0x00500046a2007986 */ /* 0x0005e2000c101b10 */
[----:B------:R-:W-:Y:S02]  /*7700*/  F2FP.BF16.F32.PACK_AB R137, R28, R137 ;  /* 0x000000891c89723e */ /* 0x000fe400000010ff */
[----:B-1----:R-:W-:Y:S01]  /*7710*/  F2FP.BF16.F32.PACK_AB R2, R30, R67 ;  /* 0x000000431e02723e */ /* 0x002fe200000010ff */
        /* <DEDUP_REMOVED lines=21> */
[----:B------:R2:W-:Y:S04]  /*7870*/  STG.E.64 desc[UR16][R162.64+0xf000], R18 ;  /* 0x00f00012a2007986 */ /* 0x0005e8000c101b10 */
[----:B------:R2:W-:Y:S04]  /*7880*/  STG.E.64 desc[UR16][R162.64+0x10400], R10 ;  /* 0x0104000aa2007986 */ /* 0x0005e8000c101b10 */
[----:B------:R2:W-:Y:S04]  /*7890*/  STG.E.64 desc[UR16][R162.64+0x11800], R16 ;  /* 0x01180010a2007986 */ /* 0x0005e8000c101b10 */
[----:B------:R2:W-:Y:S01]  /*78a0*/  STG.E.64 desc[UR16][R162.64+0x12c00], R68 ;  /* 0x012c0044a2007986 */ /* 0x0005e2000c101b10 */
[----:B------:R-:W-:Y:S05]  /*78b0*/  BRA.U !UP0, `(.L_x_171) ;  /* 0xffffff9108947547 */ /* 0x000fea000b83ffff */
.L_x_161:
[----:B------:R-:W-:Y:S02]  /*78c0*/  USHF.L.U32 UR10, UR11, 0x5, URZ ;  /* 0x000000050b0a7899 */ /* 0x000fe400080006ff */
[----:B------:R-:W-:Y:S02]  /*78d0*/  ULOP3.LUT UR14, UR11, 0x1, URZ, 0xc0, !UPT ;  /* 0x000000010b0e7892 */ /* 0x000fe4000f8ec0ff */
[----:B------:R-:W-:Y:S02]  /*78e0*/  ULOP3.LUT UR10, UR10, 0x1fffc0, URZ, 0xc0, !UPT ;  /* 0x001fffc00a0a7892 */ /* 0x000fe4000f8ec0ff */
[----:B------:R-:W-:Y:S02]  /*78f0*/  UIMAD UR14, UR14, 0x140, URZ ;  /* 0x000001400e0e78a4 */ /* 0x000fe4000f8e02ff */
[----:B---3--:R-:W-:Y:S02]  /*7900*/  UIADD3 UR10, UPT, UPT, UR10, UR19, URZ ;  /* 0x000000130a0a7290 */ /* 0x008fe4000fffe0ff */
[----:B------:R-:W-:-:S02]  /*7910*/  UIADD3 UR18, UPT, UPT, UR14, 0x140, URZ ;  /* 0x000001400e127890 */ /* 0x000fc4000fffe0ff */
[----:B------:R-:W-:-:S04]  /*7920*/  ULEA UR10, UR10, UR14, 0x5 ;  /* 0x0000000e0a0a7291 */ /* 0x000fc8000f8e28ff */
[----:B------:R-:W-:-:S06]  /*7930*/  UISETP.GE.AND UP0, UPT, UR10, UR18, UPT ;  /* 0x000000120a00728c */ /* 0x000fcc000bf06270 */
[----:B------:R-:W-:-:S13]  /*7940*/  PLOP3.LUT P0, PT, PT, PT, UP0, 0x80, 0x8 ;  /* 0x000000000008781c */ /* 0x000fda0003f0f008 */
[----:B------:R-:W-:Y:S05]  /*7950*/  @P0 EXIT ;  /* 0x000000000000094d */ /* 0x000fea0003800000 */
[----:B------:R-:W0:Y:S01]  /*7960*/  S2R R39, SR_TID.X ;  /* 0x0000000000277919 */ /* 0x000e220000002100 */
[----:B--2---:R-:W1:Y:S01]  /*7970*/  LDC.64 R2, c[0x0][0x3c8] ;  /* 0x0000f200ff027b82 */ /* 0x004e620000000a00 */
        /* <DEDUP_REMOVED lines=47> */
.L_x_183:
[----:B------:R-:W-:Y:S01]  /*7c70*/  ISETP.GT.U32.AND P1, PT, R5, R0, PT ;  /* 0x000000000500720c */ /* 0x000fe20003f24070 */
[----:B------:R-:W-:Y:S01]  /*7c80*/  BSSY.RECONVERGENT B0, `(.L_x_172) ;  /* 0x0000072000007945 */ /* 0x000fe20003800200 */
[----:B0-----:R-:W-:Y:S02]  /*7c90*/  CS2R R20, SRZ ;  /* 0x0000000000147805 */ /* 0x001fe4000001ff00 */
[----:B------:R-:W-:-:S13]  /*7ca0*/  ISETP.GT.AND.EX P1, PT, R4, RZ, PT, P1 ;  /* 0x000000ff0400720c */ /* 0x000fda0003f24310 */
[----:B-12---:R-:W-:Y:S05]  /*7cb0*/  @!P1 BRA `(.L_x_173) ;  /* 0x0000000400b89947 */ /* 0x006fea0003800000 */
[----:B------:R-:W-:Y:S01]  /*7cc0*/  ISETP.GE.U32.AND P2, PT, R6, 0x46, PT ;  /* 0x000000460600780c */ /* 0x000fe20003f46070 */
[----:B------:R-:W-:Y:S01]  /*7cd0*/  BSSY.RECONVERGENT B1, `(.L_x_174) ;  /* 0x0000034000017945 */ /* 0x000fe20003800200 */
[----:B------:R-:W-:Y:S01]  /*7ce0*/  ISETP.NE.U32.AND P1, PT, R44, RZ, PT ;  /* 0x000000ff2c00720c */ /* 0x000fe20003f25070 */
[----:B------:R-:W-:Y:S01]  /*7cf0*/  HFMA2 R36, -RZ, RZ, 0, 0 ;  /* 0x00000000ff247431 */ /* 0x000fe200000001ff */
[----:B------:R-:W-:Y:S02]  /*7d00*/  ISETP.GE.U32.AND.EX P2, PT, R7, RZ, PT, P2 ;  /* 0x000000ff0700720c */ /* 0x000fe40003f46120 */
[----:B------:R-:W-:Y:S02]  /*7d10*/  CS2R R20, SRZ ;  /* 0x0000000000147805 */ /* 0x000fe4000001ff00 */
[----:B------:R-:W-:Y:S02]  /*7d20*/  IADD3 R14, P3, PT, R43, R18, RZ ;  /* 0x000000122b0e7210 */ /* 0x000fe40007f7e0ff */
[----:B------:R-:W-:-:S02]  /*7d30*/  ISETP.NE.AND.EX P1, PT, RZ, RZ, PT, P1 ;  /* 0x000000ffff00720c */ /* 0x000fc40003f25310 */
[----:B------:R-:W-:Y:S02]  /*7d40*/  SHF.R.S32.HI R41, RZ, 0x1f, R18 ;  /* 0x0000001fff297819 */ /* 0x000fe40000011412 */
[----:B------:R-:W-:-:S03]  /*7d50*/  MOV R37, R0 ;  /* 0x0000000000257202 */ /* 0x000fc60000000f00 */
[----:B------:R-:W-:Y:S06]  /*7d60*/  @!P2 BRA `(.L_x_175) ;  /* 0x0000000000a8a947 */ /* 0x000fec0003800000 */
[----:B------:R-:W-:Y:S02]  /*7d70*/  IADD3 R11, P2, PT, R18, R39, RZ ;  /* 0x00000027120b7210 */ /* 0x000fe40007f5e0ff */
[----:B------:R-:W-:Y:S02]  /*7d80*/  MOV R20, RZ ;  /* 0x000000ff00147202 */ /* 0x000fe40000000f00 */
[----:B------:R-:W-:Y:S02]  /*7d90*/  IADD3.X R12, PT, PT, R3, R41, RZ, P2, !PT ;  /* 0x00000029030c7210 */ /* 0x000fe400017fe4ff */
[C---:B------:R-:W-:Y:S02]  /*7da0*/  LEA R10, P2, R11.reuse, UR4, 0x3 ;  /* 0x000000040b0a7c11 */ /* 0x040fe4000f8418ff */
[----:B------:R-:W-:Y:S02]  /*7db0*/  MOV R34, R38 ;  /* 0x0000002600227202 */ /* 0x000fe40000000f00 */
[----:B------:R-:W-:-:S02]  /*7dc0*/  LEA.HI.X R11, R11, UR5, R12, 0x3, P2 ;  /* 0x000000050b0b7c11 */ /* 0x000fc400090f1c0c */
[----:B------:R-:W-:Y:S02]  /*7dd0*/  MOV R35, R40 ;  /* 0x0000002800237202 */ /* 0x000fe40000000f00 */
[----:B------:R-:W-:Y:S02]  /*7de0*/  MOV R37, R0 ;  /* 0x0000000000257202 */ /* 0x000fe40000000f00 */
[----:B------:R-:W-:-:S07]  /*7df0*/  MOV R36, RZ ;  /* 0x000000ff00247202 */ /* 0x000fce0000000f00 */
.L_x_176:
        /* <DEDUP_REMOVED lines=33> */
.L_x_175:
[----:B------:R-:W-:Y:S05]  /*8010*/  BSYNC.RECONVERGENT B1 ;  /* 0x0000000000017941 */ /* 0x000fea0003800200 */
.L_x_174:
        /* <DEDUP_REMOVED lines=25> */
.L_x_178:
[----:B------:R-:W-:Y:S05]  /*81b0*/  BSYNC.RECONVERGENT B1 ;  /* 0x0000000000017941 */ /* 0x000fea0003800200 */
.L_x_177:
        /* <DEDUP_REMOVED lines=30> */
.L_x_173:
[----:B------:R-:W-:Y:S05]  /*83a0*/  BSYNC.RECONVERGENT B0 ;  /* 0x0000000000007941 */ /* 0x000fea0003800200 */
.L_x_172:
[----:B------:R0:W-:Y:S01]  /*83b0*/  STS [R9], R21 ;  /* 0x0000001509007388 */ /* 0x0001e20000000800 */
[----:B------:R-:W1:Y:S01]  /*83c0*/  LDC.64 R14, c[0x0][0x388] ;  /* 0x0000e200ff0e7b82 */ /* 0x000e620000000a00 */
[----:B------:R-:W-:Y:S02]  /*83d0*/  ISETP.GT.U32.AND P1, PT, R47, 0x9, PT ;  /* 0x000000092f00780c */ /* 0x000fe40003f24070 */
[----:B------:R0:W-:Y:S01]  /*83e0*/  STS [R9+0x500], R20 ;  /* 0x0005001409007388 */ /* 0x0001e20000000800 */
[----:B------:R-:W-:-:S04]  /*83f0*/  MOV R23, R8 ;  /* 0x0000000800177202 */ /* 0x000fc80000000f00 */
[----:B------:R-:W2:Y:S08]  /*8400*/  LDC.64 R16, c[0x0][0x390] ;  /* 0x0000e400ff107b82 */ /* 0x000eb00000000a00 */
[----:B0-----:R-:W-:Y:S06]  /*8410*/  BAR.SYNC.DEFER_BLOCKING 0x0 ;  /* 0x0000000000007b1d */ /* 0x001fec0000010000 */
.L_x_182:
        /* <DEDUP_REMOVED lines=31> */
.L_x_193:
        /* <DEDUP_REMOVED lines=11> */
.L_x_181:
[----:B------:R-:W-:Y:S05]  /*86c0*/  BSYNC.RECONVERGENT B0 ;  /* 0x0000000000007941 */ /* 0x000fea0003800200 */
.L_x_180:
        /* <DEDUP_REMOVED lines=9> */
.L_x_179:
        /* <DEDUP_REMOVED lines=8> */
.L_x_185:
[----:B------:R-:W-:Y:S05]  /*87e0*/  BSYNC B0 ;  /* 0x0000000000007941 */ /* 0x000fea0003800000 */
.L_x_184:
        /* <DEDUP_REMOVED lines=8> */
.L_x_186:
[----:B------:R-:W-:Y:S01]  /*8870*/  FADD.FTZ R13, R13, R10 ;  /* 0x0000000a0d0d7221 */ /* 0x000fe20000010000 */
[----:B------:R-:W-:-:S04]  /*8880*/  HFMA2 R28, -RZ, RZ, 0, 2.384185791015625e-07 ;  /* 0x00000004ff1c7431 */ /* 0x000fc800000001ff */
[----:B------:R-:W-:Y:S02]  /*8890*/  MOV R27, R13 ;  /* 0x0000000d001b7202 */ /* 0x000fe40000000f00 */
[----:B------:R-:W-:-:S07]  /*88a0*/  MOV R12, R26 ;  /* 0x0000001a000c7202 */ /* 0x000fce0000000f00 */
[----:B------:R-:W-:Y:S05]  /*88b0*/  WARPSYNC.COLLECTIVE R24, `(.L_x_187) ;  /* 0x0000000018087348 */ /* 0x000fea0003c00000 */
[----:B------:R0:W1:Y:S02]  /*88c0*/  SHFL.BFLY P3, R26, R27, R28, R29 ;  /* 0x0c00001c1b1a7389 */ /* 0x000064000006001d */
[----:B01----:R-:W-:Y:S05]  /*88d0*/  ENDCOLLECTIVE ;  /* 0x000000000000791b */ /* 0x003fea0003800000 */
.L_x_187:
[----:B------:R-:W-:-:S05]  /*88e0*/  FADD.FTZ R12, R12, R11 ;  /* 0x0000000b0c0c7221 */ /* 0x000fca0000010000 */
[----:B------:R-:W-:Y:S02]  /*88f0*/  MOV R27, R12 ;  /* 0x0000000c001b7202 */ /* 0x000fe40000000f00 */
[----:B------:R-:W-:-:S07]  /*8900*/  MOV R20, R26 ;  /* 0x0000001a00147202 */ /* 0x000fce0000000f00 */
[----:B------:R-:W-:Y:S05]  /*8910*/  WARPSYNC.COLLECTIVE R24, `(.L_x_188) ;  /* 0x0000000018087348 */ /* 0x000fea0003c00000 */
[----:B------:R0:W1:Y:S02]  /*8920*/  SHFL.BFLY P3, R26, R27, R28, R29 ;  /* 0x0c00001c1b1a7389 */ /* 0x000064000006001d */
[----:B01----:R-:W-:Y:S05]  /*8930*/  ENDCOLLECTIVE ;  /* 0x000000000000791b */ /* 0x003fea0003800000 */
.L_x_188:
[----:B------:R-:W-:Y:S01]  /*8940*/  FADD.FTZ R20, R13, R20 ;  /* 0x000000140d147221 */ /* 0x000fe20000010000 */
[----:B------:R-:W-:-:S04]  /*8950*/  HFMA2 R28, -RZ, RZ, 0, 1.1920928955078125e-07 ;  /* 0x00000002ff1c7431 */ /* 0x000fc800000001ff */
[----:B------:R-:W-:Y:S02]  /*8960*/  MOV R27, R20 ;  /* 0x00000014001b7202 */ /* 0x000fe40000000f00 */
[----:B------:R-:W-:-:S07]  /*8970*/  MOV R21, R26 ;  /* 0x0000001a00157202 */ /* 0x000fce0000000f00 */
[----:B------:R-:W-:Y:S05]  /*8980*/  WARPSYNC.COLLECTIVE R24, `(.L_x_189) ;  /* 0x0000000018087348 */ /* 0x000fea0003c00000 */
[----:B------:R0:W1:Y:S02]  /*8990*/  SHFL.BFLY P3, R26, R27, R28, R29 ;  /* 0x0c00001c1b1a7389 */ /* 0x000064000006001d */
[----:B01----:R-:W-:Y:S05]  /*89a0*/  ENDCOLLECTIVE ;  /* 0x000000000000791b */ /* 0x003fea0003800000 */
.L_x_189:
[----:B------:R-:W-:-:S05]  /*89b0*/  FADD.FTZ R21, R12, R21 ;  /* 0x000000150c157221 */ /* 0x000fca0000010000 */
[----:B------:R-:W-:Y:S02]  /*89c0*/  MOV R27, R21 ;  /* 0x00000015001b7202 */ /* 0x000fe40000000f00 */
[----:B------:R-:W-:-:S07]  /*89d0*/  MOV R25, R26 ;  /* 0x0000001a00197202 */ /* 0x000fce0000000f00 */
[----:B------:R-:W-:Y:S05]  /*89e0*/  WARPSYNC.COLLECTIVE R24, `(.L_x_190) ;  /* 0x0000000018087348 */ /* 0x000fea0003c00000 */
[----:B------:R0:W1:Y:S02]  /*89f0*/  SHFL.BFLY P3, R26, R27, R28, R29 ;  /* 0x0c00001c1b1a7389 */ /* 0x000064000006001d */
[----:B01----:R-:W-:Y:S05]  /*8a00*/  ENDCOLLECTIVE ;  /* 0x000000000000791b */ /* 0x003fea0003800000 */
.L_x_190:
[----:B------:R-:W-:Y:S01]  /*8a10*/  FADD.FTZ R25, R20, R25 ;  /* 0x0000001914197221 */ /* 0x000fe20000010000 */
[----:B------:R-:W-:-:S04]  /*8a20*/  HFMA2 R28, -RZ, RZ, 0, 5.9604644775390625e-08 ;  /* 0x00000001ff1c7431 */ /* 0x000fc800000001ff */
[----:B------:R-:W-:Y:S02]  /*8a30*/  MOV R27, R25 ;  /* 0x00000019001b7202 */ /* 0x000fe40000000f00 */
[----:B------:R-:W-:-:S07]  /*8a40*/  MOV R10, R26 ;  /* 0x0000001a000a7202 */ /* 0x000fce0000000f00 */
[----:B------:R-:W-:Y:S05]  /*8a50*/  WARPSYNC.COLLECTIVE R24, `(.L_x_191) ;  /* 0x0000000018087348 */ /* 0x000fea0003c00000 */
[----:B------:R0:W1:Y:S02]  /*8a60*/  SHFL.BFLY P3, R26, R27, R28, R29 ;  /* 0x0c00001c1b1a7389 */ /* 0x000064000006001d */
[----:B01----:R-:W-:Y:S05]  /*8a70*/  ENDCOLLECTIVE ;  /* 0x000000000000791b */ /* 0x003fea0003800000 */
.L_x_191:
[----:B------:R-:W-:-:S05]  /*8a80*/  FADD.FTZ R10, R21, R10 ;  /* 0x0000000a150a7221 */ /* 0x000fca0000010000 */
[----:B------:R-:W-:Y:S02]  /*8a90*/  MOV R27, R10 ;  /* 0x0000000a001b7202 */ /* 0x000fe40000000f00 */
[----:B------:R-:W-:-:S07]  /*8aa0*/  MOV R22, R26 ;  /* 0x0000001a00167202 */ /* 0x000fce0000000f00 */
[----:B------:R-:W-:Y:S05]  /*8ab0*/  WARPSYNC.COLLECTIVE R24, `(.L_x_192) ;  /* 0x0000000018087348 */ /* 0x000fea0003c00000 */
[----:B------:R0:W1:Y:S02]  /*8ac0*/  SHFL.BFLY P3, R26, R27, R28, R29 ;  /* 0x0c00001c1b1a7389 */ /* 0x000064000006001d */
[----:B01----:R-:W-:Y:S05]  /*8ad0*/  ENDCOLLECTIVE ;  /* 0x000000000000791b */ /* 0x003fea0003800000 */
.L_x_192:
[----:B------:R-:W-:Y:S01]  /*8ae0*/  FADD.FTZ R22, R25, R22 ;  /* 0x0000001619167221 */ /* 0x000fe20000010000 */
[----:B------:R-:W-:Y:S01]  /*8af0*/  MOV R11, R26 ;  /* 0x0000001a000b7202 */ /* 0x000fe20000000f00 */
[----:B------:R-:W-:Y:S06]  /*8b00*/  BRA `(.L_x_193) ;  /* 0xfffffff800c07947 */ /* 0x000fec000383ffff */
.L_x_194:
        /* <DEDUP_REMOVED lines=15> */
.L_x_892:


//--------------------- .text._ZN13group_norm_v218gn_bwd_cuda_kernelI13__nv_bfloat16Li320ELi2ELi16ELi40ELi4096ELb1ELb1ELi32ELi320ELi320ELi4ELb1ELi2ELb0ELb0ELNS_15WgradSyncMethodE3ENS_16CompileConditionILi1000EEEEEvPT_S6_S6_PKS5_S8_S8_S8_PKfflPfPj --------------------------
	.section	.text._ZN13group_norm_v218gn_bwd_cuda_kernelI13__nv_bfloat16Li320ELi2ELi16ELi40ELi4096ELb1ELb1ELi32ELi320ELi320ELi4ELb1ELi2ELb0ELb0ELNS_15WgradSyncMethodE3ENS_16CompileConditionILi1000EEEEEvPT_S6_S6_PKS5_S8_S8_S8_PKfflPfPj,"ax",@progbits
	.align	128
        .global         _ZN13group_norm_v218gn_bwd_cuda_kernelI13__nv_bfloat16Li320ELi2ELi16ELi40ELi4096ELb1ELb1ELi32ELi320ELi320ELi4ELb1ELi2ELb0ELb0ELNS_15WgradSyncMethodE3ENS_16CompileConditionILi1000EEEEEvPT_S6_S6_PKS5_S8_S8_S8_PKfflPfPj
        .type           _ZN13group_norm_v218gn_bwd_cuda_kernelI13__nv_bfloat16Li320ELi2ELi16ELi40ELi4096ELb1ELb1ELi32ELi320ELi320ELi4ELb1ELi2ELb0ELb0ELNS_15WgradSyncMethodE3ENS_16CompileConditionILi1000EEEEEvPT_S6_S6_PKS5_S8_S8_S8_PKfflPfPj,@function
        .size           _ZN13group_norm_v218gn_bwd_cuda_kernelI13__nv_bfloat16Li320ELi2ELi16ELi40ELi4096ELb1ELb1ELi32ELi320ELi320ELi4ELb1ELi2ELb0ELb0ELNS_15WgradSyncMethodE3ENS_16CompileConditionILi1000EEEEEvPT_S6_S6_PKS5_S8_S8_S8_PKfflPfPj,(.L_x_893 - _ZN13group_norm_v218gn_bwd_cuda_kernelI13__nv_bfloat16Li320ELi2ELi16ELi40ELi4096ELb1ELb1ELi32ELi320ELi320ELi4ELb1ELi2ELb0ELb0ELNS_15WgradSyncMethodE3ENS_16CompileConditionILi1000EEEEEvPT_S6_S6_PKS5_S8_S8_S8_PKfflPfPj)
        .other          _ZN13group_norm_v218gn_bwd_cuda_kernelI13__nv_bfloat16Li320ELi2ELi16ELi40ELi4096ELb1ELb1ELi32ELi320ELi320ELi4ELb1ELi2ELb0ELb0ELNS_15WgradSyncMethodE3ENS_16CompileConditionILi1000EEEEEvPT_S6_S6_PKS5_S8_S8_S8_PKfflPfPj,@"STO_CUDA_ENTRY STV_DEFAULT"
_ZN13group_norm_v218gn_bwd_cuda_kernelI13__nv_bfloat16Li320ELi2ELi16ELi40ELi4096ELb1ELb1ELi32ELi320ELi320ELi4ELb1ELi2ELb0ELb0ELNS_15WgradSyncMethodE3ENS_16CompileConditionILi1000EEEEEvPT_S6_S6_PKS5_S8_S8_S8_PKfflPfPj:
.text._ZN13group_norm_v218gn_bwd_cuda_kernelI13__nv_bfloat16Li320ELi2ELi16ELi40ELi4096ELb1ELb1ELi32ELi320ELi320ELi4ELb1ELi2ELb0ELb0ELNS_15WgradSyncMethodE3ENS_16CompileConditionILi1000EEEEEvPT_S6_S6_PKS5_S8_S8_S8_PKfflPfPj:
        /* <DEDUP_REMOVED lines=29> */
.L_x_197:
[----:B0-----:R-:W2:Y:S04]  /*01d0*/  LD.E.STRONG.GPU R5, desc[UR12][R2.64+0x8] ;  /* 0x0000080c02057980 */ /* 0x001ea8000c10f900 */
[----:B--2---:R-:W-:Y:S01]  /*01e0*/  CCTL.IVALL ;  /* 0x00000000ff00798f */ /* 0x004fe20002000000 */
[----:B------:R-:W-:Y:S05]  /*01f0*/  YIELD ;  /* 0x0000000000007946 */ /* 0x000fea0003800000 */
[----:B-----5:R-:W-:-:S04]  /*0200*/  LOP3.LUT R5, R5, R0, RZ, 0x3c, !PT ;  /* 0x0000000005057212 */ /* 0x020fc800078e3cff */
[----:B------:R-:W-:-:S13]  /*0210*/  ISETP.GT.AND P0, PT, R5, -0x1, PT ;  /* 0xffffffff0500780c */ /* 0x000fda0003f04270 */
[----:B------:R-:W-:Y:S05]  /*0220*/  @P0 BRA `(.L_x_197) ;  /* 0xfffffffc00e80947 */ /* 0x000fea000383ffff */
.L_x_196:
[----:B------:R-:W-:Y:S05]  /*0230*/  WARPSYNC.ALL ;  /* 0x0000000000007948 */ /* 0x000fea0003800000 */
[----:B------:R-:W-:Y:S06]  /*0240*/  BAR.SYNC.DEFER_BLOCKING 0x0 ;  /* 0x0000000000007b1d */ /* 0x000fec0000010000 */
[----:B------:R-:W-:Y:S05]  /*0250*/  BRA `(.L_x_198) ;  /* 0x0000004400b07947 */ /* 0x000fea0003800000 */
.L_x_195:
[----:B------:R-:W0:Y:S01]  /*0260*/  S2R R3, SR_TID.X ;  /* 0x0000000000037919 */ /* 0x000e220000002100 */
[----:B------:R-:W1:Y:S08]  /*0270*/  LDC.64 R6, c[0x0][0x3a8] ;  /* 0x0000ea00ff067b82 */ /* 0x000e700000000a00 */
[----:B------:R-:W2:Y:S01]  /*0280*/  LDC.64 R8, c[0x0][0x3b0] ;  /* 0x0000ec00ff087b82 */ /* 0x000ea20000000a00 */
        /* <DEDUP_REMOVED lines=12> */
[----:B-1----:R-:W-:-:S04]  /*0350*/  IMAD.WIDE.U32 R6, R11, 0x2, R6 ;  /* 0x000000020b067825 */ /* 0x002fc800078e0006 */
[C---:B--2---:R-:W-:Y:S02]  /*0360*/  IMAD.WIDE.U32 R8, R11.reuse, 0x2, R8 ;  /* 0x000000020b087825 */ /* 0x044fe400078e0008 */
[----:B------:R-:W2:Y:S04]  /*0370*/  LDG.E.64.CONSTANT R6, desc[UR12][R6.64] ;  /* 0x0000000c06067981 */ /* 0x000ea8000c1e9b00 */
[----:B------:R-:W3:Y:S01]  /*0380*/  LDG.E.64.CONSTANT R8, desc[UR12][R8.64] ;  /* 0x0000000c08087981 */ /* 0x000ee2000c1e9b00 */
[----:B------:R-:W-:Y:S02]  /*0390*/  LOP3.LUT R11, R11, 0xffff, RZ, 0xc0, !PT ;  /* 0x0000ffff0b0b7812 */ /* 0x000fe400078ec0ff */
[----:B------:R-:W-:Y:S02]  /*03a0*/  CS2R R44, SRZ ;  /* 0x00000000002c7805 */ /* 0x000fe4000001ff00 */
[----:B------:R-:W-:-:S02]  /*03b0*/  CS2R R42, SRZ ;  /* 0x00000000002a7805 */ /* 0x000fc4000001ff00 */
[----:B------:R-:W-:Y:S02]  /*03c0*/  CS2R R40, SRZ ;  /* 0x0000000000287805 */ /* 0x000fe4000001ff00 */
[----:B------:R-:W-:Y:S01]  /*03d0*/  CS2R R38, SRZ ;  /* 0x0000000000267805 */ /* 0x000fe2000001ff00 */
[----:B------:R-:W-:Y:S01]  /*03e0*/  UMOV UR4, URZ ;  /* 0x000000ff00047c82 */ /* 0x000fe20008000000 */
[C---:B--2---:R-:W-:Y:S02]  /*03f0*/  PRMT R0, R6.reuse, 0x7632, R0 ;  /* 0x0000763206007816 */ /* 0x044fe40000000000 */
[----:B------:R-:W-:Y:S01]  /*0400*/  SHF.L.U32 R2, R6, 0x10, RZ ;  /* 0x0000001006027819 */ /* 0x000fe200000006ff */
[----:B------:R-:W-:Y:S01]  /*0410*/  IMAD R6, R11, 0x667, RZ ;  /* 0x000006670b067824 */ /* 0x000fe200078e02ff */
[----:B------:R-:W-:Y:S02]  /*0420*/  PRMT R10, R7, 0x7632, R10 ;  /* 0x00007632070a7816 */ /* 0x000fe4000000000a */
[----:B---3--:R-:W-:-:S02]  /*0430*/  PRMT R12, R8, 0x7632, R12 ;  /* 0x00007632080c7816 */ /* 0x008fc4000000000c */
[----:B------:R-:W-:Y:S02]  /*0440*/  PRMT R13, R9, 0x7632, R13 ;  /* 0x00007632090d7816 */ /* 0x000fe4000000000d */
[----:B------:R-:W-:Y:S02]  /*0450*/  SHF.L.U32 R4, R8, 0x10, RZ ;  /* 0x0000001008047819 */ /* 0x000fe400000006ff */
[----:B------:R-:W-:Y:S02]  /*0460*/  SHF.L.U32 R3, R7, 0x10, RZ ;  /* 0x0000001007037819 */ /* 0x000fe400000006ff */
[----:B------:R-:W-:Y:S02]  /*0470*/  SHF.L.U32 R5, R9, 0x10, RZ ;  /* 0x0000001009057819 */ /* 0x000fe400000006ff */
[----:B------:R-:W-:Y:S02]  /*0480*/  SHF.L.U32 R8, R10, 0x10, RZ ;  /* 0x000000100a087819 */ /* 0x000fe400000006ff */
[----:B------:R-:W-:-:S02]  /*0490*/  SHF.R.U32.HI R6, RZ, 0x10, R6 ;  /* 0x00000010ff067819 */ /* 0x000fc40000011606 */
[----:B------:R-:W-:Y:S02]  /*04a0*/  SHF.L.U32 R7, R0, 0x10, RZ ;  /* 0x0000001000077819 */ /* 0x000fe400000006ff */
[----:B------:R-:W-:Y:S02]  /*04b0*/  SHF.L.U32 R9, R12, 0x10, RZ ;  /* 0x000000100c097819 */ /* 0x000fe400000006ff */
[----:B------:R-:W-:-:S07]  /*04c0*/  SHF.L.U32 R10, R13, 0x10, RZ ;  /* 0x000000100d0a7819 */ /* 0x000fce00000006ff */
.L_x_212:
[----:B0-----:R-:W0:Y:S01]  /*04d0*/  S2R R25, SR_TID.X ;  /* 0x0000000000197919 */ /* 0x001e220000002100 */
[----:B------:R-:W1:Y:S01]  /*04e0*/  S2UR UR8, SR_CTAID.Y ;  /* 0x00000000000879c3 */ /* 0x000e620000002600 */
[----:B------:R-:W-:Y:S02]  /*04f0*/  USHF.R.U64 UR6, UR10, 0x1, UR5 ;  /* 0x000000010a067899 */ /* 0x000fe40008001205 */
[----:B------:R-:W-:Y:S02]  /*0500*/  USHF.R.U32.HI UR9, URZ, 0x1, UR5 ;  /* 0x00000001ff097899 */ /* 0x000fe40008011605 */
[----:B------:R-:W-:Y:S02]  /*0510*/  USHF.L.U32 UR14, UR6, 0x5, URZ ;  /* 0x00000005060e7899 */ /* 0x000fe400080006ff */
[----:B------:R-:W-:Y:S01]  /*0520*/  USHF.L.U64.HI UR15, UR6, 0x5, UR9 ;  /* 0x00000005060f7899 */ /* 0x000fe20008010209 */
[----:B------:R-:W2:Y:S01]  /*0530*/  S2UR UR18, SR_CTAID.X ;  /* 0x00000000001279c3 */ /* 0x000ea20000002500 */
[----:B------:R-:W3:Y:S02]  /*0540*/  LDCU.64 UR16, c[0x0][0x3b8] ;  /* 0x00007700ff1077ac */ /* 0x000ee40008000a00 */
[----:B------:R-:W-:-:S02]  /*0550*/  MOV R12, UR14 ;  /* 0x0000000e000c7c02 */ /* 0x000fc40008000f00 */
[----:B------:R-:W-:Y:S01]  /*0560*/  MOV R13, UR15 ;  /* 0x0000000f000d7c02 */ /* 0x000fe20008000f00 */
[----:B------:R-:W-:-:S04]  /*0570*/  UIMAD UR9, UR9, 0x280000, URZ ;  /* 0x00280000090978a4 */ /* 0x000fc8000f8e02ff */
[----:B------:R-:W4:Y:S01]  /*0580*/  LDCU.64 UR14, c[0x0][0x3a0] ;  /* 0x00007400ff0e77ac */ /* 0x000f220008000a00 */
[----:B------:R-:W-:Y:S01]  /*0590*/  IMAD.WIDE.U32 R12, R6, 0x2, R12 ;  /* 0x00000002060c7825 */ /* 0x000fe200078e000c */
[----:B-1----:R-:W-:Y:S02]  /*05a0*/  ULOP3.LUT UR11, UR8, 0x1, URZ, 0xc0, !UPT ;  /* 0x00000001080b7892 */ /* 0x002fe4000f8ec0ff */
[----:B---3--:R-:W-:-:S04]  /*05b0*/  LEA R46, P0, R12, UR16, 0x2 ;  /* 0x000000100c2e7c11 */ /* 0x008fc8000f8010ff */
[----:B------:R-:W-:Y:S02]  /*05c0*/  MOV R11, UR11 ;  /* 0x0000000b000b7c02 */ /* 0x000fe40008000f00 */
[----:B0-----:R-:W-:Y:S01]  /*05d0*/  LOP3.LUT R0, R25, 0xffff, RZ, 0xc0, !PT ;  /* 0x0000ffff19007812 */ /* 0x001fe200078ec0ff */
[----:B--2---:R-:W-:Y:S01]  /*05e0*/  USHF.L.U32 UR7, UR18, 0x5, URZ ;  /* 0x0000000512077899 */ /* 0x004fe200080006ff */
[----:B------:R-:W-:Y:S01]  /*05f0*/  LEA.HI.X R47, R12, UR17, R13, 0x2, P0 ;  /* 0x000000110c2f7c11 */ /* 0x000fe200080f140d */
[----:B------:R-:W0:Y:S01]  /*0600*/  S2R R69, SR_CgaCtaId ;  /* 0x0000000000457919 */ /* 0x000e220000008800 */
[----:B------:R-:W-:Y:S01]  /*0610*/  MOV R64, 0x400 ;  /* 0x0000040000407802 */ /* 0x000fe20000000f00 */
[----:B------:R-:W-:Y:S01]  /*0620*/  IMAD R0, R0, 0x334, RZ ;  /* 0x0000033400007824 */ /* 0x000fe200078e02ff */
[----:B------:R-:W1:Y:S01]  /*0630*/  LDCU.64 UR16, c[0x0][0x3c8] ;  /* 0x00007900ff1077ac */ /* 0x000e620008000a00 */
[----:B------:R-:W-:Y:S01]  /*0640*/  MOV R14, UR7 ;  /* 0x00000007000e7c02 */ /* 0x000fe20008000f00 */
[----:B------:R-:W2:Y:S02]  /*0650*/  LDG.E.64.CONSTANT R46, desc[UR12][R46.64] ;  /* 0x0000000c2e2e7981 */ /* 0x000ea4000c1e9b00 */
[----:B------:R-:W-:Y:S01]  /*0660*/  SHF.R.U32.HI R89, RZ, 0x10, R0 ;  /* 0x00000010ff597819 */ /* 0x000fe20000011600 */
[----:B------:R-:W-:-:S03]  /*0670*/  UIMAD.WIDE.U32 UR6, UR6, 0x280000, URZ ;  /* 0x00280000060678a5 */ /* 0x000fc6000f8e00ff */
[----:B------:R-:W-:-:S05]  /*0680*/  PRMT R0, R89, 0x9910, RZ ;  /* 0x0000991059007816 */ /* 0x000fca00000000ff */
[----:B------:R-:W-:-:S05]  /*0690*/  IMAD R0, R0, 0x50, RZ ;  /* 0x0000005000007824 */ /* 0x000fca00078e02ff */
[----:B------:R-:W-:-:S04]  /*06a0*/  IADD3 R0, PT, PT, RZ, -R0, RZ ;  /* 0x80000000ff007210 */ /* 0x000fc80007ffe0ff */
[----:B------:R-:W-:-:S04]  /*06b0*/  PRMT R0, R0, 0x7710, RZ ;  /* 0x0000771000007816 */ /* 0x000fc800000000ff */
[----:B------:R-:W-:-:S04]  /*06c0*/  IADD3 R25, PT, PT, R0, R25, RZ ;  /* 0x0000001900197210 */ /* 0x000fc80007ffe0ff */
[----:B------:R-:W-:-:S05]  /*06d0*/  LOP3.LUT R0, R25, 0xffff, RZ, 0xc0, !PT ;  /* 0x0000ffff19007812 */ /* 0x000fca00078ec0ff */
[----:B------:R-:W-:Y:S01]  /*06e0*/  IMAD R11, R11, 0x50, R0 ;  /* 0x000000500b0b7824 */ /* 0x000fe200078e0200 */
[----:B------:R-:W-:-:S04]  /*06f0*/  LOP3.LUT R0, R89, 0xfe0, R14, 0xf8, !PT ;  /* 0x00000fe059007812 */ /* 0x000fc800078ef80e */
[----:B------:R-:W-:Y:S01]  /*0700*/  SHF.L.U32 R11, R11, 0x2, RZ ;  /* 0x000000020b0b7819 */ /* 0x000fe200000006ff */
[----:B------:R-:W-:-:S03]  /*0710*/  IMAD R15, R0, 0x280, RZ ;  /* 0x00000280000f7824 */ /* 0x000fc600078e02ff */
[----:B------:R-:W-:Y:S02]  /*0720*/  LOP3.LUT R0, R11, UR6, RZ, 0xfc, !PT ;  /* 0x000000060b007c12 */ /* 0x000fe4000f8efcff */
[----:B------:R-:W-:Y:S02]  /*0730*/  MOV R11, UR9 ;  /* 0x00000009000b7c02 */ /* 0x000fe40008000f00 */
[----:B------:R-:W-:-:S04]  /*0740*/  IADD3 R0, P1, PT, R15, R0, RZ ;  /* 0x000000000f007210 */ /* 0x000fc80007f3e0ff */
[----:B------:R-:W-:Y:S01]  /*0750*/  IADD3.X R13, PT, PT, R11, UR7, RZ, P1, !PT ;  /* 0x000000070b0d7c10 */ /* 0x000fe20008ffe4ff */
[----:B------:R-:W3:Y:S01]  /*0760*/  LDCU.64 UR6, c[0x0][0x398] ;  /* 0x00007300ff0677ac */ /* 0x000ee20008000a00 */
[C---:B------:R-:W-:Y:S02]  /*0770*/  SHF.L.U32 R11, R0.reuse, 0x1, RZ ;  /* 0x00000001000b7819 */ /* 0x040fe400000006ff */
[----:B------:R-:W-:Y:S02]  /*0780*/  SHF.L.U64.HI R12, R0, 0x1, R13 ;  /* 0x00000001000c7819 */ /* 0x000fe4000001020d */
[----:B----4-:R-:W-:-:S04]  /*0790*/  IADD3 R60, P0, PT, R11, UR14, RZ ;  /* 0x0000000e0b3c7c10 */ /* 0x010fc8000ff1e0ff */
[----:B------:R-:W-:-:S05]  /*07a0*/  IADD3.X R61, PT, PT, R12, UR15, RZ, P0, !PT ;  /* 0x0000000f0c3d7c10 */ /* 0x000fca00087fe4ff */
[----:B------:R-:W4:Y:S04]  /*07b0*/  LDG.E.64.CONSTANT R16, desc[UR12][R60.64] ;  /* 0x0000000c3c107981 */ /* 0x000f28000c1e9b00 */
[----:B------:R-:W5:Y:S04]  /*07c0*/  LDG.E.64.CONSTANT R20, desc[UR12][R60.64+0x1400] ;  /* 0x0014000c3c147981 */ /* 0x000f68000c1e9b00 */
[----:B------:R-:W5:Y:S01]  /*07d0*/  LDG.E.64.CONSTANT R28, desc[UR12][R60.64+0x2800] ;  /* 0x0028000c3c1c7981 */ /* 0x000f62000c1e9b00 */
[----:B---3--:R-:W-:Y:S01]  /*07e0*/  IADD3 R58, P0, PT, R11, UR6, RZ ;  /* 0x000000060b3a7c10 */ /* 0x008fe2000ff1e0ff */
[----:B------:R-:W2:Y:S02]  /*07f0*/  LDCU UR6, c[0x0][0x3c0] ;  /* 0x00007800ff0677ac */ /* 0x000ea40008000800 */
[----:B------:R-:W3:Y:S01]  /*0800*/  LDG.E.64.CONSTANT R52, desc[UR12][R60.64+0x3c00] ;  /* 0x003c000c3c347981 */ /* 0x000ee2000c1e9b00 */
[----:B------:R-:W-:-:S03]  /*0810*/  IADD3.X R59, PT, PT, R12, UR7, RZ, P0, !PT ;  /* 0x000000070c3b7c10 */ /* 0x000fc600087fe4ff */
[----:B------:R-:W3:Y:S04]  /*0820*/  LDG.E.64.CONSTANT R54, desc[UR12][R60.64+0x5000] ;  /* 0x0050000c3c367981 */ /* 0x000ee8000c1e9b00 */
[----:B------:R-:W3:Y:S04]  /*0830*/  LDG.E.64.CONSTANT R22, desc[UR12][R58.64] ;  /* 0x0000000c3a167981 */ /* 0x000ee8000c1e9b00 */
[----:B------:R-:W3:Y:S04]  /*0840*/  LDG.E.64.CONSTANT R30, desc[UR12][R58.64+0x1400] ;  /* 0x0014000c3a1e7981 */ /* 0x000ee8000c1e9b00 */
[----:B------:R-:W3:Y:S04]  /*0850*/  LDG.E.64.CONSTANT R32, desc[UR12][R58.64+0x2800] ;  /* 0x0028000c3a207981 */ /* 0x000ee8000c1e9b00 */
[----:B------:R-:W3:Y:S04]  /*0860*/  LDG.E.64.CONSTANT R36, desc[UR12][R58.64+0x3c00] ;  /* 0x003c000c3a247981 */ /* 0x000ee8000c1e9b00 */
[----:B------:R-:W3:Y:S01]  /*0870*/  LDG.E.64.CONSTANT R34, desc[UR12][R60.64+0x6400] ;  /* 0x0064000c3c227981 */ /* 0x000ee2000c1e9b00 */
[----:B------:R-:W-:-:S04]  /*0880*/  IADD3 R64, PT, PT, R64, 0x2800, RZ ;  /* 0x0000280040407810 */ /* 0x000fc80007ffe0ff */
[----:B0-----:R-:W-:Y:S02]  /*0890*/  LEA R70, R69, R64, 0x18 ;  /* 0x0000004045467211 */ /* 0x001fe400078ec0ff */
[----:B------:R-:W-:-:S05]  /*08a0*/  LOP3.LUT R25, R25, 0xffff, RZ, 0xc0, !PT ;  /* 0x0000ffff19197812 */ /* 0x000fca00078ec0ff */
[----:B------:R-:W-:-:S05]  /*08b0*/  IMAD R74, R25, 0x28, R70 ;  /* 0x00000028194a7824 */ /* 0x000fca00078e0246 */
[----:B------:R-:W-:Y:S01]  /*08c0*/  LEA R89, R89, R74, 0x3 ;  /* 0x0000004a59597211 */ /* 0x000fe200078e18ff */
[----:B--2---:R-:W-:-:S06]  /*08d0*/  FADD.FTZ R13, R47, UR6 ;  /* 0x000000062f0d7e21 */ /* 0x004fcc0008010000 */
[----:B------:R-:W0:Y:S01]  /*08e0*/  MUFU.RSQ R13, R13 ;  /* 0x0000000d000d7308 */ /* 0x000e220000001400 */
[----:B----4-:R-:W-:-:S05]  /*08f0*/  SHF.L.U32 R15, R16, 0x10, RZ ;  /* 0x00000010100f7819 */ /* 0x010fca00000006ff */
[----:B------:R-:W-:Y:S01]  /*0900*/  FADD.FTZ R0, -R46, R15 ;  /* 0x0000000f2e007221 */ /* 0x000fe20000010100 */
[----:B------:R-:W-:-:S05]  /*0910*/  SHF.L.U32 R15, R17, 0x10, RZ ;  /* 0x00000010110f7819 */ /* 0x000fca00000006ff */
[----:B------:R-:W-:Y:S01]  /*0920*/  FADD.FTZ R14, -R46, R15 ;  /* 0x0000000f2e0e7221 */ /* 0x000fe20000010100 */
[----:B-----5:R-:W-:Y:S01]  /*0930*/  SHF.L.U32 R15, R20, 0x10, RZ ;  /* 0x00000010140f7819 */ /* 0x020fe200000006ff */
[----:B0-----:R-:W-:Y:S01]  /*0940*/  FMUL.FTZ R0, R13, R0 ;  /* 0x000000000d007220 */ /* 0x001fe20000410000 */
[----:B------:R-:W-:Y:S01]  /*0950*/  SHF.L.U32 R27, R21, 0x10, RZ ;  /* 0x00000010151b7819 */ /* 0x000fe200000006ff */
[----:B------:R-:W-:Y:S02]  /*0960*/  FMUL.FTZ R14, R13, R14 ;  /* 0x0000000e0d0e7220 */ /* 0x000fe40000410000 */
[----:B------:R-:W-:Y:S01]  /*0970*/  FADD.FTZ R24, -R46, R15 ;  /* 0x0000000f2e187221 */ /* 0x000fe20000010100 */
[----:B------:R-:W-:Y:S01]  /*0980*/  FFMA.FTZ R50, R2, R0, R4 ;  /* 0x0000000002327223 */ /* 0x000fe20000010004 */
[----:B------:R-:W-:Y:S01]  /*0990*/  PRMT R16, R16, 0x7632, R16 ;  /* 0x0000763210107816 */ /* 0x000fe20000000010 */
[----:B------:R-:W-:Y:S01]  /*09a0*/  FFMA.FTZ R49, R3, R14, R5 ;  /* 0x0000000e03317223 */ /* 0x000fe20000010005 */
[----:B------:R-:W-:Y:S01]  /*09b0*/  FMUL.FTZ R15, R13, R24 ;  /* 0x000000180d0f7220 */ /* 0x000fe20000410000 */
[----:B------:R-:W-:Y:S01]  /*09c0*/  FADD.FTZ R24, -R46, R27 ;  /* 0x0000001b2e187221 */ /* 0x000fe20000010100 */
[----:B------:R-:W-:Y:S01]  /*09d0*/  FMUL.FTZ R18, R50, -1.4426950216293334961 ;  /* 0xbfb8aa3b32127820 */ /* 0x000fe20000410000 */
[----:B------:R-:W-:Y:S01]  /*09e0*/  SHF.L.U32 R27, R16, 0x10, RZ ;  /* 0x00000010101b7819 */ /* 0x000fe200000006ff */
[----:B------:R-:W-:Y:S01]  /*09f0*/  FMUL.FTZ R47, R49, -1.4426950216293334961 ;  /* 0xbfb8aa3b312f7820 */ /* 0x000fe20000410000 */
[----:B------:R-:W-:Y:S01]  /*0a00*/  PRMT R17, R17, 0x7632, R17 ;  /* 0x0000763211117816 */ /* 0x000fe20000000011 */
[----:B------:R0:W-:Y:S03]  /*0a10*/  MUFU.EX2 R19, R18 ;  /* 0x0000001200137308 */ /* 0x0001e60000000800 */
[----:B------:R-:W-:-:S05]  /*0a20*/  SHF.L.U32 R51, R17, 0x10, RZ ;  /* 0x0000001011337819 */ /* 0x000fca00000006ff */
[----:B------:R-:W2:Y:S01]  /*0a30*/  MUFU.EX2 R56, R47 ;  /* 0x0000002f00387308 */ /* 0x000ea20000000800 */
[----:B0-----:R-:W-:-:S04]  /*0a40*/  FADD.FTZ R18, -R46, R27 ;  /* 0x0000001b2e127221 */ /* 0x001fc80000010100 */
[----:B------:R-:W-:Y:S01]  /*0a50*/  FMUL.FTZ R17, R13, R18 ;  /* 0x000000120d117220 */ /* 0x000fe20000410000 */
[----:B------:R-:W-:-:S03]  /*0a60*/  FADD.FTZ R18, -R46, R51 ;  /* 0x000000332e127221 */ /* 0x000fc60000010100 */
[----:B------:R-:W-:Y:S01]  /*0a70*/  FFMA.FTZ R63, R7, R17, R9 ;  /* 0x00000011073f7223 */ /* 0x000fe20000010009 */
[----:B------:R-:W-:-:S03]  /*0a80*/  FMUL.FTZ R18, R13, R18 ;  /* 0x000000120d127220 */ /* 0x000fc60000410000 */
[----:B------:R-:W-:Y:S01]  /*0a90*/  FMUL.FTZ R27, R63, -1.4426950216293334961 ;  /* 0xbfb8aa3b3f1b7820 */ /* 0x000fe20000410000 */
[----:B------:R-:W-:Y:S01]  /*0aa0*/  FFMA.FTZ R51, R8, R18, R10 ;  /* 0x0000001208337223 */ /* 0x000fe2000001000a */
[----:B--2---:R-:W-:-:S03]  /*0ab0*/  FADD.FTZ R65, R56, 1 ;  /* 0x3f80000038417421 */ /* 0x004fc60000010000 */
[----:B------:R-:W-:Y:S01]  /*0ac0*/  FMUL.FTZ R62, R51, -1.4426950216293334961 ;  /* 0xbfb8aa3b333e7820 */ /* 0x000fe20000410000 */
[----:B------:R-:W2:Y:S01]  /*0ad0*/  LDG.E.64.CONSTANT R56, desc[UR12][R58.64+0x5000] ;  /* 0x0050000c3a387981 */ /* 0x000ea2000c1e9b00 */
[----:B------:R-:W0:Y:S08]  /*0ae0*/  MUFU.EX2 R27, R27 ;  /* 0x0000001b001b7308 */ /* 0x000e300000000800 */
[----:B------:R-:W4:Y:S01]  /*0af0*/  MUFU.EX2 R62, R62 ;  /* 0x0000003e003e7308 */ /* 0x000f220000000800 */
[----:B------:R-:W-:Y:S01]  /*0b00*/  FADD.FTZ R19, R19, 1 ;  /* 0x3f80000013137421 */ /* 0x000fe20000010000 */
[----:B------:R-:W-:Y:S01]  /*0b10*/  SHF.L.U32 R67, R28, 0x10, RZ ;  /* 0x000000101c437819 */ /* 0x000fe200000006ff */
[----:B------:R-:W-:-:S05]  /*0b20*/  FFMA.FTZ R26, R2, R15, R4 ;  /* 0x0000000f021a7223 */ /* 0x000fca0000010004 */
[----:B------:R5:W1:Y:S01]  /*0b30*/  MUFU.RCP R66, R19 ;  /* 0x0000001300427308 */ /* 0x000a620000001000 */
[----:B0-----:R-:W-:Y:S01]  /*0b40*/  FADD.FTZ R27, R27, 1 ;  /* 0x3f8000001b1b7421 */ /* 0x001fe20000010000 */
[----:B------:R-:W-:Y:S01]  /*0b50*/  FADD.FTZ R68, -R46, R67 ;  /* 0x000000432e447221 */ /* 0x000fe20000010100 */
[----:B------:R-:W-:Y:S01]  /*0b60*/  PRMT R21, R21, 0x7632, R21 ;  /* 0x0000763215157816 */ /* 0x000fe20000000015 */
[----:B------:R-:W-:-:S04]  /*0b70*/  FMUL.FTZ R48, R26, -1.4426950216293334961 ;  /* 0xbfb8aa3b1a307820 */ /* 0x000fc80000410000 */
[----:B------:R-:W0:Y:S01]  /*0b80*/  MUFU.RCP R65, R65 ;  /* 0x0000004100417308 */ /* 0x000e220000001000 */
[----:B----4-:R-:W-:Y:S01]  /*0b90*/  FADD.FTZ R62, R62, 1 ;  /* 0x3f8000003e3e7421 */ /* 0x010fe20000010000 */
[----:B-----5:R-:W-:-:S06]  /*0ba0*/  FMUL.FTZ R19, R13, R68 ;  /* 0x000000440d137220 */ /* 0x020fcc0000410000 */
[----:B------:R-:W4:Y:S01]  /*0bb0*/  MUFU.RCP R64, R27 ;  /* 0x0000001b00407308 */ /* 0x000f220000001000 */
[----:B------:R-:W-:-:S07]  /*0bc0*/  SHF.L.U32 R21, R21, 0x10, RZ ;  /* 0x0000001015157819 */ /* 0x000fce00000006ff */
[----:B------:R-:W5:Y:S01]  /*0bd0*/  MUFU.RCP R68, R62 ;  /* 0x0000003e00447308 */ /* 0x000f620000001000 */
[----:B------:R-:W-:Y:S01]  /*0be0*/  FADD.FTZ R70, -R46, R21 ;  /* 0x000000152e467221 */ /* 0x000fe20000010100 */
[----:B-1----:R-:W-:-:S06]  /*0bf0*/  FADD.FTZ R69, -R66, 1 ;  /* 0x3f80000042457421 */ /* 0x002fcc0000010100 */
[----:B------:R-:W1:Y:S01]  /*0c00*/  MUFU.EX2 R48, R48 ;  /* 0x0000003000307308 */ /* 0x000e620000000800 */
[----:B------:R-:W-:Y:S01]  /*0c10*/  FMUL.FTZ R21, R13, R70 ;  /* 0x000000460d157220 */ /* 0x000fe20000410000 */
[----:B0-----:R-:W-:Y:S01]  /*0c20*/  FADD.FTZ R70, -R65, 1 ;  /* 0x3f80000041467421 */ /* 0x001fe20000010100 */
[----:B------:R-:W-:Y:S01]  /*0c30*/  FFMA.FTZ R69, R50, R69, 1 ;  /* 0x3f80000032457423 */ /* 0x000fe20000010045 */
[----:B----4-:R-:W-:Y:S02]  /*0c40*/  FADD.FTZ R50, -R64, 1 ;  /* 0x3f80000040327421 */ /* 0x010fe40000010100 */
[----:B------:R-:W-:Y:S01]  /*0c50*/  FFMA.FTZ R70, R49, R70, 1 ;  /* 0x3f80000031467423 */ /* 0x000fe20000010046 */
[----:B------:R-:W-:Y:S01]  /*0c60*/  FMUL.FTZ R69, R66, R69 ;  /* 0x0000004542457220 */ /* 0x000fe20000410000 */
[----:B------:R-:W-:Y:S01]  /*0c70*/  FFMA.FTZ R49, R63, R50, 1 ;  /* 0x3f8000003f317423 */ /* 0x000fe20000010032 */
[----:B-----5:R-:W-:Y:S01]  /*0c80*/  FADD.FTZ R66, -R68, 1 ;  /* 0x3f80000044427421 */ /* 0x020fe20000010100 */
[----:B------:R-:W-:-:S02]  /*0c90*/  PRMT R20, R20, 0x7632, R20 ;  /* 0x0000763214147816 */ /* 0x000fc40000000014 */
[----:B------:R-:W-:Y:S01]  /*0ca0*/  FMUL.FTZ R64, R64, R49 ;  /* 0x0000003140407220 */ /* 0x000fe20000410000 */
[----:B------:R-:W-:Y:S01]  /*0cb0*/  FFMA.FTZ R51, R51, R66, 1 ;  /* 0x3f80000033337423 */ /* 0x000fe20000010042 */
[----:B-1----:R-:W-:Y:S02]  /*0cc0*/  FADD.FTZ R66, R48, 1 ;  /* 0x3f80000030427421 */ /* 0x002fe40000010000 */
[----:B------:R-:W4:Y:S01]  /*0cd0*/  LDG.E.64.CONSTANT R48, desc[UR12][R60.64+0x7800] ;  /* 0x0078000c3c307981 */ /* 0x000f22000c1e9b00 */
[----:B------:R-:W-:Y:S01]  /*0ce0*/  FMUL.FTZ R16, R13, R24 ;  /* 0x000000180d107220 */ /* 0x000fe20000410000 */
[----:B------:R-:W-:-:S03]  /*0cf0*/  SHF.L.U32 R67, R20, 0x10, RZ ;  /* 0x0000001014437819 */ /* 0x000fc600000006ff */
[----:B------:R-:W-:Y:S02]  /*0d00*/  FFMA.FTZ R24, R3, R16, R5 ;  /* 0x0000001003187223 */ /* 0x000fe40000010005 */
[----:B------:R-:W-:Y:S02]  /*0d10*/  FADD.FTZ R20, -R46, R67 ;  /* 0x000000432e147221 */ /* 0x000fe40000010100 */
[----:B------:R-:W-:Y:S02]  /*0d20*/  FMUL.FTZ R47, R24, -1.4426950216293334961 ;  /* 0xbfb8aa3b182f7820 */ /* 0x000fe40000410000 */
[----:B------:R-:W-:Y:S01]  /*0d30*/  FMUL.FTZ R20, R13, R20 ;  /* 0x000000140d147220 */ /* 0x000fe20000410000 */
[----:B------:R-:W-:Y:S01]  /*0d40*/  FMUL.FTZ R68, R68, R51 ;  /* 0x0000003344447220 */ /* 0x000fe20000410000 */
[----:B------:R-:W-:Y:S01]  /*0d50*/  FFMA.FTZ R27, R8, R21, R10 ;  /* 0x00000015081b7223 */ /* 0x000fe2000001000a */
[----:B------:R-:W-:Y:S01]  /*0d60*/  SHF.L.U32 R51, R29, 0x10, RZ ;  /* 0x000000101d337819 */ /* 0x000fe200000006ff */
[----:B------:R-:W0:Y:S01]  /*0d70*/  MUFU.EX2 R47, R47 ;  /* 0x0000002f002f7308 */ /* 0x000e220000000800 */
[----:B------:R-:W-:Y:S01]  /*0d80*/  FFMA.FTZ R25, R7, R20, R9 ;  /* 0x0000001407197223 */ /* 0x000fe20000010009 */
[----:B---3--:R-:W-:Y:S01]  /*0d90*/  SHF.L.U32 R86, R23, 0x10, RZ ;  /* 0x0000001017567819 */ /* 0x008fe200000006ff */
[----:B------:R-:W-:Y:S01]  /*0da0*/  FMUL.FTZ R73, R27, -1.4426950216293334961 ;  /* 0xbfb8aa3b1b497820 */ /* 0x000fe20000410000 */
[C---:B------:R-:W-:Y:S01]  /*0db0*/  SHF.L.U32 R88, R22.reuse, 0x10, RZ ;  /* 0x0000001016587819 */ /* 0x040fe200000006ff */
[----:B------:R-:W-:Y:S01]  /*0dc0*/  FMUL.FTZ R71, R25, -1.4426950216293334961 ;  /* 0xbfb8aa3b19477820 */ /* 0x000fe20000410000 */
[----:B------:R-:W-:Y:S01]  /*0dd0*/  PRMT R23, R22, 0x7632, R23 ;  /* 0x0000763216177816 */ /* 0x000fe20000000017 */
[----:B------:R-:W-:-:S02]  /*0de0*/  FADD.FTZ R22, -R46, R51 ;  /* 0x000000332e167221 */ /* 0x000fc40000010100 */
[----:B------:R-:W3:Y:S01]  /*0df0*/  LDG.E.64.CONSTANT R50, desc[UR12][R58.64+0x6400] ;  /* 0x0064000c3a327981 */ /* 0x000ee2000c1e9b00 */
[----:B------:R-:W1:Y:S08]  /*0e00*/  MUFU.EX2 R62, R71 ;  /* 0x00000047003e7308 */ /* 0x000e700000000800 */
[----:B------:R-:W5:Y:S01]  /*0e10*/  MUFU.EX2 R63, R73 ;  /* 0x00000049003f7308 */ /* 0x000f620000000800 */
[----:B0-----:R-:W-:-:S07]  /*0e20*/  FADD.FTZ R82, R47, 1 ;  /* 0x3f8000002f527421 */ /* 0x001fce0000010000 */
[----:B------:R-:W0:Y:S01]  /*0e30*/  MUFU.RCP R66, R66 ;  /* 0x0000004200427308 */ /* 0x000e220000001000 */
[----:B------:R-:W-:Y:S01]  /*0e40*/  FFMA.FTZ R72, R2, R19, R4 ;  /* 0x0000001302487223 */ /* 0x000fe20000010004 */
[----:B------:R-:W-:Y:S01]  /*0e50*/  FMUL.FTZ R65, R65, R70 ;  /* 0x0000004641417220 */ /* 0x000fe20000410000 */
[----:B-1----:R-:W-:Y:S02]  /*0e60*/  FADD.FTZ R62, R62, 1 ;  /* 0x3f8000003e3e7421 */ /* 0x002fe40000010000 */
[----:B------:R-:W-:-:S03]  /*0e70*/  FMUL.FTZ R67, R72, -1.4426950216293334961 ;  /* 0xbfb8aa3b48437820 */ /* 0x000fc60000410000 */
[----:B------:R-:W1:Y:S01]  /*0e80*/  MUFU.RCP R82, R82 ;  /* 0x0000005200527308 */ /* 0x000e620000001000 */
[----:B-----5:R-:W-:Y:S01]  /*0e90*/  FADD.FTZ R81, R63, 1 ;  /* 0x3f8000003f517421 */ /* 0x020fe20000010000 */
[----:B------:R-:W-:Y:S01]  /*0ea0*/  FMUL.FTZ R86, R86, R65 ;  /* 0x0000004156567220 */ /* 0x000fe20000410000 */
[----:B------:R-:W-:Y:S01]  /*0eb0*/  FMUL.FTZ R88, R88, R69 ;  /* 0x0000004558587220 */ /* 0x000fe20000410000 */
[----:B------:R-:W-:-:S04]  /*0ec0*/  SHF.L.U32 R69, R52, 0x10, RZ ;  /* 0x0000001034457819 */ /* 0x000fc800000006ff */
[----:B------:R5:W5:Y:S01]  /*0ed0*/  MUFU.RCP R65, R62 ;  /* 0x0000003e00417308 */ /* 0x000b620000001000 */
[----:B0-----:R-:W-:Y:S01]  /*0ee0*/  FADD.FTZ R47, -R66, 1 ;  /* 0x3f800000422f7421 */ /* 0x001fe20000010100 */
[C---:B------:R-:W-:Y:S02]  /*0ef0*/  PRMT R28, R23.reuse, 0x7632, R28 ;  /* 0x00007632171c7816 */ /* 0x040fe4000000001c */
[----:B------:R-:W-:-:S04]  /*0f00*/  SHF.L.U32 R23, R23, 0x10, RZ ;  /* 0x0000001017177819 */ /* 0x000fc800000006ff */
[----:B------:R-:W0:Y:S01]  /*0f10*/  MUFU.EX2 R67, R67 ;  /* 0x0000004300437308 */ /* 0x000e220000000800 */
[----:B------:R-:W-:Y:S01]  /*0f20*/  FFMA.FTZ R47, R26, R47, 1 ;  /* 0x3f8000001a2f7423 */ /* 0x000fe2000001002f */
[----:B------:R-:W-:Y:S01]  /*0f30*/  FADD.FTZ R26, -R46, R69 ;  /* 0x000000452e1a7221 */ /* 0x000fe20000010100 */
[----:B------:R-:W-:-:S05]  /*0f40*/  SHF.L.U32 R69, R53, 0x10, RZ ;  /* 0x0000001035457819 */ /* 0x000fca00000006ff */
[----:B------:R-:W0:Y:S01]  /*0f50*/  MUFU.RCP R81, R81 ;  /* 0x0000005100517308 */ /* 0x000e220000001000 */
[----:B------:R-:W-:Y:S02]  /*0f60*/  SHF.L.U32 R73, R54, 0x10, RZ ;  /* 0x0000001036497819 */ /* 0x000fe400000006ff */
[C---:B------:R-:W-:Y:S01]  /*0f70*/  SHF.L.U32 R85, R28.reuse, 0x10, RZ ;  /* 0x000000101c557819 */ /* 0x040fe200000006ff */
[----:B------:R-:W-:Y:S01]  /*0f80*/  FMUL.FTZ R87, R23, R64 ;  /* 0x0000004017577220 */ /* 0x000fe20000410000 */
[----:B------:R-:W-:Y:S01]  /*0f90*/  PRMT R28, R28, 0x7632, R28 ;  /* 0x000076321c1c7816 */ /* 0x000fe2000000001c */
[C---:B------:R-:W-:Y:S01]  /*0fa0*/  FMUL.FTZ R23, R13.reuse, R26 ;  /* 0x0000001a0d177220 */ /* 0x040fe20000410000 */
[----:B-1----:R-:W-:Y:S01]  /*0fb0*/  FADD.FTZ R63, -R82, 1 ;  /* 0x3f800000523f7421 */ /* 0x002fe20000010100 */
[C---:B------:R-:W-:Y:S01]  /*0fc0*/  FADD.FTZ R26, -R46.reuse, R69 ;  /* 0x000000452e1a7221 */ /* 0x040fe20000010100 */
[----:B-----5:R-:W-:Y:S01]  /*0fd0*/  FADD.FTZ R62, -R46, R73 ;  /* 0x000000492e3e7221 */ /* 0x020fe20000010100 */
[----:B------:R-:W-:Y:S01]  /*0fe0*/  SHF.L.U32 R73, R28, 0x10, RZ ;  /* 0x000000101c497819 */ /* 0x000fe200000006ff */
[C---:B------:R-:W-:Y:S01]  /*0ff0*/  FMUL.FTZ R22, R13.reuse, R22 ;  /* 0x000000160d167220 */ /* 0x040fe20000410000 */
[----:B------:R-:W-:Y:S01]  /*1000*/  FFMA.FTZ R71, R24, R63, 1 ;  /* 0x3f80000018477423 */ /* 0x000fe2000001003f */
[----:B------:R-:W-:Y:S01]  /*1010*/  FMUL.FTZ R24, R13, R26 ;  /* 0x0000001a0d187220 */ /* 0x000fe20000410000 */
[----:B------:R-:W-:Y:S01]  /*1020*/  FADD.FTZ R26, -R65, 1 ;  /* 0x3f800000411a7421 */ /* 0x000fe20000010100 */
[----:B------:R-:W-:Y:S01]  /*1030*/  FFMA.FTZ R70, R3, R22, R5 ;  /* 0x0000001603467223 */ /* 0x000fe20000010005 */
[----:B------:R-:W-:Y:S01]  /*1040*/  FADD.FTZ R76, -R46, R73 ;  /* 0x000000492e4c7221 */ /* 0x000fe20000010100 */
[----:B0-----:R-:W-:Y:S01]  /*1050*/  FADD.FTZ R80, R67, 1 ;  /* 0x3f80000043507421 */ /* 0x001fe20000010000 */
[C---:B------:R-:W-:Y:S01]  /*1060*/  SHF.L.U32 R73, R30.reuse, 0x10, RZ ;  /* 0x000000101e497819 */ /* 0x040fe200000006ff */
[----:B------:R-:W-:Y:S01]  /*1070*/  FADD.FTZ R28, -R81, 1 ;  /* 0x3f800000511c7421 */ /* 0x000fe20000010100 */
[----:B------:R-:W-:Y:S01]  /*1080*/  PRMT R29, R29, 0x7632, R29 ;  /* 0x000076321d1d7816 */ /* 0x000fe2000000001d */
[----:B------:R-:W-:Y:S01]  /*1090*/  FFMA.FTZ R74, R25, R26, 1 ;  /* 0x3f800000194a7423 */ /* 0x000fe2000001001a */
[----:B------:R-:W-:Y:S01]  /*10a0*/  PRMT R30, R30, 0x7632, R30 ;  /* 0x000076321e1e7816 */ /* 0x000fe2000000001e */
[----:B------:R-:W-:Y:S01]  /*10b0*/  FMUL.FTZ R75, R70, -1.4426950216293334961 ;  /* 0xbfb8aa3b464b7820 */ /* 0x000fe20000410000 */
[----:B------:R-:W-:Y:S01]  /*10c0*/  FFMA.FTZ R28, R27, R28, 1 ;  /* 0x3f8000001b1c7423 */ /* 0x000fe2000001001c */
[----:B------:R-:W-:Y:S01]  /*10d0*/  SHF.L.U32 R29, R29, 0x10, RZ ;  /* 0x000000101d1d7819 */ /* 0x000fe200000006ff */
[----:B------:R-:W0:Y:S01]  /*10e0*/  MUFU.RCP R80, R80 ;  /* 0x0000005000507308 */ /* 0x000e220000001000 */
[----:B------:R-:W-:Y:S01]  /*10f0*/  SHF.L.U32 R30, R30, 0x10, RZ ;  /* 0x000000101e1e7819 */ /* 0x000fe200000006ff */
[----:B------:R-:W-:Y:S01]  /*1100*/  FMUL.FTZ R83, R65, R74 ;  /* 0x0000004a41537220 */ /* 0x000fe20000410000 */
[----:B------:R-:W-:Y:S01]  /*1110*/  FMUL.FTZ R84, R66, R47 ;  /* 0x0000002f42547220 */ /* 0x000fe20000410000 */
[----:B------:R-:W-:Y:S01]  /*1120*/  PRMT R52, R52, 0x7632, R52 ;  /* 0x0000763234347816 */ /* 0x000fe20000000034 */
[----:B------:R-:W-:Y:S01]  /*1130*/  FMUL.FTZ R81, R81, R28 ;  /* 0x0000001c51517220 */ /* 0x000fe20000410000 */
[----:B------:R-:W-:Y:S01]  /*1140*/  FADD.FTZ R28, -R46, R29 ;  /* 0x0000001d2e1c7221 */ /* 0x000fe20000010100 */
[----:B------:R-:W-:Y:S01]  /*1150*/  FMUL.FTZ R83, R30, R83 ;  /* 0x000000531e537220 */ /* 0x000fe20000410000 */
[----:B------:R-:W1:Y:S01]  /*1160*/  MUFU.EX2 R75, R75 ;  /* 0x0000004b004b7308 */ /* 0x000e620000000800 */
[----:B------:R-:W-:Y:S01]  /*1170*/  FMUL.FTZ R84, R73, R84 ;  /* 0x0000005449547220 */ /* 0x000fe20000410000 */
[----:B------:R-:W-:-:S02]  /*1180*/  PRMT R30, R31, 0x7632, R30 ;  /* 0x000076321f1e7816 */ /* 0x000fc4000000001e */
[----:B------:R-:W-:Y:S02]  /*1190*/  SHF.L.U32 R73, R52, 0x10, RZ ;  /* 0x0000001034497819 */ /* 0x000fe400000006ff */
[----:B------:R-:W-:Y:S01]  /*11a0*/  PRMT R53, R53, 0x7632, R53 ;  /* 0x0000763235357816 */ /* 0x000fe20000000035 */
[----:B------:R-:W-:Y:S01]  /*11b0*/  FMUL.FTZ R28, R13, R28 ;  /* 0x0000001c0d1c7220 */ /* 0x000fe20000410000 */
[----:B------:R-:W-:Y:S01]  /*11c0*/  SHF.L.U32 R29, R31, 0x10, RZ ;  /* 0x000000101f1d7819 */ /* 0x000fe200000006ff */
[----:B------:R-:W-:Y:S01]  /*11d0*/  FMUL.FTZ R82, R82, R71 ;  /* 0x0000004752527220 */ /* 0x000fe20000410000 */
[----:B------:R-:W-:Y:S01]  /*11e0*/  SHF.L.U32 R30, R30, 0x10, RZ ;  /* 0x000000101e1e7819 */ /* 0x000fe200000006ff */
[----:B------:R-:W-:Y:S01]  /*11f0*/  FADD.FTZ R52, -R46, R73 ;  /* 0x000000492e347221 */ /* 0x000fe20000010100 */
[----:B------:R-:W-:Y:S01]  /*1200*/  SHF.L.U32 R53, R53, 0x10, RZ ;  /* 0x0000001035357819 */ /* 0x000fe200000006ff */
[----:B------:R-:W-:Y:S01]  /*1210*/  FFMA.FTZ R73, R8, R28, R10 ;  /* 0x0000001c08497223 */ /* 0x000fe2000001000a */
[----:B------:R-:W-:Y:S01]  /*1220*/  FMUL.FTZ R82, R29, R82 ;  /* 0x000000521d527220 */ /* 0x000fe20000410000 */
[----:B------:R-:W-:Y:S01]  /*1230*/  FMUL.FTZ R81, R30, R81 ;  /* 0x000000511e517220 */ /* 0x000fe20000410000 */
[----:B------:R-:W-:Y:S01]  /*1240*/  FMUL.FTZ R29, R13, R52 ;  /* 0x000000340d1d7220 */ /* 0x000fe20000410000 */
[----:B------:R-:W-:Y:S01]  /*1250*/  FADD.FTZ R30, -R46, R53 ;  /* 0x000000352e1e7221 */ /* 0x000fe20000010100 */
[----:B------:R-:W-:Y:S01]  /*1260*/  FMUL.FTZ R52, R73, -1.4426950216293334961 ;  /* 0xbfb8aa3b49347820 */ /* 0x000fe20000410000 */
[----:B0-----:R-:W-:Y:S01]  /*1270*/  FADD.FTZ R53, -R80, 1 ;  /* 0x3f80000050357421 */ /* 0x001fe20000010100 */
[----:B-1----:R-:W-:-:S02]  /*1280*/  FADD.FTZ R78, R75, 1 ;  /* 0x3f8000004b4e7421 */ /* 0x002fc40000010000 */
[----:B------:R0:W-:Y:S01]  /*1290*/  MUFU.EX2 R31, R52 ;  /* 0x00000034001f7308 */ /* 0x0001e20000000800 */
[----:B------:R-:W-:Y:S02]  /*12a0*/  FFMA.FTZ R75, R72, R53, 1 ;  /* 0x3f800000484b7423 */ /* 0x000fe40000010035 */
[----:B0-----:R0:W5:Y:S01]  /*12b0*/  LDG.E.64.CONSTANT R52, desc[UR12][R60.64+0x8c00] ;  /* 0x008c000c3c347981 */ /* 0x001162000c1e9b00 */
[----:B------:R-:W-:-:S04]  /*12c0*/  FMUL.FTZ R27, R13, R76 ;  /* 0x0000004c0d1b7220 */ /* 0x000fc80000410000 */
[----:B------:R-:W-:-:S04]  /*12d0*/  FFMA.FTZ R71, R7, R27, R9 ;  /* 0x0000001b07477223 */ /* 0x000fc80000010009 */
[----:B------:R-:W-:Y:S01]  /*12e0*/  FMUL.FTZ R76, R71, -1.4426950216293334961 ;  /* 0xbfb8aa3b474c7820 */ /* 0x000fe20000410000 */
[----:B------:R-:W1:Y:S08]  /*12f0*/  MUFU.RCP R78, R78 ;  /* 0x0000004e004e7308 */ /* 0x000e700000001000 */
[----:B------:R-:W0:Y:S01]  /*1300*/  MUFU.EX2 R76, R76 ;  /* 0x0000004c004c7308 */ /* 0x000e220000000800 */
[----:B------:R-:W-:Y:S01]  /*1310*/  FFMA.FTZ R64, R2, R23, R4 ;  /* 0x0000001702407223 */ /* 0x000fe20000010004 */
[----:B------:R-:W-:-:S03]  /*1320*/  FMUL.FTZ R85, R85, R68 ;  /* 0x0000004455557220 */ /* 0x000fc60000410000 */
[----:B------:R-:W-:Y:S01]  /*1330*/  FMUL.FTZ R68, R64, -1.4426950216293334961 ;  /* 0xbfb8aa3b40447820 */ /* 0x000fe20000410000 */
[----:B-1----:R-:W-:-:S05]  /*1340*/  FADD.FTZ R77, -R78, 1 ;  /* 0x3f8000004e4d7421 */ /* 0x002fca0000010100 */
[----:B------:R-:W-:Y:S01]  /*1350*/  MUFU.EX2 R68, R68 ;  /* 0x0000004400447308 */ /* 0x000fe20000000800 */
[----:B0-----:R-:W-:Y:S01]  /*1360*/  FADD.FTZ R76, R76, 1 ;  /* 0x3f8000004c4c7421 */ /* 0x001fe20000010000 */
[----:B------:R-:W-:-:S06]  /*1370*/  FFMA.FTZ R77, R70, R77, 1 ;  /* 0x3f800000464d7423 */ /* 0x000fcc000001004d */
[----:B------:R-:W0:Y:S01]  /*1380*/  MUFU.RCP R79, R76 ;  /* 0x0000004c004f7308 */ /* 0x000e220000001000 */
[----:B------:R-:W-:Y:S01]  /*1390*/  FFMA.FTZ R63, R3, R24, R5 ;  /* 0x00000018033f7223 */ /* 0x000fe20000010005 */
[----:B------:R-:W-:Y:S01]  /*13a0*/  FADD.FTZ R61, R31, 1 ;  /* 0x3f8000001f3d7421 */ /* 0x000fe20000010000 */
[----:B------:R-:W-:Y:S01]  /*13b0*/  FFMA.FTZ R67, R7, R29, R9 ;  /* 0x0000001d07437223 */ /* 0x000fe20000010009 */
[----:B------:R-:W-:Y:S01]  /*13c0*/  FMUL.FTZ R78, R78, R77 ;  /* 0x0000004d4e4e7220 */ /* 0x000fe20000410000 */
[----:B------:R-:W-:Y:S01]  /*13d0*/  FMUL.FTZ R69, R63, -1.4426950216293334961 ;  /* 0xbfb8aa3b3f457820 */ /* 0x000fe20000410000 */
[----:B------:R-:W-:Y:S02]  /*13e0*/  FMUL.FTZ R30, R13, R30 ;  /* 0x0000001e0d1e7220 */ /* 0x000fe40000410000 */
[----:B------:R-:W1:Y:S01]  /*13f0*/  MUFU.RCP R77, R61 ;  /* 0x0000003d004d7308 */ /* 0x000e620000001000 */
[----:B------:R-:W-:Y:S01]  /*1400*/  FMUL.FTZ R74, R67, -1.4426950216293334961 ;  /* 0xbfb8aa3b434a7820 */ /* 0x000fe20000410000 */
[----:B------:R-:W-:Y:S01]  /*1410*/  FFMA.FTZ R72, R8, R30, R10 ;  /* 0x0000001e08487223 */ /* 0x000fe2000001000a */
[----:B------:R-:W-:Y:S01]  /*1420*/  SHF.L.U32 R47, R55, 0x10, RZ ;  /* 0x00000010372f7819 */ /* 0x000fe200000006ff */
[----:B------:R-:W-:Y:S01]  /*1430*/  FMUL.FTZ R25, R13, R62 ;  /* 0x0000003e0d197220 */ /* 0x000fe20000410000 */
[----:B------:R-:W-:Y:S01]  /*1440*/  PRMT R54, R54, 0x7632, R54 ;  /* 0x0000763236367816 */ /* 0x000fe20000000036 */
[----:B------:R-:W-:-:S02]  /*1450*/  FMUL.FTZ R80, R80, R75 ;  /* 0x0000004b50507220 */ /* 0x000fc40000410000 */
[----:B------:R-:W1:Y:S01]  /*1460*/  MUFU.EX2 R69, R69 ;  /* 0x0000004500457308 */ /* 0x000e620000000800 */
[----:B------:R-:W-:Y:S01]  /*1470*/  FMUL.FTZ R75, R72, -1.4426950216293334961 ;  /* 0xbfb8aa3b484b7820 */ /* 0x000fe20000410000 */
[----:B0-----:R-:W-:Y:S01]  /*1480*/  FADD.FTZ R70, -R79, 1 ;  /* 0x3f8000004f467421 */ /* 0x001fe20000010100 */
[----:B------:R-:W-:Y:S01]  /*1490*/  FADD.FTZ R26, -R46, R47 ;  /* 0x0000002f2e1a7221 */ /* 0x000fe20000010100 */
[----:B------:R-:W-:Y:S01]  /*14a0*/  SHF.L.U32 R91, R54, 0x10, RZ ;  /* 0x00000010365b7819 */ /* 0x000fe200000006ff */
[----:B------:R-:W-:-:S03]  /*14b0*/  FADD.FTZ R68, R68, 1 ;  /* 0x3f80000044447421 */ /* 0x000fc60000010000 */
[----:B------:R-:W0:Y:S01]  /*14c0*/  MUFU.EX2 R74, R74 ;  /* 0x0000004a004a7308 */ /* 0x000e220000000800 */
[----:B------:R-:W-:Y:S01]  /*14d0*/  FFMA.FTZ R47, R2, R25, R4 ;  /* 0x00000019022f7223 */ /* 0x000fe20000010004 */
[----:B------:R-:W-:Y:S01]  /*14e0*/  FFMA.FTZ R70, R71, R70, 1 ;  /* 0x3f80000047467423 */ /* 0x000fe20000010046 */
[----:B------:R-:W-:Y:S02]  /*14f0*/  FADD.FTZ R54, -R46, R91 ;  /* 0x0000005b2e367221 */ /* 0x000fe40000010100 */
[----:B------:R-:W-:Y:S01]  /*1500*/  FMUL.FTZ R66, R47, -1.4426950216293334961 ;  /* 0xbfb8aa3b2f427820 */ /* 0x000fe20000410000 */
[----:B------:R-:W-:Y:S02]  /*1510*/  FMUL.FTZ R79, R79, R70 ;  /* 0x000000464f4f7220 */ /* 0x000fe40000410000 */
[----:B------:R-:W2:Y:S01]  /*1520*/  MUFU.EX2 R75, R75 ;  /* 0x0000004b004b7308 */ /* 0x000ea20000000800 */
[----:B-1----:R-:W-:Y:S01]  /*1530*/  FADD.FTZ R70, -R77, 1 ;  /* 0x3f8000004d467421 */ /* 0x002fe20000010100 */
[C---:B------:R-:W-:Y:S01]  /*1540*/  FMUL.FTZ R26, R13.reuse, R26 ;  /* 0x0000001a0d1a7220 */ /* 0x040fe20000410000 */
[----:B------:R-:W-:-:S05]  /*1550*/  FMUL.FTZ R31, R13, R54 ;  /* 0x000000360d1f7220 */ /* 0x000fca0000410000 */
[----:B------:R-:W1:Y:S01]  /*1560*/  MUFU.RCP R68, R68 ;  /* 0x0000004400447308 */ /* 0x000e620000001000 */
[----:B------:R-:W-:Y:S01]  /*1570*/  FFMA.FTZ R70, R73, R70, 1 ;  /* 0x3f80000049467423 */ /* 0x000fe20000010046 */
[----:B------:R-:W-:Y:S01]  /*1580*/  FFMA.FTZ R62, R3, R26, R5 ;  /* 0x0000001a033e7223 */ /* 0x000fe20000010005 */
[----:B------:R-:W-:Y:S01]  /*1590*/  FADD.FTZ R73, R69, 1 ;  /* 0x3f80000045497421 */ /* 0x000fe20000010000 */
[----:B------:R-:W-:Y:S01]  /*15a0*/  FFMA.FTZ R60, R7, R31, R9 ;  /* 0x0000001f073c7223 */ /* 0x000fe20000010009 */
[----:B------:R-:W-:-:S03]  /*15b0*/  PRMT R61, R55, 0x7632, R61 ;  /* 0x00007632373d7816 */ /* 0x000fc6000000003d */
[----:B------:R-:W1:Y:S01]  /*15c0*/  MUFU.EX2 R66, R66 ;  /* 0x0000004200427308 */ /* 0x000e620000000800 */
[----:B0-----:R-:W-:Y:S01]  /*15d0*/  FADD.FTZ R69, R74, 1 ;  /* 0x3f8000004a457421 */ /* 0x001fe20000010000 */
[----:B------:R-:W-:Y:S01]  /*15e0*/  SHF.L.U32 R71, R32, 0x10, RZ ;  /* 0x0000001020477819 */ /* 0x000fe200000006ff */
[----:B------:R-:W-:Y:S01]  /*15f0*/  FMUL.FTZ R65, R62, -1.4426950216293334961 ;  /* 0xbfb8aa3b3e417820 */ /* 0x000fe20000410000 */
[----:B------:R-:W-:Y:S01]  /*1600*/  FMUL.FTZ R54, R60, -1.4426950216293334961 ;  /* 0xbfb8aa3b3c367820 */ /* 0x000fe20000410000 */
[----:B------:R-:W-:-:S03]  /*1610*/  SHF.L.U32 R91, R61, 0x10, RZ ;  /* 0x000000103d5b7819 */ /* 0x000fc600000006ff */
[----:B------:R0:W1:Y:S01]  /*1620*/  MUFU.RCP R55, R73 ;  /* 0x0000004900377308 */ /* 0x0000620000001000 */
[----:B------:R-:W-:Y:S01]  /*1630*/  PRMT R61, R32, 0x7632, R61 ;  /* 0x00007632203d7816 */ /* 0x000fe2000000003d */
[----:B------:R-:W-:Y:S01]  /*1640*/  FMUL.FTZ R80, R71, R80 ;  /* 0x0000005047507220 */ /* 0x000fe20000410000 */
[----:B--2---:R-:W-:Y:S01]  /*1650*/  FADD.FTZ R71, R75, 1 ;  /* 0x3f8000004b477421 */ /* 0x004fe20000010000 */
[----:B------:R-:W-:Y:S01]  /*1660*/  FMUL.FTZ R77, R77, R70 ;  /* 0x000000464d4d7220 */ /* 0x000fe20000410000 */
[----:B0-----:R-:W-:-:S03]  /*1670*/  SHF.L.U32 R73, R33, 0x10, RZ ;  /* 0x0000001021497819 */ /* 0x001fc600000006ff */
[----:B------:R-:W0:Y:S01]  /*1680*/  MUFU.RCP R69, R69 ;  /* 0x0000004500457308 */ /* 0x000e220000001000 */
[----:B------:R-:W-:Y:S01]  /*1690*/  SHF.L.U32 R70, R61, 0x10, RZ ;  /* 0x000000103d467819 */ /* 0x000fe200000006ff */
[----:B------:R-:W-:Y:S01]  /*16a0*/  FADD.FTZ R32, -R46, R91 ;  /* 0x0000005b2e207221 */ /* 0x000fe20000010100 */
[----:B------:R-:W-:Y:S01]  /*16b0*/  FMUL.FTZ R78, R73, R78 ;  /* 0x0000004e494e7220 */ /* 0x000fe20000410000 */
[----:B-1----:R-:W-:-:S04]  /*16c0*/  FADD.FTZ R73, -R68, 1 ;  /* 0x3f80000044497421 */ /* 0x002fc80000010100 */
[----:B------:R-:W1:Y:S01]  /*16d0*/  MUFU.EX2 R65, R65 ;  /* 0x0000004100417308 */ /* 0x000e620000000800 */
[----:B------:R-:W-:Y:S01]  /*16e0*/  FMUL.FTZ R32, R13, R32 ;  /* 0x000000200d207220 */ /* 0x000fe20000410000 */
[----:B------:R-:W-:Y:S01]  /*16f0*/  FFMA.FTZ R73, R64, R73, 1 ;  /* 0x3f80000040497423 */ /* 0x000fe20000010049 */
[----:B------:R-:W-:-:S05]  /*1700*/  FMUL.FTZ R79, R70, R79 ;  /* 0x0000004f464f7220 */ /* 0x000fca0000410000 */
[----:B------:R-:W2:Y:S01]  /*1710*/  MUFU.EX2 R54, R54 ;  /* 0x0000003600367308 */ /* 0x000ea20000000800 */
[----:B------:R-:W-:Y:S01]  /*1720*/  FADD.FTZ R64, R66, 1 ;  /* 0x3f80000042407421 */ /* 0x000fe20000010000 */
[----:B------:R-:W-:Y:S01]  /*1730*/  PRMT R70, R33, 0x7632, R70 ;  /* 0x0000763221467816 */ /* 0x000fe20000000046 */
[----:B------:R-:W-:-:S05]  /*1740*/  FFMA.FTZ R61, R8, R32, R10 ;  /* 0x00000020083d7223 */ /* 0x000fca000001000a */
[----:B------:R-:W2:Y:S01]  /*1750*/  MUFU.RCP R71, R71 ;  /* 0x0000004700477308 */ /* 0x000ea20000001000 */
[----:B------:R-:W-:Y:S01]  /*1760*/  SHF.L.U32 R70, R70, 0x10, RZ ;  /* 0x0000001046467819 */ /* 0x000fe200000006ff */
[----:B------:R-:W-:Y:S01]  /*1770*/  FMUL.FTZ R74, R61, -1.4426950216293334961 ;  /* 0xbfb8aa3b3d4a7820 */ /* 0x000fe20000410000 */
[----:B------:R-:W-:Y:S01]  /*1780*/  FMUL.FTZ R76, R68, R73 ;  /* 0x00000049444c7220 */ /* 0x000fe20000410000 */
[----:B------:R-:W-:-:S04]  /*1790*/  FADD.FTZ R68, -R55, 1 ;  /* 0x3f80000037447421 */ /* 0x000fc80000010100 */
[----:B------:R-:W4:Y:S01]  /*17a0*/  MUFU.RCP R64, R64 ;  /* 0x0000004000407308 */ /* 0x000f220000001000 */
[----:B------:R-:W-:Y:S01]  /*17b0*/  FMUL.FTZ R77, R70, R77 ;  /* 0x0000004d464d7220 */ /* 0x000fe20000410000 */
[----:B0-----:R-:W-:Y:S01]  /*17c0*/  FADD.FTZ R66, -R69, 1 ;  /* 0x3f80000045427421 */ /* 0x001fe20000010100 */
[----:B-1----:R-:W-:Y:S01]  /*17d0*/  FADD.FTZ R70, R65, 1 ;  /* 0x3f80000041467421 */ /* 0x002fe20000010000 */
[----:B--2---:R-:W-:Y:S01]  /*17e0*/  FADD.FTZ R65, R54, 1 ;  /* 0x3f80000036417421 */ /* 0x004fe20000010000 */
[----:B------:R-:W-:-:S03]  /*17f0*/  PRMT R54, R36, 0x7632, R54 ;  /* 0x0000763224367816 */ /* 0x000fc60000000036 */
[----:B------:R0:W1:Y:S01]  /*1800*/  MUFU.EX2 R33, R74 ;  /* 0x0000004a00217308 */ /* 0x0000620000000800 */
[----:B------:R-:W-:Y:S01]  /*1810*/  FFMA.FTZ R68, R63, R68, 1 ;  /* 0x3f8000003f447423 */ /* 0x000fe20000010044 */
[----:B------:R-:W-:Y:S01]  /*1820*/  FFMA.FTZ R66, R67, R66, 1 ;  /* 0x3f80000043427423 */ /* 0x000fe20000010042 */
[----:B------:R-:W-:Y:S01]  /*1830*/  FADD.FTZ R63, -R71, 1 ;  /* 0x3f800000473f7421 */ /* 0x000fe20000010100 */
[----:B------:R-:W-:Y:S02]  /*1840*/  SHF.L.U32 R54, R54, 0x10, RZ ;  /* 0x0000001036367819 */ /* 0x000fe400000006ff */
[----:B------:R-:W-:Y:S01]  /*1850*/  FMUL.FTZ R75, R69, R66 ;  /* 0x00000042454b7220 */ /* 0x000fe20000410000 */
[----:B------:R-:W-:Y:S01]  /*1860*/  FFMA.FTZ R72, R72, R63, 1 ;  /* 0x3f80000048487423 */ /* 0x000fe2000001003f */
[----:B0-----:R-:W-:Y:S01]  /*1870*/  FMUL.FTZ R74, R55, R68 ;  /* 0x00000044374a7220 */ /* 0x001fe20000410000 */
[----:B------:R-:W-:Y:S01]  /*1880*/  PRMT R55, R37, 0x7632, R55 ;  /* 0x0000763225377816 */ /* 0x000fe20000000037 */
[----:B------:R-:W-:Y:S01]  /*1890*/  FMUL.FTZ R75, R54, R75 ;  /* 0x0000004b364b7220 */ /* 0x000fe20000410000 */
[----:B------:R-:W-:Y:S01]  /*18a0*/  SHF.L.U32 R63, R36, 0x10, RZ ;  /* 0x00000010243f7819 */ /* 0x000fe200000006ff */
[----:B----4-:R-:W-:Y:S01]  /*18b0*/  FADD.FTZ R54, -R64, 1 ;  /* 0x3f80000040367421 */ /* 0x010fe20000010100 */
[----:B------:R-:W-:Y:S01]  /*18c0*/  SHF.L.U32 R55, R55, 0x10, RZ ;  /* 0x0000001037377819 */ /* 0x000fe200000006ff */
[----:B------:R-:W0:Y:S01]  /*18d0*/  MUFU.RCP R36, R65 ;  /* 0x0000004100247308 */ /* 0x000e220000001000 */
[----:B------:R-:W-:Y:S01]  /*18e0*/  FMUL.FTZ R72, R71, R72 ;  /* 0x0000004847487220 */ /* 0x000fe20000410000 */
[----:B-1----:R-:W-:Y:S01]  /*18f0*/  FADD.FTZ R69, R33, 1 ;  /* 0x3f80000021457421 */ /* 0x002fe20000010000 */
[----:B------:R-:W-:-:S02]  /*1900*/  FFMA.FTZ R47, R47, R54, 1 ;  /* 0x3f8000002f2f7423 */ /* 0x000fc40000010036 */
[----:B------:R-:W-:Y:S02]  /*1910*/  FMUL.FTZ R73, R55, R72 ;  /* 0x0000004837497220 */ /* 0x000fe40000410000 */
[----:B------:R-:W2:Y:S01]  /*1920*/  LDG.E.64.CONSTANT R54, desc[UR12][R58.64+0x7800] ;  /* 0x0078000c3a367981 */ /* 0x000ea2000c1e9b00 */
[----:B------:R-:W1:Y:S01]  /*1930*/  MUFU.RCP R70, R70 ;  /* 0x0000004600467308 */ /* 0x000e620000001000 */
[----:B------:R-:W-:Y:S01]  /*1940*/  FMUL.FTZ R76, R63, R76 ;  /* 0x0000004c3f4c7220 */ /* 0x000fe20000410000 */
[----:B------:R-:W-:-:S06]  /*1950*/  FMUL.FTZ R72, R64, R47 ;  /* 0x0000002f40487220 */ /* 0x000fcc0000410000 */
[----:B------:R-:W4:Y:S01]  /*1960*/  MUFU.RCP R69, R69 ;  /* 0x0000004500457308 */ /* 0x000f220000001000 */
[----:B0-----:R-:W-:Y:S01]  /*1970*/  FADD.FTZ R63, -R36, 1 ;  /* 0x3f800000243f7421 */ /* 0x001fe20000010100 */
[----:B------:R-:W-:Y:S02]  /*1980*/  SHF.L.U32 R47, R35, 0x10, RZ ;  /* 0x00000010232f7819 */ /* 0x000fe400000006ff */
[----:B------:R-:W-:Y:S01]  /*1990*/  SHF.L.U32 R37, R37, 0x10, RZ ;  /* 0x0000001025257819 */ /* 0x000fe200000006ff */
[----:B------:R-:W-:Y:S01]  /*19a0*/  FFMA.FTZ R63, R60, R63, 1 ;  /* 0x3f8000003c3f7423 */ /* 0x000fe2000001003f */
[----:B------:R-:W-:Y:S01]  /*19b0*/  SHF.L.U32 R65, R34, 0x10, RZ ;  /* 0x0000001022417819 */ /* 0x000fe200000006ff */
[----:B------:R-:W-:Y:S01]  /*19c0*/  FADD.FTZ R60, -R46, R47 ;  /* 0x0000002f2e3c7221 */ /* 0x000fe20000010100 */
[----:B------:R-:W-:Y:S01]  /*19d0*/  PRMT R34, R34, 0x7632, R34 ;  /* 0x0000763222227816 */ /* 0x000fe20000000022 */
[----:B-1----:R-:W-:Y:S01]  /*19e0*/  FADD.FTZ R33, -R70, 1 ;  /* 0x3f80000046217421 */ /* 0x002fe20000010100 */
[----:B------:R-:W-:-:S02]  /*19f0*/  FMUL.FTZ R74, R37, R74 ;  /* 0x0000004a254a7220 */ /* 0x000fc40000410000 */
[----:B------:R-:W-:Y:S01]  /*1a00*/  SHF.L.U32 R47, R34, 0x10, RZ ;  /* 0x00000010222f7819 */ /* 0x000fe200000006ff */
[----:B------:R-:W-:Y:S01]  /*1a10*/  FFMA.FTZ R37, R62, R33, 1 ;  /* 0x3f8000003e257423 */ /* 0x000fe20000010021 */
[----:B------:R-:W-:Y:S01]  /*1a20*/  FADD.FTZ R62, -R46, R65 ;  /* 0x000000412e3e7221 */ /* 0x000fe20000010100 */
[----:B------:R-:W-:Y:S01]  /*1a30*/  FMUL.FTZ R34, R13, R60 ;  /* 0x0000003c0d227220 */ /* 0x000fe20000410000 */
[----:B------:R-:W-:Y:S01]  /*1a40*/  PRMT R35, R35, 0x7632, R35 ;  /* 0x0000763223237816 */ /* 0x000fe20000000023 */
[----:B----4-:R-:W-:Y:S01]  /*1a50*/  FADD.FTZ R60, -R69, 1 ;  /* 0x3f800000453c7421 */ /* 0x010fe20000010100 */
[----:B------:R-:W-:Y:S01]  /*1a60*/  FMUL.FTZ R33, R13, R62 ;  /* 0x0000003e0d217220 */ /* 0x000fe20000410000 */
[----:B------:R-:W-:Y:S02]  /*1a70*/  FMUL.FTZ R70, R70, R37 ;  /* 0x0000002546467220 */ /* 0x000fe40000410000 */
[----:B------:R-:W-:Y:S01]  /*1a80*/  FFMA.FTZ R60, R61, R60, 1 ;  /* 0x3f8000003d3c7423 */ /* 0x000fe2000001003c */
[----:B------:R-:W-:Y:S01]  /*1a90*/  SHF.L.U32 R61, R35, 0x10, RZ ;  /* 0x00000010233d7819 */ /* 0x000fe200000006ff */
[----:B------:R-:W-:Y:S01]  /*1aa0*/  FFMA.FTZ R37, R2, R33, R4 ;  /* 0x0000002102257223 */ /* 0x000fe20000010004 */
[----:B------:R-:W-:Y:S01]  /*1ab0*/  FADD.FTZ R64, -R46, R47 ;  /* 0x0000002f2e407221 */ /* 0x000fe20000010100 */
[----:B------:R-:W-:Y:S01]  /*1ac0*/  FMUL.FTZ R71, R36, R63 ;  /* 0x0000003f24477220 */ /* 0x000fe20000410000 */
[----:B------:R-:W-:Y:S01]  /*1ad0*/  FFMA.FTZ R47, R3, R34, R5 ;  /* 0x00000022032f7223 */ /* 0x000fe20000010005 */
[----:B------:R-:W-:Y:S01]  /*1ae0*/  FMUL.FTZ R62, R37, -1.4426950216293334961 ;  /* 0xbfb8aa3b253e7820 */ /* 0x000fe20000410000 */
[----:B------:R-:W-:Y:S01]  /*1af0*/  FADD.FTZ R36, -R46, R61 ;  /* 0x0000003d2e247221 */ /* 0x000fe20000010100 */
[----:B------:R-:W-:Y:S01]  /*1b00*/  FMUL.FTZ R35, R13, R64 ;  /* 0x000000400d237220 */ /* 0x000fe20000410000 */
[----:B------:R-:W-:Y:S01]  /*1b10*/  SHF.L.U32 R61, R56, 0x10, RZ ;  /* 0x00000010383d7819 */ /* 0x000fe200000006ff */
[----:B------:R-:W-:Y:S01]  /*1b20*/  FMUL.FTZ R69, R69, R60 ;  /* 0x0000003c45457220 */ /* 0x000fe20000410000 */
[----:B------:R-:W-:Y:S01]  /*1b30*/  FMUL.FTZ R36, R13, R36 ;  /* 0x000000240d247220 */ /* 0x000fe20000410000 */
[----:B------:R-:W-:Y:S01]  /*1b40*/  FMUL.FTZ R64, R47, -1.4426950216293334961 ;  /* 0xbfb8aa3b2f407820 */ /* 0x000fe20000410000 */
[----:B------:R-:W-:Y:S01]  /*1b50*/  FFMA.FTZ R60, R7, R35, R9 ;  /* 0x00000023073c7223 */ /* 0x000fe20000010009 */
[----:B------:R-:W0:Y:S01]  /*1b60*/  MUFU.EX2 R62, R62 ;  /* 0x0000003e003e7308 */ /* 0x000e220000000800 */
[----:B------:R-:W-:Y:S01]  /*1b70*/  FMUL.FTZ R72, R61, R72 ;  /* 0x000000483d487220 */ /* 0x000fe20000410000 */
[----:B------:R-:W-:Y:S01]  /*1b80*/  FFMA.FTZ R61, R8, R36, R10 ;  /* 0x00000024083d7223 */ /* 0x000fe2000001000a */
[----:B------:R-:W-:Y:S01]  /*1b90*/  FMUL.FTZ R63, R60, -1.4426950216293334961 ;  /* 0xbfb8aa3b3c3f7820 */ /* 0x000fe20000410000 */
[----:B------:R-:W-:-:S02]  /*1ba0*/  PRMT R65, R56, 0x7632, R65 ;  /* 0x0000763238417816 */ /* 0x000fc40000000041 */
[----:B------:R-:W-:Y:S02]  /*1bb0*/  FMUL.FTZ R56, R61, -1.4426950216293334961 ;  /* 0xbfb8aa3b3d387820 */ /* 0x000fe40000410000 */
[----:B------:R-:W1:Y:S01]  /*1bc0*/  MUFU.EX2 R64, R64 ;  /* 0x0000004000407308 */ /* 0x000e620000000800 */
[----:B------:R-:W-:-:S07]  /*1bd0*/  SHF.L.U32 R66, R65, 0x10, RZ ;  /* 0x0000001041427819 */ /* 0x000fce00000006ff */
[----:B------:R-:W4:Y:S01]  /*1be0*/  MUFU.EX2 R63, R63 ;  /* 0x0000003f003f7308 */ /* 0x000f220000000800 */
[----:B0-----:R-:W-:-:S07]  /*1bf0*/  FADD.FTZ R62, R62, 1 ;  /* 0x3f8000003e3e7421 */ /* 0x001fce0000010000 */
[----:B------:R-:W0:Y:S01]  /*1c00*/  MUFU.EX2 R56, R56 ;  /* 0x0000003800387308 */ /* 0x000e220000000800 */
[----:B------:R-:W-:Y:S01]  /*1c10*/  FMUL.FTZ R71, R66, R71 ;  /* 0x0000004742477220 */ /* 0x000fe20000410000 */
[----:B-1----:R-:W-:Y:S01]  /*1c20*/  FADD.FTZ R66, R64, 1 ;  /* 0x3f80000040427421 */ /* 0x002fe20000010000 */
[C---:B------:R-:W-:Y:S02]  /*1c30*/  SHF.L.U32 R65, R57.reuse, 0x10, RZ ;  /* 0x0000001039417819 */ /* 0x040fe400000006ff */
[----:B------:R-:W-:-:S03]  /*1c40*/  PRMT R57, R57, 0x7632, R57 ;  /* 0x0000763239397816 */ /* 0x000fc60000000039 */
[----:B------:R-:W1:Y:S01]  /*1c50*/  MUFU.RCP R62, R62 ;  /* 0x0000003e003e7308 */ /* 0x000e620000001000 */
[----:B----4-:R-:W-:Y:S01]  /*1c60*/  FADD.FTZ R63, R63, 1 ;  /* 0x3f8000003f3f7421 */ /* 0x010fe20000010000 */
[----:B------:R-:W-:Y:S01]  /*1c70*/  FMUL.FTZ R70, R65, R70 ;  /* 0x0000004641467220 */ /* 0x000fe20000410000 */
[----:B------:R-:W-:-:S05]  /*1c80*/  SHF.L.U32 R64, R57, 0x10, RZ ;  /* 0x0000001039407819 */ /* 0x000fca00000006ff */
[----:B------:R-:W4:Y:S01]  /*1c90*/  MUFU.RCP R66, R66 ;  /* 0x0000004200427308 */ /* 0x000f220000001000 */
[----:B0-----:R-:W-:Y:S02]  /*1ca0*/  FADD.FTZ R65, R56, 1 ;  /* 0x3f80000038417421 */ /* 0x001fe40000010000 */
[----:B------:R0:W2:Y:S05]  /*1cb0*/  LDG.E.64.CONSTANT R56, desc[UR12][R58.64+0x8c00] ;  /* 0x008c000c3a387981 */ /* 0x0000aa000c1e9b00 */
[----:B------:R-:W3:Y:S01]  /*1cc0*/  MUFU.RCP R63, R63 ;  /* 0x0000003f003f7308 */ /* 0x000ee20000001000 */
[----:B------:R-:W-:Y:S01]  /*1cd0*/  FMUL.FTZ R69, R64, R69 ;  /* 0x0000004540457220 */ /* 0x000fe20000410000 */
[----:B-1----:R-:W-:Y:S01]  /*1ce0*/  FADD.FTZ R64, -R62, 1 ;  /* 0x3f8000003e407421 */ /* 0x002fe20000010100 */
[----:B------:R-:W-:-:S03]  /*1cf0*/  SHF.L.U32 R67, R48, 0x10, RZ ;  /* 0x0000001030437819 */ /* 0x000fc600000006ff */
[----:B------:R-:W-:Y:S02]  /*1d00*/  FFMA.FTZ R37, R37, R64, 1 ;  /* 0x3f80000025257423 */ /* 0x000fe40000010040 */
[----:B------:R-:W1:Y:S01]  /*1d10*/  MUFU.RCP R65, R65 ;  /* 0x0000004100417308 */ /* 0x000e620000001000 */
[----:B----4-:R-:W-:Y:S01]  /*1d20*/  FADD.FTZ R64, -R66, 1 ;  /* 0x3f80000042407421 */ /* 0x010fe20000010100 */
[----:B------:R-:W-:-:S03]  /*1d30*/  FMUL.FTZ R68, R62, R37 ;  /* 0x000000253e447220 */ /* 0x000fc60000410000 */
[----:B------:R-:W-:Y:S01]  /*1d40*/  FFMA.FTZ R47, R47, R64, 1 ;  /* 0x3f8000002f2f7423 */ /* 0x000fe20000010040 */
[----:B------:R-:W-:Y:S01]  /*1d50*/  FADD.FTZ R64, -R46, R67 ;  /* 0x000000432e407221 */ /* 0x000fe20000010100 */
[----:B---3--:R-:W-:-:S04]  /*1d60*/  FADD.FTZ R37, -R63, 1 ;  /* 0x3f8000003f257421 */ /* 0x008fc80000010100 */
[----:B------:R-:W-:Y:S01]  /*1d70*/  FFMA.FTZ R60, R60, R37, 1 ;  /* 0x3f8000003c3c7423 */ /* 0x000fe20000010025 */
[----:B------:R-:W-:-:S03]  /*1d80*/  FMUL.FTZ R37, R13, R64 ;  /* 0x000000400d257220 */ /* 0x000fc60000410000 */
[----:B------:R-:W-:Y:S01]  /*1d90*/  FMUL.FTZ R67, R63, R60 ;  /* 0x0000003c3f437220 */ /* 0x000fe20000410000 */
[----:B------:R-:W-:Y:S01]  /*1da0*/  FFMA.FTZ R60, R2, R37, R4 ;  /* 0x00000025023c7223 */ /* 0x000fe20000010004 */
[----:B-1----:R-:W-:-:S03]  /*1db0*/  FADD.FTZ R62, -R65, 1 ;  /* 0x3f800000413e7421 */ /* 0x002fc60000010100 */
[----:B0-----:R-:W-:Y:S01]  /*1dc0*/  FMUL.FTZ R58, R60, -1.4426950216293334961 ;  /* 0xbfb8aa3b3c3a7820 */ /* 0x001fe20000410000 */
[----:B------:R-:W-:Y:S01]  /*1dd0*/  FFMA.FTZ R62, R61, R62, 1 ;  /* 0x3f8000003d3e7423 */ /* 0x000fe2000001003e */
[----:B------:R-:W-:Y:S01]  /*1de0*/  SHF.L.U32 R59, R49, 0x10, RZ ;  /* 0x00000010313b7819 */ /* 0x000fe200000006ff */
[----:B------:R-:W-:Y:S01]  /*1df0*/  FMUL.FTZ R66, R66, R47 ;  /* 0x0000002f42427220 */ /* 0x000fe20000410000 */
[----:B------:R-:W-:Y:S02]  /*1e00*/  SHF.L.U32 R47, R50, 0x10, RZ ;  /* 0x00000010322f7819 */ /* 0x000fe400000006ff */
[----:B------:R-:W0:Y:S01]  /*1e10*/  MUFU.EX2 R58, R58 ;  /* 0x0000003a003a7308 */ /* 0x000e220000000800 */
[----:B------:R-:W-:Y:S01]  /*1e20*/  PRMT R48, R48, 0x7632, R48 ;  /* 0x0000763230307816 */ /* 0x000fe20000000030 */
[----:B------:R-:W-:Y:S01]  /*1e30*/  FMUL.FTZ R65, R65, R62 ;  /* 0x0000003e41417220 */ /* 0x000fe20000410000 */
[----:B------:R-:W-:Y:S01]  /*1e40*/  FADD.FTZ R62, -R46, R59 ;  /* 0x0000003b2e3e7221 */ /* 0x000fe20000010100 */
[----:B------:R-:W-:Y:S01]  /*1e50*/  PRMT R50, R50, 0x7632, R50 ;  /* 0x0000763232327816 */ /* 0x000fe20000000032 */
[----:B------:R-:W-:Y:S01]  /*1e60*/  FMUL.FTZ R68, R47, R68 ;  /* 0x000000442f447220 */ /* 0x000fe20000410000 */
[----:B------:R-:W-:Y:S01]  /*1e70*/  SHF.L.U32 R61, R48, 0x10, RZ ;  /* 0x00000010303d7819 */ /* 0x000fe200000006ff */
[----:B------:R-:W-:Y:S01]  /*1e80*/  FMUL.FTZ R47, R13, R62 ;  /* 0x0000003e0d2f7220 */ /* 0x000fe20000410000 */
[----:B------:R-:W-:-:S03]  /*1e90*/  SHF.L.U32 R50, R50, 0x10, RZ ;  /* 0x0000001032327819 */ /* 0x000fc600000006ff */
[----:B------:R-:W-:Y:S01]  /*1ea0*/  FADD.FTZ R48, -R46, R61 ;  /* 0x0000003d2e307221 */ /* 0x000fe20000010100 */
[----:B------:R-:W-:Y:S01]  /*1eb0*/  FFMA.FTZ R59, R3, R47, R5 ;  /* 0x0000002f033b7223 */ /* 0x000fe20000010005 */
[----:B------:R-:W-:Y:S02]  /*1ec0*/  FMUL.FTZ R67, R50, R67 ;  /* 0x0000004332437220 */ /* 0x000fe40000410000 */
[----:B------:R-:W-:Y:S01]  /*1ed0*/  FMUL.FTZ R48, R13, R48 ;  /* 0x000000300d307220 */ /* 0x000fe20000410000 */
[----:B------:R-:W-:Y:S01]  /*1ee0*/  FMUL.FTZ R50, R59, -1.4426950216293334961 ;  /* 0xbfb8aa3b3b327820 */ /* 0x000fe20000410000 */
[----:B0-----:R-:W-:Y:S02]  /*1ef0*/  FADD.FTZ R64, R58, 1 ;  /* 0x3f8000003a407421 */ /* 0x001fe40000010000 */
[----:B------:R-:W-:-:S03]  /*1f00*/  FFMA.FTZ R58, R7, R48, R9 ;  /* 0x00000030073a7223 */ /* 0x000fc60000010009 */
[----:B------:R-:W0:Y:S01]  /*1f10*/  MUFU.EX2 R50, R50 ;  /* 0x0000003200327308 */ /* 0x000e220000000800 */
[----:B------:R-:W-:-:S07]  /*1f20*/  FMUL.FTZ R63, R58, -1.4426950216293334961 ;  /* 0xbfb8aa3b3a3f7820 */ /* 0x000fce0000410000 */
[----:B------:R-:W1:Y:S01]  /*1f30*/  MUFU.EX2 R63, R63 ;  /* 0x0000003f003f7308 */ /* 0x000e620000000800 */
[----:B------:R-:W-:Y:S01]  /*1f40*/  PRMT R49, R49, 0x7632, R49 ;  /* 0x0000763231317816 */ /* 0x000fe20000000031 */
[----:B0-----:R-:W-:-:S06]  /*1f50*/  FADD.FTZ R62, R50, 1 ;  /* 0x3f800000323e7421 */ /* 0x001fcc0000010000 */
[----:B------:R-:W-:Y:S01]  /*1f60*/  MUFU.RCP R64, R64 ;  /* 0x0000004000407308 */ /* 0x000fe20000001000 */
[----:B------:R-:W-:Y:S01]  /*1f70*/  SHF.L.U32 R49, R49, 0x10, RZ ;  /* 0x0000001031317819 */ /* 0x000fe200000006ff */
[----:B-1----:R-:W-:-:S06]  /*1f80*/  FADD.FTZ R90, R63, 1 ;  /* 0x3f8000003f5a7421 */ /* 0x002fcc0000010000 */
[----:B------:R-:W0:Y:S01]  /*1f90*/  MUFU.RCP R62, R62 ;  /* 0x0000003e003e7308 */ /* 0x000e220000001000 */
[----:B------:R-:W-:-:S07]  /*1fa0*/  FADD.FTZ R50, -R46, R49 ;  /* 0x000000312e327221 */ /* 0x000fce0000010100 */
[----:B------:R-:W1:Y:S01]  /*1fb0*/  MUFU.RCP R63, R90 ;  /* 0x0000005a003f7308 */ /* 0x000e620000001000 */
[----:B------:R-:W-:Y:S01]  /*1fc0*/  SHF.L.U32 R61, R51, 0x10, RZ ;  /* 0x00000010333d7819 */ /* 0x000fe200000006ff */
[----:B------:R-:W-:-:S04]  /*1fd0*/  FMUL.FTZ R49, R13, R50 ;  /* 0x000000320d317220 */ /* 0x000fc80000410000 */
[----:B------:R-:W-:Y:S01]  /*1fe0*/  FFMA.FTZ R50, R8, R49, R10 ;  /* 0x0000003108327223 */ /* 0x000fe2000001000a */
[----:B------:R-:W-:Y:S01]  /*1ff0*/  FMUL.FTZ R66, R61, R66 ;  /* 0x000000423d427220 */ /* 0x000fe20000410000 */
[----:B0-----:R-:W-:Y:S01]  /*2000*/  FADD.FTZ R92, -R62, 1 ;  /* 0x3f8000003e5c7421 */ /* 0x001fe20000010100 */
[----:B------:R-:W-:Y:S01]  /*2010*/  FADD.FTZ R61, -R64, 1 ;  /* 0x3f800000403d7421 */ /* 0x000fe20000010100 */
[----:B------:R-:W-:Y:S02]  /*2020*/  FMUL.FTZ R93, R50, -1.4426950216293334961 ;  /* 0xbfb8aa3b325d7820 */ /* 0x000fe40000410000 */
[----:B------:R-:W-:Y:S01]  /*2030*/  FFMA.FTZ R59, R59, R92, 1 ;  /* 0x3f8000003b3b7423 */ /* 0x000fe2000001005c */
[----:B------:R-:W-:Y:S01]  /*2040*/  FFMA.FTZ R61, R60, R61, 1 ;  /* 0x3f8000003c3d7423 */ /* 0x000fe2000001003d */
[----:B------:R-:W-:Y:S01]  /*2050*/  PRMT R60, R51, 0x7632, R60 ;  /* 0x00007632333c7816 */ /* 0x000fe2000000003c */
[----:B-1----:R-:W-:Y:S01]  /*2060*/  FADD.FTZ R91, -R63, 1 ;  /* 0x3f8000003f5b7421 */ /* 0x002fe20000010100 */
[----:B------:R-:W0:Y:S01]  /*2070*/  MUFU.EX2 R51, R93 ;  /* 0x0000005d00337308 */ /* 0x000e220000000800 */
[----:B------:R-:W-:Y:S01]  /*2080*/  FMUL.FTZ R62, R62, R59 ;  /* 0x0000003b3e3e7220 */ /* 0x000fe20000410000 */
[----:B-----5:R-:W-:Y:S01]  /*2090*/  SHF.L.U32 R59, R52, 0x10, RZ ;  /* 0x00000010343b7819 */ /* 0x020fe200000006ff */
[----:B------:R-:W-:Y:S01]  /*20a0*/  FFMA.FTZ R58, R58, R91, 1 ;  /* 0x3f8000003a3a7423 */ /* 0x000fe2000001005b */
[----:B------:R-:W-:-:S03]  /*20b0*/  SHF.L.U32 R60, R60, 0x10, RZ ;  /* 0x000000103c3c7819 */ /* 0x000fc600000006ff */
[----:B------:R-:W-:Y:S01]  /*20c0*/  FMUL.FTZ R63, R63, R58 ;  /* 0x0000003a3f3f7220 */ /* 0x000fe20000410000 */
[----:B------:R-:W-:Y:S01]  /*20d0*/  FADD.FTZ R58, -R46, R59 ;  /* 0x0000003b2e3a7221 */ /* 0x000fe20000010100 */
[----:B------:R-:W-:-:S03]  /*20e0*/  FMUL.FTZ R65, R60, R65 ;  /* 0x000000413c417220 */ /* 0x000fc60000410000 */
[----:B------:R-:W-:Y:S01]  /*20f0*/  FMUL.FTZ R59, R13, R58 ;  /* 0x0000003a0d3b7220 */ /* 0x000fe20000410000 */
[----:B------:R-:W-:-:S03]  /*2100*/  FMUL.FTZ R64, R64, R61 ;  /* 0x0000003d40407220 */ /* 0x000fc60000410000 */
[----:B------:R-:W-:Y:S01]  /*2110*/  FFMA.FTZ R60, R2, R59, R4 ;  /* 0x0000003b023c7223 */ /* 0x000fe20000010004 */
[----:B0-----:R-:W-:-:S03]  /*2120*/  FADD.FTZ R61, R51, 1 ;  /* 0x3f800000333d7421 */ /* 0x001fc60000010000 */
[----:B------:R-:W-:-:S06]  /*2130*/  FMUL.FTZ R51, R60, -1.4426950216293334961 ;  /* 0xbfb8aa3b3c337820 */ /* 0x000fcc0000410000 */
[----:B------:R-:W0:Y:S01]  /*2140*/  MUFU.EX2 R51, R51 ;  /* 0x0000003300337308 */ /* 0x000e220000000800 */
[----:B------:R-:W-:-:S04]  /*2150*/  PRMT R52, R52, 0x7632, R52 ;  /* 0x0000763234347816 */ /* 0x000fc80000000034 */
[----:B------:R-:W-:-:S03]  /*2160*/  SHF.L.U32 R91, R52, 0x10, RZ ;  /* 0x00000010345b7819 */ /* 0x000fc600000006ff */
[----:B------:R-:W1:Y:S01]  /*2170*/  MUFU.RCP R61, R61 ;  /* 0x0000003d003d7308 */ /* 0x000e620000001000 */
[----:B0-----:R-:W-:Y:S01]  /*2180*/  FADD.FTZ R52, R51, 1 ;  /* 0x3f80000033347421 */ /* 0x001fe20000010000 */
[----:B------:R-:W-:-:S06]  /*2190*/  FADD.FTZ R58, -R46, R91 ;  /* 0x0000005b2e3a7221 */ /* 0x000fcc0000010100 */
[----:B------:R-:W0:Y:S01]  /*21a0*/  MUFU.RCP R52, R52 ;  /* 0x0000003400347308 */ /* 0x000e220000001000 */
[----:B------:R-:W-:Y:S01]  /*21b0*/  FMUL.FTZ R58, R13, R58 ;  /* 0x0000003a0d3a7220 */ /* 0x000fe20000410000 */
[----:B-1----:R-:W-:-:S04]  /*21c0*/  FADD.FTZ R91, -R61, 1 ;  /* 0x3f8000003d5b7421 */ /* 0x002fc80000010100 */
[----:B------:R-:W-:Y:S01]  /*21d0*/  FFMA.FTZ R90, R50, R91, 1 ;  /* 0x3f800000325a7423 */ /* 0x000fe2000001005b */
[----:B------:R-:W-:-:S04]  /*21e0*/  FFMA.FTZ R50, R7, R58, R9 ;  /* 0x0000003a07327223 */ /* 0x000fc80000010009 */
[----:B------:R-:W-:Y:S01]  /*21f0*/  FMUL.FTZ R92, R50, -1.4426950216293334961 ;  /* 0xbfb8aa3b325c7820 */ /* 0x000fe20000410000 */
[----:B0-----:R-:W-:-:S05]  /*2200*/  FADD.FTZ R91, -R52, 1 ;  /* 0x3f800000345b7421 */ /* 0x001fca0000010100 */
[----:B------:R-:W0:Y:S01]  /*2210*/  MUFU.EX2 R92, R92 ;  /* 0x0000005c005c7308 */ /* 0x000e220000000800 */
[----:B------:R-:W-:Y:S01]  /*2220*/  FFMA.FTZ R91, R60, R91, 1 ;  /* 0x3f8000003c5b7423 */ /* 0x000fe2000001005b */
[C---:B------:R-:W-:Y:S02]  /*2230*/  PRMT R60, R53.reuse, 0x7632, R60 ;  /* 0x00007632353c7816 */ /* 0x040fe4000000003c */
[----:B------:R-:W-:Y:S01]  /*2240*/  SHF.L.U32 R53, R53, 0x10, RZ ;  /* 0x0000001035357819 */ /* 0x000fe200000006ff */
[----:B------:R-:W-:Y:S01]  /*2250*/  FMUL.FTZ R61, R61, R90 ;  /* 0x0000005a3d3d7220 */ /* 0x000fe20000410000 */
[----:B------:R-:W-:-:S03]  /*2260*/  SHF.L.U32 R90, R60, 0x10, RZ ;  /* 0x000000103c5a7819 */ /* 0x000fc600000006ff */
[----:B------:R-:W-:Y:S01]  /*2270*/  FADD.FTZ R60, -R46, R53 ;  /* 0x000000352e3c7221 */ /* 0x000fe20000010100 */
[----:B------:R-:W-:-:S03]  /*2280*/  FMUL.FTZ R53, R52, R91 ;  /* 0x0000005b34357220 */ /* 0x000fc60000410000 */
[----:B------:R-:W-:-:S04]  /*2290*/  FMUL.FTZ R60, R13, R60 ;  /* 0x0000003c0d3c7220 */ /* 0x000fc80000410000 */
[----:B------:R-:W-:Y:S01]  /*22a0*/  FFMA.FTZ R52, R3, R60, R5 ;  /* 0x0000003c03347223 */ /* 0x000fe20000010005 */
[----:B0-----:R-:W-:-:S03]  /*22b0*/  FADD.FTZ R93, R92, 1 ;  /* 0x3f8000005c5d7421 */ /* 0x001fc60000010000 */
[----:B------:R-:W-:Y:S01]  /*22c0*/  FMUL.FTZ R92, R52, -1.4426950216293334961 ;  /* 0xbfb8aa3b345c7820 */ /* 0x000fe20000410000 */
[----:B------:R-:W0:Y:S08]  /*22d0*/  MUFU.RCP R51, R93 ;  /* 0x0000005d00337308 */ /* 0x000e300000001000 */
[----:B------:R-:W1:Y:S01]  /*22e0*/  MUFU.EX2 R92, R92 ;  /* 0x0000005c005c7308 */ /* 0x000e620000000800 */
[----:B------:R-:W-:Y:S01]  /*22f0*/  FADD.FTZ R46, -R46, R90 ;  /* 0x0000005a2e2e7221 */ /* 0x000fe20000010100 */
[----:B0-----:R-:W-:-:S04]  /*2300*/  FADD.FTZ R91, -R51, 1 ;  /* 0x3f800000335b7421 */ /* 0x001fc80000010100 */
[----:B------:R-:W-:Y:S01]  /*2310*/  FFMA.FTZ R90, R50, R91, 1 ;  /* 0x3f800000325a7423 */ /* 0x000fe2000001005b */
[----:B-1----:R-:W-:-:S04]  /*2320*/  FADD.FTZ R93, R92, 1 ;  /* 0x3f8000005c5d7421 */ /* 0x002fc80000010000 */
[----:B------:R-:W0:Y:S01]  /*2330*/  MUFU.RCP R50, R93 ;  /* 0x0000005d00327308 */ /* 0x000e220000001000 */
[----:B--2---:R-:W-:Y:S01]  /*2340*/  SHF.L.U32 R91, R54, 0x10, RZ ;  /* 0x00000010365b7819 */ /* 0x004fe200000006ff */
[----:B------:R-:W-:-:S04]  /*2350*/  FMUL.FTZ R46, R13, R46 ;  /* 0x0000002e0d2e7220 */ /* 0x000fc80000410000 */
[----:B------:R-:W-:Y:S01]  /*2360*/  FMUL.FTZ R64, R91, R64 ;  /* 0x000000405b407220 */ /* 0x000fe20000410000 */
[----:B0-----:R-:W-:-:S04]  /*2370*/  FADD.FTZ R91, -R50, 1 ;  /* 0x3f800000325b7421 */ /* 0x001fc80000010100 */
[----:B------:R-:W-:Y:S01]  /*2380*/  FFMA.FTZ R91, R52, R91, 1 ;  /* 0x3f800000345b7423 */ /* 0x000fe2000001005b */
[----:B------:R-:W-:-:S04]  /*2390*/  FFMA.FTZ R52, R8, R46, R10 ;  /* 0x0000002e08347223 */ /* 0x000fc8000001000a */
[----:B------:R-:W-:-:S06]  /*23a0*/  FMUL.FTZ R92, R52, -1.4426950216293334961 ;  /* 0xbfb8aa3b345c7820 */ /* 0x000fcc0000410000 */
[----:B------:R-:W0:Y:S01]  /*23b0*/  MUFU.EX2 R92, R92 ;  /* 0x0000005c005c7308 */ /* 0x000e220000000800 */
[----:B------:R-:W-:Y:S01]  /*23c0*/  FMUL.FTZ R51, R51, R90 ;  /* 0x0000005a33337220 */ /* 0x000fe20000410000 */
[----:B------:R-:W-:Y:S01]  /*23d0*/  PRMT R90, R54, 0x7632, R90 ;  /* 0x00007632365a7816 */ /* 0x000fe2000000005a */
[----:B------:R-:W-:Y:S01]  /*23e0*/  FMUL.FTZ R50, R50, R91 ;  /* 0x0000005b32327220 */ /* 0x000fe20000410000 */
[----:B0-----:R-:W-:-:S04]  /*23f0*/  FADD.FTZ R93, R92, 1 ;  /* 0x3f8000005c5d7421 */ /* 0x001fc80000010000 */
[----:B------:R-:W0:Y:S01]  /*2400*/  MUFU.RCP R54, R93 ;  /* 0x0000005d00367308 */ /* 0x000e220000001000 */
[----:B------:R-:W-:-:S05]  /*2410*/  SHF.L.U32 R91, R55, 0x10, RZ ;  /* 0x00000010375b7819 */ /* 0x000fca00000006ff */
[----:B------:R-:W-:Y:S01]  /*2420*/  FMUL.FTZ R62, R91, R62 ;  /* 0x0000003e5b3e7220 */ /* 0x000fe20000410000 */
[----:B0-----:R-:W-:-:S04]  /*2430*/  FADD.FTZ R91, -R54, 1 ;  /* 0x3f800000365b7421 */ /* 0x001fc80000010100 */
[----:B------:R-:W-:-:S04]  /*2440*/  FFMA.FTZ R91, R52, R91, 1 ;  /* 0x3f800000345b7423 */ /* 0x000fc8000001005b */
[----:B------:R-:W-:Y:S01]  /*2450*/  FMUL.FTZ R52, R54, R91 ;  /* 0x0000005b36347220 */ /* 0x000fe20000410000 */
[----:B------:R-:W-:Y:S02]  /*2460*/  SHF.L.U32 R54, R56, 0x10, RZ ;  /* 0x0000001038367819 */ /* 0x000fe400000006ff */
[----:B------:R-:W-:Y:S02]  /*2470*/  SHF.L.U32 R90, R90, 0x10, RZ ;  /* 0x000000105a5a7819 */ /* 0x000fe400000006ff */
[----:B------:R-:W-:Y:S01]  /*2480*/  PRMT R55, R55, 0x7632, R55 ;  /* 0x0000763237377816 */ /* 0x000fe20000000037 */
[----:B------:R-:W-:Y:S01]  /*2490*/  FMUL.FTZ R53, R54, R53 ;  /* 0x0000003536357220 */ /* 0x000fe20000410000 */
[----:B------:R-:W-:Y:S01]  /*24a0*/  PRMT R54, R57, 0x7632, R54 ;  /* 0x0000763239367816 */ /* 0x000fe20000000036 */
[----:B------:R-:W-:Y:S01]  /*24b0*/  FMUL.FTZ R63, R90, R63 ;  /* 0x0000003f5a3f7220 */ /* 0x000fe20000410000 */
[----:B------:R-:W-:Y:S02]  /*24c0*/  SHF.L.U32 R90, R55, 0x10, RZ ;  /* 0x00000010375a7819 */ /* 0x000fe400000006ff */
[----:B------:R-:W-:Y:S01]  /*24d0*/  SHF.L.U32 R55, R54, 0x10, RZ ;  /* 0x0000001036377819 */ /* 0x000fe200000006ff */
[----:B------:R-:W-:-:S04]  /*24e0*/  FADD.FTZ R41, R86, R41 ;  /* 0x0000002956297221 */ /* 0x000fc80000010000 */
[----:B------:R-:W-:Y:S01]  /*24f0*/  FMUL.FTZ R52, R55, R52 ;  /* 0x0000003437347220 */ /* 0x000fe20000410000 */
[----:B------:R-:W-:Y:S01]  /*2500*/  FADD.FTZ R55, R88, R45 ;  /* 0x0000002d58377221 */ /* 0x000fe20000010000 */
[----:B------:R-:W-:Y:S01]  /*2510*/  FFMA.FTZ R45, R14, R86, R40 ;  /* 0x000000560e2d7223 */ /* 0x000fe20000010028 */
[----:B------:R-:W-:Y:S02]  /*2520*/  SHF.L.U32 R57, R57, 0x10, RZ ;  /* 0x0000001039397819 */ /* 0x000fe400000006ff */
[----:B------:R-:W-:Y:S01]  /*2530*/  FADD.FTZ R55, R55, R84 ;  /* 0x0000005437377221 */ /* 0x000fe20000010000 */
[----:B------:R-:W-:Y:S01]  /*2540*/  FFMA.FTZ R45, R16, R82, R45 ;  /* 0x00000052102d7223 */ /* 0x000fe2000001002d */
[-C--:B------:R-:W-:Y:S01]  /*2550*/  FFMA.FTZ R44, R0, R88.reuse, R44 ;  /* 0x00000058002c7223 */ /* 0x080fe2000001002c */
[----:B------:R-:W-:Y:S01]  /*2560*/  FADD.FTZ R41, R41, R82 ;  /* 0x0000005229297221 */ /* 0x000fe20000010000 */
[----:B------:R-:W-:Y:S01]  /*2570*/  FMUL.FTZ R88, R2, R88 ;  /* 0x0000005802587220 */ /* 0x000fe20000410000 */
[----:B------:R-:W-:Y:S01]  /*2580*/  FADD.FTZ R55, R55, R80 ;  /* 0x0000005037377221 */ /* 0x000fe20000010000 */
[----:B------:R-:W-:Y:S01]  /*2590*/  FMUL.FTZ R50, R57, R50 ;  /* 0x0000003239327220 */ /* 0x000fe20000410000 */
[----:B------:R-:W-:Y:S01]  /*25a0*/  FFMA.FTZ R45, R22, R78, R45 ;  /* 0x0000004e162d7223 */ /* 0x000fe2000001002d */
[-C--:B------:R-:W-:Y:S01]  /*25b0*/  FFMA.FTZ R42, R17, R87.reuse, R42 ;  /* 0x00000057112a7223 */ /* 0x080fe2000001002a */
[----:B------:R-:W-:Y:S01]  /*25c0*/  FADD.FTZ R43, R87, R43 ;  /* 0x0000002b572b7221 */ /* 0x000fe20000010000 */
[----:B------:R-:W-:Y:S01]  /*25d0*/  FADD.FTZ R57, R41, R78 ;  /* 0x0000004e29397221 */ /* 0x000fe20000010000 */
[----:B------:R-:W-:Y:S01]  /*25e0*/  FMUL.FTZ R87, R7, R87 ;  /* 0x0000005707577220 */ /* 0x000fe20000410000 */
[----:B------:R-:W-:Y:S01]  /*25f0*/  FADD.FTZ R40, RZ, R88 ;  /* 0x00000058ff287221 */ /* 0x000fe20000010000 */
[----:B------:R-:W-:Y:S01]  /*2600*/  FADD.FTZ R41, R55, R76 ;  /* 0x0000004c37297221 */ /* 0x000fe20000010000 */
[----:B------:R-:W-:Y:S01]  /*2610*/  FFMA.FTZ R55, R24, R74, R45 ;  /* 0x0000004a18377223 */ /* 0x000fe2000001002d */
[----:B------:R-:W-:Y:S01]  /*2620*/  FFMA.FTZ R54, R0, R88, RZ ;  /* 0x0000005800367223 */ /* 0x000fe200000100ff */
[----:B------:R-:W-:Y:S01]  /*2630*/  FADD.FTZ R45, R57, R74 ;  /* 0x0000004a392d7221 */ /* 0x000fe20000010000 */
[----:B------:R-:W-:Y:S01]  /*2640*/  FMUL.FTZ R86, R3, R86 ;  /* 0x0000005603567220 */ /* 0x000fe20000410000 */
[----:B------:R-:W-:Y:S01]  /*2650*/  FADD.FTZ R57, R40, R87 ;  /* 0x0000005728397221 */ /* 0x000fe20000010000 */
[----:B------:R-:W-:Y:S01]  /*2660*/  PRMT R56, R56, 0x7632, R56 ;  /* 0x0000763238387816 */ /* 0x000fe20000000038 */
[----:B------:R-:W-:Y:S01]  /*2670*/  FFMA.FTZ R91, R17, R87, R54 ;  /* 0x00000057115b7223 */ /* 0x000fe20000010036 */
[-C--:B------:R-:W-:Y:S01]  /*2680*/  FFMA.FTZ R38, R18, R85.reuse, R38 ;  /* 0x0000005512267223 */ /* 0x080fe20000010026 */
[----:B------:R-:W-:Y:S01]  /*2690*/  FADD.FTZ R39, R85, R39 ;  /* 0x0000002755277221 */ /* 0x000fe20000010000 */
[----:B------:R-:W-:Y:S01]  /*26a0*/  FMUL.FTZ R85, R8, R85 ;  /* 0x0000005508557220 */ /* 0x000fe20000410000 */
[----:B------:R-:W-:Y:S01]  /*26b0*/  FADD.FTZ R40, R57, R86 ;  /* 0x0000005639287221 */ /* 0x000fe20000010000 */
[----:B------:R-:W-:Y:S01]  /*26c0*/  SHF.L.U32 R56, R56, 0x10, RZ ;  /* 0x0000001038387819 */ /* 0x000fe200000006ff */
[----:B------:R-:W-:Y:S01]  /*26d0*/  FFMA.FTZ R91, R14, R86, R91 ;  /* 0x000000560e5b7223 */ /* 0x000fe2000001005b */
[-C--:B------:R-:W-:Y:S01]  /*26e0*/  FFMA.FTZ R44, R15, R84.reuse, R44 ;  /* 0x000000540f2c7223 */ /* 0x080fe2000001002c */
[----:B------:R-:W-:Y:S01]  /*26f0*/  FMUL.FTZ R84, R2, R84 ;  /* 0x0000005402547220 */ /* 0x000fe20000410000 */
[----:B------:R-:W-:Y:S01]  /*2700*/  FADD.FTZ R57, R40, R85 ;  /* 0x0000005528397221 */ /* 0x000fe20000010000 */
[----:B------:R-:W-:Y:S01]  /*2710*/  FFMA.FTZ R54, R18, R85, R91 ;  /* 0x0000005512367223 */ /* 0x000fe2000001005b */
[----:B------:R-:W-:Y:S01]  /*2720*/  FMUL.FTZ R51, R56, R51 ;  /* 0x0000003338337220 */ /* 0x000fe20000410000 */
[-C--:B------:R-:W-:Y:S01]  /*2730*/  FFMA.FTZ R42, R20, R83.reuse, R42 ;  /* 0x00000053142a7223 */ /* 0x080fe2000001002a */
[----:B------:R-:W-:Y:S01]  /*2740*/  FADD.FTZ R40, R43, R83 ;  /* 0x000000532b287221 */ /* 0x000fe20000010000 */
[----:B------:R-:W-:Y:S01]  /*2750*/  FMUL.FTZ R83, R7, R83 ;  /* 0x0000005307537220 */ /* 0x000fe20000410000 */
[----:B------:R-:W-:Y:S01]  /*2760*/  FADD.FTZ R56, R57, R84 ;  /* 0x0000005439387221 */ /* 0x000fe20000010000 */
[----:B------:R-:W-:Y:S01]  /*2770*/  FFMA.FTZ R57, R15, R84, R54 ;  /* 0x000000540f397223 */ /* 0x000fe20000010036 */
[----:B------:R-:W-:-:S02]  /*2780*/  FMUL.FTZ R82, R3, R82 ;  /* 0x0000005203527220 */ /* 0x000fc40000410000 */
        /* <DEDUP_REMOVED lines=36> */
[----:B------:R-:W-:Y:S01]  /*29d0*/  FADD.FTZ R39, R90, R75 ;  /* 0x0000004b5a277221 */ /* 0x000fe20000010000 */
[----:B------:R-:W-:Y:S01]  /*29e0*/  FFMA.FTZ R40, R34, R66, R55 ;  /* 0x0000004222287223 */ /* 0x000fe20000010037 */
[----:B------:R-:W-:Y:S01]  /*29f0*/  FFMA.FTZ R55, R29, R75, R56 ;  /* 0x0000004b1d377223 */ /* 0x000fe20000010038 */
[-C--:B------:R-:W-:Y:S01]  /*2a00*/  FFMA.FTZ R43, R30, R73.reuse, R43 ;  /* 0x000000491e2b7223 */ /* 0x080fe2000001002b */
[----:B------:R-:W-:Y:S01]  /*2a10*/  FADD.FTZ R54, R54, R73 ;  /* 0x0000004936367221 */ /* 0x000fe20000010000 */
        /* <DEDUP_REMOVED lines=12> */
[----:B------:R-:W-:Y:S01]  /*2ae0*/  FADD.FTZ R41, R41, R68 ;  /* 0x0000004429297221 */ /* 0x000fe20000010000 */
[----:B------:R-:W-:Y:S01]  /*2af0*/  FFMA.FTZ R90, R25, R72, R90 ;  /* 0x00000048195a7223 */ /* 0x000fe2000001005a */
[----:B------:R-:W-:Y:S01]  /*2b00*/  FADD.FTZ R45, R45, R70 ;  /* 0x000000462d2d7221 */ /* 0x000fe20000010000 */
[----:B------:R-:W-:Y:S01]  /*2b10*/  FMUL.FTZ R70, R3, R70 ;  /* 0x0000004603467220 */ /* 0x000fe20000410000 */
[----:B------:R-:W-:Y:S01]  /*2b20*/  FADD.FTZ R39, R92, R71 ;  /* 0x000000475c277221 */ /* 0x000fe20000010000 */
        /* <DEDUP_REMOVED lines=11> */
[----:B------:R-:W-:Y:S01]  /*2be0*/  FFMA.FTZ R42, R32, R69, R41 ;  /* 0x00000045202a7223 */ /* 0x000fe20000010029 */
[----:B------:R-:W-:Y:S01]  /*2bf0*/  FADD.FTZ R56, R56, R67 ;  /* 0x0000004338387221 */ /* 0x000fe20000010000 */
[----:B------:R-:W-:Y:S01]  /*2c00*/  FMUL.FTZ R67, R7, R67 ;  /* 0x0000004307437220 */ /* 0x000fe20000410000 */
[----:B------:R-:W-:Y:S01]  /*2c10*/  FADD.FTZ R92, R55, R68 ;  /* 0x00000044375c7221 */ /* 0x000fe20000010000 */
[----:B------:R-:W-:Y:S01]  /*2c20*/  FFMA.FTZ R42, R33, R68, R42 ;  /* 0x00000044212a7223 */ /* 0x000fe2000001002a */
[----:B------:R-:W-:Y:S01]  /*2c30*/  FADD.FTZ R45, R45, R66 ;  /* 0x000000422d2d7221 */ /* 0x000fe20000010000 */
[----:B------:R-:W-:Y:S01]  /*2c40*/  FFMA.FTZ R90, R36, R65, R43 ;  /* 0x00000041245a7223 */ /* 0x000fe2000001002b */
[----:B------:R-:W-:Y:S01]  /*2c50*/  FMUL.FTZ R66, R3, R66 ;  /* 0x0000004203427220 */ /* 0x000fe20000410000 */
[----:B------:R-:W-:Y:S01]  /*2c60*/  FADD.FTZ R43, R92, R67 ;  /* 0x000000435c2b7221 */ /* 0x000fe20000010000 */
[----:B------:R-:W-:Y:S01]  /*2c70*/  FFMA.FTZ R55, R35, R67, R42 ;  /* 0x0000004323377223 */ /* 0x000fe2000001002a */
[----:B------:R-:W-:Y:S01]  /*2c80*/  FADD.FTZ R54, R54, R65 ;  /* 0x0000004136367221 */ /* 0x000fe20000010000 */
[----:B------:R-:W-:Y:S01]  /*2c90*/  FMUL.FTZ R65, R8, R65 ;  /* 0x0000004108417220 */ /* 0x000fe20000410000 */
[----:B------:R-:W-:Y:S01]  /*2ca0*/  FADD.FTZ R92, R43, R66 ;  /* 0x000000422b5c7221 */ /* 0x000fe20000010000 */
[----:B------:R-:W-:Y:S01]  /*2cb0*/  FFMA.FTZ R55, R34, R66, R55 ;  /* 0x0000004222377223 */ /* 0x000fe20000010037 */
[-C--:B------:R-:W-:Y:S01]  /*2cc0*/  FFMA.FTZ R44, R37, R64.reuse, R44 ;  /* 0x00000040252c7223 */ /* 0x080fe2000001002c */
        /* <DEDUP_REMOVED lines=9> */
[----:B------:R-:W-:Y:S01]  /*2d60*/  FADD.FTZ R41, R45, R62 ;  /* 0x0000003e2d297221 */ /* 0x000fe20000010000 */
[----:B------:R-:W-:Y:S01]  /*2d70*/  FMUL.FTZ R62, R3, R62 ;  /* 0x0000003e033e7220 */ /* 0x000fe20000410000 */
[----:B------:R-:W-:Y:S01]  /*2d80*/  FFMA.FTZ R91, R49, R61, R90 ;  /* 0x0000003d315b7223 */ /* 0x000fe2000001005a */
[----:B------:R-:W-:Y:S01]  /*2d90*/  FADD.FTZ R45, R56, R63 ;  /* 0x0000003f382d7221 */ /* 0x000fe20000010000 */
[----:B------:R-:W-:Y:S01]  /*2da0*/  FADD.FTZ R90, R54, R61 ;  /* 0x0000003d365a7221 */ /* 0x000fe20000010000 */
[----:B------:R-:W-:Y:S01]  /*2db0*/  FFMA.FTZ R54, R48, R63, R39 ;  /* 0x0000003f30367223 */ /* 0x000fe20000010027 */
[----:B------:R-:W-:Y:S01]  /*2dc0*/  FMUL.FTZ R61, R8, R61 ;  /* 0x0000003d083d7220 */ /* 0x000fe20000410000 */
[----:B------:R-:W-:-:S02]  /*2dd0*/  FADD.FTZ R56, R45, R62 ;  /* 0x0000003e2d387221 */ /* 0x000fc40000010000 */
[----:B------:R-:W-:Y:S01]  /*2de0*/  FFMA.FTZ R54, R47, R62, R54 ;  /* 0x0000003e2f367223 */ /* 0x000fe20000010036 */
[----:B------:R-:W-:Y:S01]  /*2df0*/  FMUL.FTZ R57, R2, R53 ;  /* 0x0000003502397220 */ /* 0x000fe20000410000 */
[----:B------:R-:W-:Y:S02]  /*2e00*/  FADD.FTZ R56, R56, R61 ;  /* 0x0000003d38387221 */ /* 0x000fe40000010000 */
[----:B------:R-:W-:Y:S01]  /*2e10*/  FFMA.FTZ R54, R49, R61, R54 ;  /* 0x0000003d31367223 */ /* 0x000fe20000010036 */
[----:B------:R-:W-:Y:S01]  /*2e20*/  FFMA.FTZ R44, R59, R53, R44 ;  /* 0x000000353b2c7223 */ /* 0x000fe2000001002c */
[----:B------:R-:W-:Y:S01]  /*2e30*/  FADD.FTZ R39, R56, R57 ;  /* 0x0000003938277221 */ /* 0x000fe20000010000 */
[----:B------:R-:W-:Y:S01]  /*2e40*/  FADD.FTZ R45, R38, R53 ;  /* 0x00000035262d7221 */ /* 0x000fe20000010000 */
[----:B------:R-:W-:Y:S01]  /*2e50*/  FMUL.FTZ R56, R7, R51 ;  /* 0x0000003307387220 */ /* 0x000fe20000410000 */
[----:B------:R-:W-:Y:S01]  /*2e60*/  FFMA.FTZ R53, R59, R57, R54 ;  /* 0x000000393b357223 */ /* 0x000fe20000010036 */
[----:B------:R-:W-:-:S02]  /*2e70*/  FMUL.FTZ R55, R3, R50 ;  /* 0x0000003203377220 */ /* 0x000fc40000410000 */
[----:B------:R-:W-:Y:S01]  /*2e80*/  FADD.FTZ R38, R39, R56 ;  /* 0x0000003827267221 */ /* 0x000fe20000010000 */
[----:B------:R-:W-:Y:S01]  /*2e90*/  FFMA.FTZ R53, R58, R56, R53 ;  /* 0x000000383a357223 */ /* 0x000fe20000010035 */
[----:B------:R-:W-:Y:S02]  /*2ea0*/  FMUL.FTZ R54, R8, R52 ;  /* 0x0000003408367220 */ /* 0x000fe40000410000 */
[----:B------:R-:W-:Y:S01]  /*2eb0*/  FADD.FTZ R39, R38, R55 ;  /* 0x0000003726277221 */ /* 0x000fe20000010000 */
[----:B------:R-:W-:-:S03]  /*2ec0*/  FFMA.FTZ R53, R60, R55, R53 ;  /* 0x000000373c357223 */ /* 0x000fc60000010035 */
[----:B------:R-:W-:Y:S01]  /*2ed0*/  FADD.FTZ R38, R39, R54 ;  /* 0x0000003627267221 */ /* 0x000fe20000010000 */
[----:B------:R-:W-:Y:S01]  /*2ee0*/  FFMA.FTZ R39, R46, R54, R53 ;  /* 0x000000362e277223 */ /* 0x000fe20000010035 */
[----:B------:R-:W-:Y:S02]  /*2ef0*/  UIADD3 UR10, UP0, UPT, UR10, 0x2, URZ ;  /* 0x000000020a0a7890 */ /* 0x000fe4000ff1e0ff */
[----:B------:R-:W-:Y:S02]  /*2f00*/  USHF.L.U32 UR15, UR16, 0x1, URZ ;  /* 0x00000001100f7899 */ /* 0x000fe400080006ff */
[----:B------:R0:W-:Y:S01]  /*2f10*/  STS.64 [R89], R38 ;  /* 0x0000002659007388 */ /* 0x0001e20000000a00 */
[----:B------:R-:W-:Y:S02]  /*2f20*/  UIADD3.X UR5, UPT, UPT, URZ, UR5, URZ, UP0, !UPT ;  /* 0x00000005ff057290 */ /* 0x000fe400087fe4ff */
[----:B------:R-:W-:Y:S02]  /*2f30*/  USHF.L.U64.HI UR14, UR16, 0x1, UR17 ;  /* 0x00000001100e7899 */ /* 0x000fe40008010211 */
[----:B------:R-:W-:-:S04]  /*2f40*/  UISETP.GE.U32.AND UP0, UPT, UR10, UR15, UPT ;  /* 0x0000000f0a00728c */ /* 0x000fc8000bf06070 */
[----:B------:R-:W-:Y:S01]  /*2f50*/  UISETP.GE.AND.EX UP0, UPT, UR5, UR14, UPT, UP0 ;  /* 0x0000000e0500728c */ /* 0x000fe2000bf06300 */
[----:B------:R-:W-:Y:S01]  /*2f60*/  FFMA.FTZ R40, R60, R50, R40 ;  /* 0x000000323c287223 */ /* 0x000fe20000010028 */
[----:B------:R-:W-:Y:S01]  /*2f70*/  FADD.FTZ R41, R41, R50 ;  /* 0x0000003229297221 */ /* 0x000fe20000010000 */
[----:B------:R-:W-:Y:S01]  /*2f80*/  FFMA.FTZ R42, R58, R51, R42 ;  /* 0x000000333a2a7223 */ /* 0x000fe2000001002a */
[----:B------:R-:W-:Y:S01]  /*2f90*/  FADD.FTZ R43, R43, R51 ;  /* 0x000000332b2b7221 */ /* 0x000fe20000010000 */
[----:B0-----:R-:W-:Y:S01]  /*2fa0*/  FFMA.FTZ R38, R46, R52, R91 ;  /* 0x000000342e267223 */ /* 0x001fe2000001005b */
[----:B------:R-:W-:Y:S01]  /*2fb0*/  FADD.FTZ R39, R90, R52 ;  /* 0x000000345a277221 */ /* 0x000fe20000010000 */
[----:B------:R-:W-:Y:S06]  /*2fc0*/  BAR.SYNC.DEFER_BLOCKING 0x0 ;  /* 0x0000000000007b1d */ /* 0x000fec0000010000 */
[----:B------:R-:W-:Y:S05]  /*2fd0*/  BRA.U !UP0, `(.L_x_199) ;  /* 0x0000000108c47547 */ /* 0x000fea000b800000 */
[----:B------:R-:W0:Y:S01]  /*2fe0*/  S2R R89, SR_TID.X ;  /* 0x0000000000597919 */ /* 0x000e220000002100 */
[----:B------:R-:W1:Y:S01]  /*2ff0*/  S2UR UR7, SR_CgaCtaId ;  /* 0x00000000000779c3 */ /* 0x000e620000008800 */
[----:B------:R-:W-:Y:S02]  /*3000*/  UMOV UR6, 0x400 ;  /* 0x0000040000067882 */ /* 0x000fe40000000000 */
[----:B-1----:R-:W-:Y:S01]  /*3010*/  ULEA UR6, UR7, UR6, 0x18 ;  /* 0x0000000607067291 */ /* 0x002fe2000f8ec0ff */
[C---:B0-----:R-:W-:Y:S02]  /*3020*/  SHF.L.U32 R50, R89.reuse, 0x1, RZ ;  /* 0x0000000159327819 */ /* 0x041fe400000006ff */
[----:B------:R-:W-:Y:S02]  /*3030*/  SHF.R.U32.HI R90, RZ, 0x4, R89 ;  /* 0x00000004ff5a7819 */ /* 0x000fe40000011659 */
[----:B------:R-:W-:Y:S02]  /*3040*/  LOP3.LUT R51, R50, 0x18, RZ, 0xc0, !PT ;  /* 0x0000001832337812 */ /* 0x000fe400078ec0ff */
[----:B------:R-:W-:-:S02]  /*3050*/  LEA R50, R89, UR6, 0x5 ;  /* 0x0000000659327c11 */ /* 0x000fc4000f8e28ff */
[C---:B------:R-:W-:Y:S02]  /*3060*/  LOP3.LUT R91, R51.reuse, 0x8, RZ, 0x3c, !PT ;  /* 0x00000008335b7812 */ /* 0x040fe400078e3cff */
[C---:B------:R-:W-:Y:S02]  /*3070*/  LOP3.LUT R53, R51.reuse, 0x10, RZ, 0x3c, !PT ;  /* 0x0000001033357812 */ /* 0x040fe400078e3cff */
[----:B------:R-:W-:Y:S02]  /*3080*/  LOP3.LUT R93, R51, 0x18, RZ, 0x3c, !PT ;  /* 0x00000018335d7812 */ /* 0x000fe400078e3cff */
[C---:B------:R-:W-:Y:S02]  /*3090*/  IADD3 R52, PT, PT, R50.reuse, R51, RZ ;  /* 0x0000003332347210 */ /* 0x040fe40007ffe0ff */
[C---:B------:R-:W-:Y:S02]  /*30a0*/  IADD3 R91, PT, PT, R50.reuse, R91, RZ ;  /* 0x0000005b325b7210 */ /* 0x040fe40007ffe0ff */
[C---:B------:R-:W-:Y:S01]  /*30b0*/  IADD3 R92, PT, PT, R50.reuse, R53, RZ ;  /* 0x00000035325c7210 */ /* 0x040fe20007ffe0ff */
[----:B------:R-:W-:Y:S01]  /*30c0*/  STS.64 [R52], R44 ;  /* 0x0000002c34007388 */ /* 0x000fe20000000a00 */
[----:B------:R-:W-:-:S02]  /*30d0*/  IADD3 R93, PT, PT, R50, R93, RZ ;  /* 0x0000005d325d7210 */ /* 0x000fc40007ffe0ff */
[----:B------:R-:W-:Y:S01]  /*30e0*/  LOP3.LUT R90, R90, R89, RZ, 0x3c, !PT ;  /* 0x000000595a5a7212 */ /* 0x000fe200078e3cff */
[----:B------:R-:W-:Y:S01]  /*30f0*/  STS.64 [R91], R42 ;  /* 0x0000002a5b007388 */ /* 0x000fe20000000a00 */
[----:B------:R-:W-:Y:S02]  /*3100*/  SHF.L.U32 R50, R89, 0x3, RZ ;  /* 0x0000000359327819 */ /* 0x000fe400000006ff */
[----:B------:R-:W-:Y:S01]  /*3110*/  SHF.L.U32 R90, R90, 0x3, RZ ;  /* 0x000000035a5a7819 */ /* 0x000fe200000006ff */
[----:B------:R-:W-:Y:S01]  /*3120*/  STS.64 [R92], R40 ;  /* 0x000000285c007388 */ /* 0x000fe20000000a00 */
[----:B------:R-:W-:Y:S02]  /*3130*/  LOP3.LUT R51, R50, 0x1fe0, RZ, 0xc0, !PT ;  /* 0x00001fe032337812 */ /* 0x000fe400078ec0ff */
[----:B------:R-:W-:Y:S01]  /*3140*/  LOP3.LUT R90, R90, 0x18, RZ, 0xc0, !PT ;  /* 0x000000185a5a7812 */ /* 0x000fe200078ec0ff */
[----:B------:R-:W-:Y:S03]  /*3150*/  STS.64 [R93], R38 ;  /* 0x000000265d007388 */ /* 0x000fe60000000a00 */
        /* <DEDUP_REMOVED lines=13> */
[----:B------:R-:W-:Y:S01]  /*3230*/  MOV R50, UR6 ;  /* 0x0000000600327c02 */ /* 0x000fe20008000f00 */
[----:B------:R-:W0:Y:S01]  /*3240*/  LDS.64 R52, [R90+0x1e00] ;  /* 0x001e00005a347984 */ /* 0x000e220000000a00 */
[----:B------:R-:W-:-:S03]  /*3250*/  FADD.FTZ R92, R92, R51 ;  /* 0x000000335c5c7221 */ /* 0x000fc60000010000 */
[----:B------:R-:W-:Y:S01]  /*3260*/  IMAD R89, R50, 0x280, R89 ;  /* 0x0000028032597824 */ /* 0x000fe200078e0259 */
[----:B------:R-:W-:-:S05]  /*3270*/  MOV R50, UR11 ;  /* 0x0000000b00327c02 */ /* 0x000fca0008000f00 */
[----:B------:R-:W-:Y:S02]  /*3280*/  IMAD R89, R50, 0x140, R89 ;  /* 0x0000014032597824 */ /* 0x000fe400078e0259 */
[----:B------:R-:W1:Y:S03]  /*3290*/  LDC.64 R50, c[0x0][0x3d0] ;  /* 0x0000f400ff327b82 */ /* 0x000e660000000a00 */
[----:B------:R-:W-:-:S05]  /*32a0*/  SHF.L.U32 R89, R89, 0x1, RZ ;  /* 0x0000000159597819 */ /* 0x000fca00000006ff */
[----:B-1----:R-:W-:-:S04]  /*32b0*/  IMAD.WIDE.U32 R50, R89, 0x4, R50 ;  /* 0x0000000459327825 */ /* 0x002fc800078e0032 */
[----:B0-----:R-:W-:Y:S01]  /*32c0*/  FADD.FTZ R52, R91, R52 ;  /* 0x000000345b347221 */ /* 0x001fe20000010000 */
[----:B------:R-:W-:-:S05]  /*32d0*/  FADD.FTZ R53, R92, R53 ;  /* 0x000000355c357221 */ /* 0x000fca0000010000 */
[----:B------:R0:W-:Y:S02]  /*32e0*/  STG.E.64 desc[UR12][R50.64+0x8000], R52 ;  /* 0x0080003432007986 */ /* 0x0001e4000c101b0c */
.L_x_199:
[----:B------:R-:W1:Y:S01]  /*32f0*/  S2R R89, SR_TID.X ;  /* 0x0000000000597919 */ /* 0x000e620000002100 */
[----:B------:R-:W-:Y:S01]  /*3300*/  BSSY.RECONVERGENT B0, `(.L_x_200) ;  /* 0x0000055000007945 */ /* 0x000fe20003800200 */
[----:B0-----:R-:W-:Y:S02]  /*3310*/  CS2R R52, SRZ ;  /* 0x0000000000347805 */ /* 0x001fe4000001ff00 */
[----:B-1----:R-:W-:-:S13]  /*3320*/  ISETP.GT.U32.AND P0, PT, R89, 0x1f, PT ;  /* 0x0000001f5900780c */ /* 0x002fda0003f04070 */
[----:B------:R-:W-:Y:S05]  /*3330*/  @P0 BRA `(.L_x_201) ;  /* 0x0000000400440947 */ /* 0x000fea0003800000 */
[----:B------:R-:W0:Y:S01]  /*3340*/  S2R R51, SR_CgaCtaId ;  /* 0x0000000000337919 */ /* 0x000e220000008800 */
[----:B------:R-:W-:Y:S01]  /*3350*/  USHF.L.U32 UR6, UR8, 0x3, URZ ;  /* 0x0000000308067899 */ /* 0x000fe200080006ff */
[----:B------:R-:W-:Y:S01]  /*3360*/  HFMA2 R53, -RZ, RZ, 0, 2.384185791015625e-06 ;  /* 0x00000028ff357431 */ /* 0x000fe200000001ff */
[----:B------:R-:W-:Y:S01]  /*3370*/  UIMAD UR7, UR11, 0x140, URZ ;  /* 0x000001400b0778a4 */ /* 0x000fe2000f8e02ff */
[----:B------:R-:W-:Y:S01]  /*3380*/  MOV R50, 0x400 ;  /* 0x0000040000327802 */ /* 0x000fe20000000f00 */
[----:B------:R-:W-:Y:S01]  /*3390*/  ULOP3.LUT UR6, UR6, 0x8, URZ, 0xc0, !UPT ;  /* 0x0000000806067892 */ /* 0x000fe2000f8ec0ff */
[----:B------:R-:W-:Y:S02]  /*33a0*/  SHF.L.U32 R91, R89, 0x3, RZ ;  /* 0x00000003595b7819 */ /* 0x000fe400000006ff */
[----:B------:R-:W-:Y:S02]  /*33b0*/  IADD3 R50, PT, PT, R50, 0x2800, RZ ;  /* 0x0000280032327810 */ /* 0x000fe40007ffe0ff */
[----:B------:R-:W-:-:S02]  /*33c0*/  LOP3.LUT R91, R91, 0x18, RZ, 0xc0, !PT ;  /* 0x000000185b5b7812 */ /* 0x000fc400078ec0ff */
[----:B------:R-:W-:-:S05]  /*33d0*/  LEA.HI R92, R89, UR6, RZ, 0x1e ;  /* 0x00000006595c7c11 */ /* 0x000fca000f8ff0ff */
[----:B------:R-:W-:Y:S01]  /*33e0*/  IMAD R92, R92, R53, -UR7 ;  /* 0x800000075c5c7e24 */ /* 0x000fe2000f8e0235 */
[----:B0-----:R-:W-:-:S04]  /*33f0*/  LEA R90, R51, R50, 0x18 ;  /* 0x00000032335a7211 */ /* 0x001fc800078ec0ff */
[----:B------:R-:W-:Y:S02]  /*3400*/  SHF.R.U32.HI R51, RZ, 0x2, R92 ;  /* 0x00000002ff337819 */ /* 0x000fe4000001165c */
[----:B------:R-:W-:-:S04]  /*3410*/  LOP3.LUT R50, R92, 0x4, RZ, 0xfc, !PT ;  /* 0x000000045c327812 */ /* 0x000fc800078efcff */
[----:B------:R-:W-:Y:S01]  /*3420*/  SHF.R.U32.HI R53, RZ, 0x2, R50 ;  /* 0x00000002ff357819 */ /* 0x000fe20000011632 */
[----:B------:R-:W-:-:S04]  /*3430*/  IMAD R50, R51, 0x28, R90 ;  /* 0x0000002833327824 */ /* 0x000fc800078e025a */
[----:B------:R-:W-:Y:S01]  /*3440*/  IMAD R52, R53, 0x28, R90 ;  /* 0x0000002835347824 */ /* 0x000fe200078e025a */
[----:B------:R-:W-:-:S04]  /*3450*/  IADD3 R50, PT, PT, R50, R91, RZ ;  /* 0x0000005b32327210 */ /* 0x000fc80007ffe0ff */
[----:B------:R-:W-:Y:S02]  /*3460*/  IADD3 R52, PT, PT, R91, R52, RZ ;  /* 0x000000345b347210 */ /* 0x000fe40007ffe0ff */
[----:B------:R-:W0:Y:S04]  /*3470*/  LDS.64 R50, [R50] ;  /* 0x0000000032327984 */ /* 0x000e280000000a00 */
[----:B------:R-:W1:Y:S01]  /*3480*/  LDS.64 R52, [R52] ;  /* 0x0000000034347984 */ /* 0x000e620000000a00 */
[----:B0-----:R-:W-:Y:S01]  /*3490*/  FADD.FTZ R93, RZ, R50 ;  /* 0x00000032ff5d7221 */ /* 0x001fe20000010000 */
[----:B------:R-:W-:-:S03]  /*34a0*/  FADD.FTZ R51, RZ, R51 ;  /* 0x00000033ff337221 */ /* 0x000fc60000010000 */
[----:B-1----:R-:W-:Y:S01]  /*34b0*/  FADD.FTZ R93, R93, R52 ;  /* 0x000000345d5d7221 */ /* 0x002fe20000010000 */
[----:B------:R-:W-:Y:S01]  /*34c0*/  FADD.FTZ R52, R51, R53 ;  /* 0x0000003533347221 */ /* 0x000fe20000010000 */
[----:B------:R-:W-:-:S04]  /*34d0*/  IADD3 R51, PT, PT, R92, 0x8, RZ ;  /* 0x000000085c337810 */ /* 0x000fc80007ffe0ff */
[----:B------:R-:W-:-:S05]  /*34e0*/  SHF.R.U32.HI R51, RZ, 0x2, R51 ;  /* 0x00000002ff337819 */ /* 0x000fca0000011633 */
[----:B------:R-:W-:-:S05]  /*34f0*/  IMAD R51, R51, 0x28, R90 ;  /* 0x0000002833337824 */ /* 0x000fca00078e025a */
[----:B------:R-:W-:-:S06]  /*3500*/  IADD3 R51, PT, PT, R91, R51, RZ ;  /* 0x000000335b337210 */ /* 0x000fcc0007ffe0ff */
[----:B------:R-:W0:Y:S02]  /*3510*/  LDS.64 R50, [R51] ;  /* 0x0000000033327984 */ /* 0x000e240000000a00 */
[----:B0-----:R-:W-:Y:S01]  /*3520*/  FADD.FTZ R53, R93, R50 ;  /* 0x000000325d357221 */ /* 0x001fe20000010000 */
[----:B------:R-:W-:Y:S01]  /*3530*/  IADD3 R50, PT, PT, R92, 0xc, RZ ;  /* 0x0000000c5c327810 */ /* 0x000fe20007ffe0ff */
[----:B------:R-:W-:-:S03]  /*3540*/  FADD.FTZ R52, R52, R51 ;  /* 0x0000003334347221 */ /* 0x000fc60000010000 */
[----:B------:R-:W-:-:S05]  /*3550*/  SHF.R.U32.HI R93, RZ, 0x2, R50 ;  /* 0x00000002ff5d7819 */ /* 0x000fca0000011632 */
[----:B------:R-:W-:-:S05]  /*3560*/  IMAD R50, R93, 0x28, R90 ;  /* 0x000000285d327824 */ /* 0x000fca00078e025a */
[----:B------:R-:W-:-:S05]  /*3570*/  IADD3 R93, PT, PT, R91, R50, RZ ;  /* 0x000000325b5d7210 */ /* 0x000fca0007ffe0ff */
[----:B------:R-:W0:Y:S02]  /*3580*/  LDS.64 R50, [R93] ;  /* 0x000000005d327984 */ /* 0x000e240000000a00 */
[----:B0-----:R-:W-:Y:S01]  /*3590*/  FADD.FTZ R53, R53, R50 ;  /* 0x0000003235357221 */ /* 0x001fe20000010000 */
[----:B------:R-:W-:Y:S01]  /*35a0*/  IADD3 R50, PT, PT, R92, 0x10, RZ ;  /* 0x000000105c327810 */ /* 0x000fe20007ffe0ff */
[----:B------:R-:W-:-:S03]  /*35b0*/  FADD.FTZ R52, R52, R51 ;  /* 0x0000003334347221 */ /* 0x000fc60000010000 */
        /* <DEDUP_REMOVED lines=37> */
[----:B------:R-:W-:Y:S01]  /*3810*/  FADD.FTZ R90, R93, R51 ;  /* 0x000000335d5a7221 */ /* 0x000fe20000010000 */
[----:B------:R-:W0:Y:S02]  /*3820*/  LDS.64 R52, [R92] ;  /* 0x000000005c347984 */ /* 0x000e240000000a00 */
[----:B0-----:R-:W-:Y:S01]  /*3830*/  FADD.FTZ R52, R91, R52 ;  /* 0x000000345b347221 */ /* 0x001fe20000010000 */
[----:B------:R-:W-:-:S07]  /*3840*/  FADD.FTZ R53, R90, R53 ;  /* 0x000000355a357221 */ /* 0x000fce0000010000 */
.L_x_201:
[----:B------:R-:W-:Y:S05]  /*3850*/  BSYNC.RECONVERGENT B0 ;  /* 0x0000000000007941 */ /* 0x000fea0003800200 */
.L_x_200:
        /* <DEDUP_REMOVED lines=12> */
[----:B------:R-:W-:-:S04]  /*3920*/  USHF.L.U32 UR6, UR18, 0x1, URZ ;  /* 0x0000000112067899 */ /* 0x000fc800080006ff */
[----:B------:R-:W-:-:S06]  /*3930*/  ULOP3.LUT UR7, UR6, 0xfe, URZ, 0xc0, !UPT ;  /* 0x000000fe06077892 */ /* 0x000fcc000f8ec0ff */
[----:B------:R-:W-:Y:S01]  /*3940*/  LEA R52, R89, UR7, 0x6 ;  /* 0x0000000759347c11 */ /* 0x000fe2000f8e30ff */
[----:B0-----:R-:W-:-:S06]  /*3950*/  UIMAD UR6, UR9, UR4, UR8 ;  /* 0x00000004090672a4 */ /* 0x001fcc000f8e0208 */
[----:B------:R-:W-:-:S04]  /*3960*/  MOV R91, UR6 ;  /* 0x00000006005b7c02 */ /* 0x000fc80008000f00 */
[----:B------:R-:W-:Y:S02]  /*3970*/  LEA R91, R91, R52, 0xb ;  /* 0x000000345b5b7211 */ /* 0x000fe400078e58ff */
[----:B------:R-:W0:Y:S03]  /*3980*/  LDC.64 R52, c[0x0][0x3d0] ;  /* 0x0000f400ff347b82 */ /* 0x000e260000000a00 */
[----:B0-----:R-:W-:-:S05]  /*3990*/  IMAD.WIDE.U32 R52, R91, 0x4, R52 ;  /* 0x000000045b347825 */ /* 0x001fca00078e0034 */
[----:B------:R0:W-:Y:S02]  /*39a0*/  STG.E.64 desc[UR12][R52.64], R50 ;  /* 0x0000003234007986 */ /* 0x0001e4000c101b0c */
.L_x_203:
[----:B------:R-:W-:Y:S05]  /*39b0*/  BSYNC.RECONVERGENT B0 ;  /* 0x0000000000007941 */ /* 0x000fea0003800200 */
.L_x_202:
        /* <DEDUP_REMOVED lines=22> */
.L_x_206:
[----:B0-----:R-:W2:Y:S04]  /*3b20*/  LD.E.STRONG.GPU R53, desc[UR12][R50.64+0x8] ;  /* 0x0000080c32357980 */ /* 0x001ea8000c10f900 */
[----:B--2---:R-:W-:Y:S01]  /*3b30*/  CCTL.IVALL ;  /* 0x00000000ff00798f */ /* 0x004fe20002000000 */
[----:B------:R-:W-:Y:S05]  /*3b40*/  YIELD ;  /* 0x0000000000007946 */ /* 0x000fea0003800000 */
[----:B-----5:R-:W-:-:S04]  /*3b50*/  LOP3.LUT R53, R53, R52, RZ, 0x3c, !PT ;  /* 0x0000003435357212 */ /* 0x020fc800078e3cff */
[----:B------:R-:W-:-:S13]  /*3b60*/  ISETP.GT.AND P0, PT, R53, -0x1, PT ;  /* 0xffffffff3500780c */ /* 0x000fda0003f04270 */
[----:B------:R-:W-:Y:S05]  /*3b70*/  @P0 BRA `(.L_x_206) ;  /* 0xfffffffc00e80947 */ /* 0x000fea000383ffff */
.L_x_205:
[----:B------:R-:W-:Y:S05]  /*3b80*/  WARPSYNC.ALL ;  /* 0x0000000000007948 */ /* 0x000fea0003800000 */
[----:B------:R-:W-:Y:S06]  /*3b90*/  BAR.SYNC.DEFER_BLOCKING 0x0 ;  /* 0x0000000000007b1d */ /* 0x000fec0000010000 */
[----:B------:R-:W-:Y:S05]  /*3ba0*/  BRA `(.L_x_207) ;  /* 0x0000000000547947 */ /* 0x000fea0003800000 */
.L_x_204:
[----:B------:R-:W-:Y:S01]  /*3bb0*/  BAR.SYNC.DEFER_BLOCKING 0x0 ;  /* 0x0000000000007b1d */ /* 0x000fe20000010000 */
[----:B------:R-:W-:-:S13]  /*3bc0*/  ISETP.NE.AND P0, PT, R89, RZ, PT ;  /* 0x000000ff5900720c */ /* 0x000fda0003f05270 */
[----:B------:R-:W-:Y:S05]  /*3bd0*/  @P0 BRA `(.L_x_208) ;  /* 0x0000000000400947 */ /* 0x000fea0003800000 */
[----:B0-----:R-:W0:Y:S01]  /*3be0*/  LDC.64 R50, c[0x0][0x3d8] ;  /* 0x0000f600ff327b82 */ /* 0x001e220000000a00 */
        /* <DEDUP_REMOVED lines=9> */
.L_x_209:
[----:B------:R-:W2:Y:S04]  /*3c80*/  LD.E.STRONG.GPU R52, desc[UR12][R50.64] ;  /* 0x0000000c32347980 */ /* 0x000ea8000c10f900 */
[----:B--2---:R-:W-:Y:S01]  /*3c90*/  CCTL.IVALL ;  /* 0x00000000ff00798f */ /* 0x004fe20002000000 */
[----:B------:R-:W-:Y:S05]  /*3ca0*/  YIELD ;  /* 0x0000000000007946 */ /* 0x000fea0003800000 */
[----:B-----5:R-:W-:-:S04]  /*3cb0*/  LOP3.LUT R52, R52, R53, RZ, 0x3c, !PT ;  /* 0x0000003534347212 */ /* 0x020fc800078e3cff */
[----:B------:R-:W-:-:S13]  /*3cc0*/  ISETP.GT.AND P0, PT, R52, -0x1, PT ;  /* 0xffffffff3400780c */ /* 0x000fda0003f04270 */
[----:B------:R-:W-:Y:S05]  /*3cd0*/  @P0 BRA `(.L_x_209) ;  /* 0xfffffffc00e80947 */ /* 0x000fea000383ffff */
.L_x_208:
[----:B------:R-:W-:Y:S05]  /*3ce0*/  WARPSYNC.ALL ;  /* 0x0000000000007948 */ /* 0x000fea0003800000 */
[----:B------:R-:W-:Y:S06]  /*3cf0*/  BAR.SYNC.DEFER_BLOCKING 0x0 ;  /* 0x0000000000007b1d */ /* 0x000fec0000010000 */
.L_x_207:
[----:B------:R-:W-:Y:S01]  /*3d00*/  ISETP.GT.U32.AND P0, PT, R89, 0xff, PT ;  /* 0x000000ff5900780c */ /* 0x000fe20003f04070 */
[----:B------:R-:W-:Y:S01]  /*3d10*/  BSSY.RECONVERGENT B0, `(.L_x_210) ;  /* 0x0000020000007945 */ /* 0x000fe20003800200 */
[----:B0-----:R-:W-:-:S11]  /*3d20*/  CS2R R52, SRZ ;  /* 0x0000000000347805 */ /* 0x001fd6000001ff00 */
[----:B------:R-:W-:Y:S05]  /*3d30*/  @P0 BRA `(.L_x_211) ;  /* 0x0000000000740947 */ /* 0x000fea0003800000 */
[----:B------:R-:W0:Y:S01]  /*3d40*/  LDCU UR6, c[0x0][0x374] ;  /* 0x00006e80ff0677ac */ /* 0x000e220008000800 */
[----:B------:R-:W1:Y:S01]  /*3d50*/  LDC.64 R92, c[0x0][0x3d0] ;  /* 0x0000f400ff5c7b82 */ /* 0x000e620000000a00 */
[----:B------:R-:W-:-:S04]  /*3d60*/  SHF.L.U32 R50, R89, 0x2, RZ ;  /* 0x0000000259327819 */ /* 0x000fc800000006ff */
[----:B------:R-:W-:Y:S01]  /*3d70*/  LOP3.LUT R50, R50, 0x380, RZ, 0xc0, !PT ;  /* 0x0000038032327812 */ /* 0x000fe200078ec0ff */
[----:B0-----:R-:W-:-:S06]  /*3d80*/  UIMAD UR6, UR6, UR4, UR8 ;  /* 0x00000004060672a4 */ /* 0x001fcc000f8e0208 */
[----:B------:R-:W-:-:S04]  /*3d90*/  MOV R51, UR6 ;  /* 0x0000000600337c02 */ /* 0x000fc80008000f00 */
[----:B------:R-:W-:Y:S02]  /*3da0*/  LEA R50, R51, R50, 0xa ;  /* 0x0000003233327211 */ /* 0x000fe400078e50ff */
[----:B------:R-:W-:-:S04]  /*3db0*/  LOP3.LUT R51, R89, 0x1f, RZ, 0xc0, !PT ;  /* 0x0000001f59337812 */ /* 0x000fc800078ec0ff */
[----:B------:R-:W-:-:S04]  /*3dc0*/  IADD3 R50, PT, PT, R50, R51, RZ ;  /* 0x0000003332327210 */ /* 0x000fc80007ffe0ff */
[----:B------:R-:W-:-:S04]  /*3dd0*/  SHF.L.U32 R90, R50, 0x1, RZ ;  /* 0x00000001325a7819 */ /* 0x000fc800000006ff */
[C---:B------:R-:W-:Y:S01]  /*3de0*/  IADD3 R53, PT, PT, R90.reuse, 0x40, RZ ;  /* 0x000000405a357810 */ /* 0x040fe20007ffe0ff */
[----:B-1----:R-:W-:-:S04]  /*3df0*/  IMAD.WIDE.U32 R50, R90, 0x4, R92 ;  /* 0x000000045a327825 */ /* 0x002fc800078e005c */
        /* <DEDUP_REMOVED lines=17> */
.L_x_211:
[----:B------:R-:W-:Y:S05]  /*3f10*/  BSYNC.RECONVERGENT B0 ;  /* 0x0000000000007941 */ /* 0x000fea0003800200 */
.L_x_210:
[----:B------:R-:W0:Y:S01]  /*3f20*/  SHFL.BFLY PT, R51, R52, 0x10, 0x1f ;  /* 0x0e001f0034337f89 */ /* 0x000e2200000e0000 */
[----:B------:R-:W1:Y:S01]  /*3f30*/  S2UR UR7, SR_CgaCtaId ;  /* 0x00000000000779c3 */ /* 0x000e620000008800 */
[----:B------:R-:W-:Y:S01]  /*3f40*/  LOP3.LUT P0, RZ, R89, 0x31f, RZ, 0xc0, !PT ;  /* 0x0000031f59ff7812 */ /* 0x000fe2000780c0ff */
[----:B------:R-:W-:Y:S01]  /*3f50*/  UMOV UR6, 0x400 ;  /* 0x0000040000067882 */ /* 0x000fe20000000000 */
[----:B------:R-:W2:Y:S01]  /*3f60*/  SHFL.BFLY PT, R50, R53, 0x10, 0x1f ;  /* 0x0e001f0035327f89 */ /* 0x000ea200000e0000 */
[----:B------:R-:W-:Y:S02]  /*3f70*/  UIADD3 UR6, UPT, UPT, UR6, 0x3480, URZ ;  /* 0x0000348006067890 */ /* 0x000fe4000fffe0ff */
[----:B------:R-:W-:Y:S01]  /*3f80*/  ULOP3.LUT UR4, UR4, 0x1, URZ, 0x3c, !UPT ;  /* 0x0000000104047892 */ /* 0x000fe2000f8e3cff */
[----:B0-----:R-:W-:Y:S01]  /*3f90*/  FADD.FTZ R51, R51, R52 ;  /* 0x0000003433337221 */ /* 0x001fe20000010000 */
[----:B-1----:R-:W-:Y:S02]  /*3fa0*/  ULEA UR6, UR7, UR6, 0x18 ;  /* 0x0000000607067291 */ /* 0x002fe4000f8ec0ff */
[----:B------:R-:W-:Y:S01]  /*3fb0*/  USHF.L.U32 UR7, UR8, 0x3, URZ ;  /* 0x0000000308077899 */ /* 0x000fe200080006ff */
[----:B--2---:R-:W-:Y:S01]  /*3fc0*/  FADD.FTZ R50, R50, R53 ;  /* 0x0000003532327221 */ /* 0x004fe20000010000 */
[----:B------:R-:W0:Y:S02]  /*3fd0*/  SHFL.BFLY PT, R90, R51, 0x8, 0x1f ;  /* 0x0d001f00335a7f89 */ /* 0x000e2400000e0000 */
[----:B------:R-:W-:-:S02]  /*3fe0*/  ULOP3.LUT UR7, UR7, 0x8, URZ, 0xc0, !UPT ;  /* 0x0000000807077892 */ /* 0x000fc4000f8ec0ff */
[----:B------:R-:W1:Y:S01]  /*3ff0*/  SHFL.BFLY PT, R91, R50, 0x8, 0x1f ;  /* 0x0d001f00325b7f89 */ /* 0x000e6200000e0000 */
[----:B0-----:R-:W-:Y:S01]  /*4000*/  FADD.FTZ R90, R51, R90 ;  /* 0x0000005a335a7221 */ /* 0x001fe20000010000 */
[----:B-1----:R-:W-:-:S04]  /*4010*/  FADD.FTZ R91, R50, R91 ;  /* 0x0000005b325b7221 */ /* 0x002fc80000010000 */
        /* <DEDUP_REMOVED lines=11> */
[----:B------:R-:W-:Y:S01]  /*40d0*/  IADD3 R52, PT, PT, R6, -UR7, RZ ;  /* 0x8000000706347c10 */ /* 0x000fe2000fffe0ff */
[----:B-1----:R-:W-:Y:S02]  /*40e0*/  FADD.FTZ R90, R53, R50 ;  /* 0x00000032355a7221 */ /* 0x002fe40000010000 */
[----:B------:R-:W-:Y:S01]  /*40f0*/  @!P0 FMUL.FTZ R50, R51, 6.1035157159494701773e-06 ;  /* 0x36cccccd33328820 */ /* 0x000fe20000410000 */
[----:B------:R-:W-:Y:S01]  /*4100*/  LEA R92, R52, UR6, 0x3 ;  /* 0x00000006345c7c11 */ /* 0x000fe2000f8e18ff */
[----:B------:R-:W-:Y:S01]  /*4110*/  @!P0 FMUL.FTZ R51, R90, 6.1035157159494701773e-06 ;  /* 0x36cccccd5a338820 */ /* 0x000fe20000410000 */
[----:B------:R-:W-:Y:S01]  /*4120*/  @!P0 LEA.HI R90, R89, UR6, RZ, 0x1e ;  /* 0x00000006595a8c11 */ /* 0x000fe2000f8ff0ff */
[----:B------:R-:W0:Y:S04]  /*4130*/  LDCU.64 UR6, c[0x0][0x380] ;  /* 0x00007000ff0677ac */ /* 0x000e280008000a00 */
[----:B------:R-:W-:Y:S01]  /*4140*/  @!P0 STS.64 [R90], R50 ;  /* 0x000000325a008388 */ /* 0x000fe20000000a00 */
[----:B------:R-:W-:Y:S06]  /*4150*/  BAR.SYNC.DEFER_BLOCKING 0x0 ;  /* 0x0000000000007b1d */ /* 0x000fec0000010000 */
[----:B------:R-:W1:Y:S02]  /*4160*/  LDS.64 R50, [R92] ;  /* 0x000000005c327984 */ /* 0x000e640000000a00 */
[--C-:B-1----:R-:W-:Y:S01]  /*4170*/  FADD.FTZ R52, R87, -R50.reuse ;  /* 0x8000003257347221 */ /* 0x102fe20000010000 */
        /* <DEDUP_REMOVED lines=34> */
[----:B0-----:R-:W-:Y:S01]  /*43a0*/  IADD3 R22, P0, PT, R11, UR6, RZ ;  /* 0x000000060b167c10 */ /* 0x001fe2000ff1e0ff */
[-C--:B------:R-:W-:Y:S01]  /*43b0*/  FFMA.FTZ R16, R16, -R51.reuse, R91 ;  /* 0x8000003310107223 */ /* 0x080fe2000001005b */
        /* <DEDUP_REMOVED lines=65> */
[----:B------:R-:W-:-:S02]  /*47d0*/  IADD3.X R23, PT, PT, R12, UR7, RZ, P0, !PT ;  /* 0x000000070c177c10 */ /* 0x000fc400087fe4ff */
[----:B------:R-:W-:Y:S02]  /*47e0*/  F2FP.BF16.F32.PACK_AB R19, R19, R24 ;  /* 0x000000181313723e */ /* 0x000fe400000010ff */
        /* <DEDUP_REMOVED lines=17> */
[----:B------:R0:W-:Y:S01]  /*4900*/  STG.E.64 desc[UR12][R22.64+0x8c00], R12 ;  /* 0x008c000c16007986 */ /* 0x0001e2000c101b0c */
[----:B------:R-:W-:Y:S05]  /*4910*/  BRA.U !UP0, `(.L_x_212) ;  /* 0xffffffb908ec7547 */ /* 0x000fea000b83ffff */
.L_x_198:
        /* <DEDUP_REMOVED lines=56> */
.L_x_223:
        /* <DEDUP_REMOVED lines=19> */
.L_x_216:
        /* <DEDUP_REMOVED lines=34> */
.L_x_215:
        /* <DEDUP_REMOVED lines=20> */
.L_x_218:
[----:B------:R-:W-:Y:S05]  /*5130*/  BSYNC.RECONVERGENT B1 ;  /* 0x0000000000017941 */ /* 0x000fea0003800200 */
.L_x_217:
        /* <DEDUP_REMOVED lines=26> */
.L_x_214:
[----:B------:R-:W-:Y:S05]  /*52e0*/  BSYNC.RECONVERGENT B0 ;  /* 0x0000000000007941 */ /* 0x000fea0003800200 */
.L_x_213:
[----:B------:R0:W-:Y:S01]  /*52f0*/  STS [R7], R17 ;  /* 0x0000001107007388 */ /* 0x0001e20000000800 */
[----:B------:R-:W1:Y:S01]  /*5300*/  LDC.64 R4, c[0x0][0x388] ;  /* 0x0000e200ff047b82 */ /* 0x000e620000000a00 */
[----:B------:R-:W-:Y:S02]  /*5310*/  ISETP.GT.U32.AND P1, PT, R35, 0x9, PT ;  /* 0x000000092300780c */ /* 0x000fe40003f24070 */
[----:B------:R0:W-:Y:S01]  /*5320*/  STS [R7+0x500], R16 ;  /* 0x0005001007007388 */ /* 0x0001e20000000800 */
[----:B------:R-:W-:-:S04]  /*5330*/  MOV R19, R6 ;  /* 0x0000000600137202 */ /* 0x000fc80000000f00 */
[----:B------:R-:W2:Y:S08]  /*5340*/  LDC.64 R12, c[0x0][0x390] ;  /* 0x0000e400ff0c7b82 */ /* 0x000eb00000000a00 */
[----:B0-----:R-:W-:Y:S06]  /*5350*/  BAR.SYNC.DEFER_BLOCKING 0x0 ;  /* 0x0000000000007b1d */ /* 0x001fec0000010000 */
.L_x_222:
        /* <DEDUP_REMOVED lines=31> */
.L_x_233:
        /* <DEDUP_REMOVED lines=11> */
.L_x_221:
[----:B------:R-:W-:Y:S05]  /*5600*/  BSYNC.RECONVERGENT B0 ;  /* 0x0000000000007941 */ /* 0x000fea0003800200 */
.L_x_220:
        /* <DEDUP_REMOVED lines=9> */
.L_x_219:
        /* <DEDUP_REMOVED lines=8> */
.L_x_225:
[----:B------:R-:W-:Y:S05]  /*5720*/  BSYNC B0 ;  /* 0x0000000000007941 */ /* 0x000fea0003800000 */
.L_x_224:
        /* <DEDUP_REMOVED lines=8> */
.L_x_226:
[----:B------:R-:W-:Y:S01]  /*57b0*/  FADD.FTZ R17, R17, R14 ;  /* 0x0000000e11117221 */ /* 0x000fe20000010000 */
[----:B------:R-:W-:-:S04]  /*57c0*/  HFMA2 R26, -RZ, RZ, 0, 2.384185791015625e-07 ;  /* 0x00000004ff1a7431 */ /* 0x000fc800000001ff */
[----:B------:R-:W-:Y:S02]  /*57d0*/  MOV R25, R17 ;  /* 0x0000001100197202 */ /* 0x000fe40000000f00 */
[----:B------:R-:W-:-:S07]  /*57e0*/  MOV R16, R24 ;  /* 0x0000001800107202 */ /* 0x000fce0000000f00 */
[----:B------:R-:W-:Y:S05]  /*57f0*/  WARPSYNC.COLLECTIVE R22, `(.L_x_227) ;  /* 0x0000000016087348 */ /* 0x000fea0003c00000 */
[----:B------:R0:W1:Y:S02]  /*5800*/  SHFL.BFLY P3, R24, R25, R26, R27 ;  /* 0x0c00001a19187389 */ /* 0x000064000006001b */
[----:B01----:R-:W-:Y:S05]  /*5810*/  ENDCOLLECTIVE ;  /* 0x000000000000791b */ /* 0x003fea0003800000 */
.L_x_227:
[----:B------:R-:W-:-:S05]  /*5820*/  FADD.FTZ R16, R16, R15 ;  /* 0x0000000f10107221 */ /* 0x000fca0000010000 */
[----:B------:R-:W-:Y:S02]  /*5830*/  MOV R25, R16 ;  /* 0x0000001000197202 */ /* 0x000fe40000000f00 */
[----:B------:R-:W-:-:S07]  /*5840*/  MOV R18, R24 ;  /* 0x0000001800127202 */ /* 0x000fce0000000f00 */
[----:B------:R-:W-:Y:S05]  /*5850*/  WARPSYNC.COLLECTIVE R22, `(.L_x_228) ;  /* 0x0000000016087348 */ /* 0x000fea0003c00000 */
[----:B------:R0:W1:Y:S02]  /*5860*/  SHFL.BFLY P3, R24, R25, R26, R27 ;  /* 0x0c00001a19187389 */ /* 0x000064000006001b */
[----:B01----:R-:W-:Y:S05]  /*5870*/  ENDCOLLECTIVE ;  /* 0x000000000000791b */ /* 0x003fea0003800000 */
.L_x_228:
[----:B------:R-:W-:Y:S01]  /*5880*/  FADD.FTZ R18, R17, R18 ;  /* 0x0000001211127221 */ /* 0x000fe20000010000 */
[----:B------:R-:W-:-:S04]  /*5890*/  HFMA2 R26, -RZ, RZ, 0, 1.1920928955078125e-07 ;  /* 0x00000002ff1a7431 */ /* 0x000fc800000001ff */
[----:B------:R-:W-:Y:S02]  /*58a0*/  MOV R25, R18 ;  /* 0x0000001200197202 */ /* 0x000fe40000000f00 */
[----:B------:R-:W-:-:S07]  /*58b0*/  MOV R21, R24 ;  /* 0x0000001800157202 */ /* 0x000fce0000000f00 */
[----:B------:R-:W-:Y:S05]  /*58c0*/  WARPSYNC.COLLECTIVE R22, `(.L_x_229) ;  /* 0x0000000016087348 */ /* 0x000fea0003c00000 */
[----:B------:R0:W1:Y:S02]  /*58d0*/  SHFL.BFLY P3, R24, R25, R26, R27 ;  /* 0x0c00001a19187389 */ /* 0x000064000006001b */
[----:B01----:R-:W-:Y:S05]  /*58e0*/  ENDCOLLECTIVE ;  /* 0x000000000000791b */ /* 0x003fea0003800000 */
.L_x_229:
[----:B------:R-:W-:-:S05]  /*58f0*/  FADD.FTZ R21, R16, R21 ;  /* 0x0000001510157221 */ /* 0x000fca0000010000 */
[----:B------:R-:W-:Y:S02]  /*5900*/  MOV R25, R21 ;  /* 0x0000001500197202 */ /* 0x000fe40000000f00 */
[----:B------:R-:W-:-:S07]  /*5910*/  MOV R23, R24 ;  /* 0x0000001800177202 */ /* 0x000fce0000000f00 */
[----:B------:R-:W-:Y:S05]  /*5920*/  WARPSYNC.COLLECTIVE R22, `(.L_x_230) ;  /* 0x0000000016087348 */ /* 0x000fea0003c00000 */
[----:B------:R0:W1:Y:S02]  /*5930*/  SHFL.BFLY P3, R24, R25, R26, R27 ;  /* 0x0c00001a19187389 */ /* 0x000064000006001b */
[----:B01----:R-:W-:Y:S05]  /*5940*/  ENDCOLLECTIVE ;  /* 0x000000000000791b */ /* 0x003fea0003800000 */
.L_x_230:
[----:B------:R-:W-:Y:S01]  /*5950*/  FADD.FTZ R23, R18, R23 ;  /* 0x0000001712177221 */ /* 0x000fe20000010000 */
[----:B------:R-:W-:-:S04]  /*5960*/  HFMA2 R26, -RZ, RZ, 0, 5.9604644775390625e-08 ;  /* 0x00000001ff1a7431 */ /* 0x000fc800000001ff */
[----:B------:R-:W-:Y:S02]  /*5970*/  MOV R25, R23 ;  /* 0x0000001700197202 */ /* 0x000fe40000000f00 */
[----:B------:R-:W-:-:S07]  /*5980*/  MOV R14, R24 ;  /* 0x00000018000e7202 */ /* 0x000fce0000000f00 */
[----:B------:R-:W-:Y:S05]  /*5990*/  WARPSYNC.COLLECTIVE R22, `(.L_x_231) ;  /* 0x0000000016087348 */ /* 0x000fea0003c00000 */
[----:B------:R0:W1:Y:S02]  /*59a0*/  SHFL.BFLY P3, R24, R25, R26, R27 ;  /* 0x0c00001a19187389 */ /* 0x000064000006001b */
[----:B01----:R-:W-:Y:S05]  /*59b0*/  ENDCOLLECTIVE ;  /* 0x000000000000791b */ /* 0x003fea0003800000 */
.L_x_231:
[----:B------:R-:W-:-:S05]  /*59c0*/  FADD.FTZ R14, R21, R14 ;  /* 0x0000000e150e7221 */ /* 0x000fca0000010000 */
[----:B------:R-:W-:Y:S02]  /*59d0*/  MOV R25, R14 ;  /* 0x0000000e00197202 */ /* 0x000fe40000000f00 */
[----:B------:R-:W-:-:S07]  /*59e0*/  MOV R20, R24 ;  /* 0x0000001800147202 */ /* 0x000fce0000000f00 */
[----:B------:R-:W-:Y:S05]  /*59f0*/  WARPSYNC.COLLECTIVE R22, `(.L_x_232) ;  /* 0x0000000016087348 */ /* 0x000fea0003c00000 */
[----:B------:R0:W1:Y:S02]  /*5a00*/  SHFL.BFLY P3, R24, R25, R26, R27 ;  /* 0x0c00001a19187389 */ /* 0x000064000006001b */
[----:B01----:R-:W-:Y:S05]  /*5a10*/  ENDCOLLECTIVE ;  /* 0x000000000000791b */ /* 0x003fea0003800000 */
.L_x_232:
[----:B------:R-:W-:Y:S01]  /*5a20*/  FADD.FTZ R20, R23, R20 ;  /* 0x0000001417147221 */ /* 0x000fe20000010000 */
[----:B------:R-:W-:Y:S01]  /*5a30*/  MOV R15, R24 ;  /* 0x00000018000f7202 */ /* 0x000fe20000000f00 */
[----:B------:R-:W-:Y:S06]  /*5a40*/  BRA `(.L_x_233) ;  /* 0xfffffff800c07947 */ /* 0x000fec000383ffff */
.L_x_234:
        /* <DEDUP_REMOVED lines=11> */
.L_x_893:


//--------------------- .text._ZN13group_norm_v218gn_bwd_cuda_kernelI13__nv_bfloat16Li320ELi3ELi16ELi40ELi4096ELb1ELb1ELi32ELi320ELi320ELi4ELb1ELi2ELb0ELb0ELNS_15WgradSyncMethodE3ENS_16CompileConditionILi1000EEEEEvPT_S6_S6_PKS5_S8_S8_S8_PKfflPfPj --------------------------
	.section	.text._ZN13group_norm_v218gn_bwd_cuda_kernelI13__nv_bfloat16Li320ELi3ELi16ELi40ELi4096ELb1ELb1ELi32ELi320ELi320ELi4ELb1ELi2ELb0ELb0ELNS_15WgradSyncMethodE3ENS_16CompileConditionILi1000EEEEEvPT_S6_S6_PKS5_S8_S8_S8_PKfflPfPj,"ax",@progbits
	.align	128
        .global         _ZN13group_norm_v218gn_bwd_cuda_kernelI13__nv_bfloat16Li320ELi3ELi16ELi40ELi4096ELb1ELb1ELi32ELi320ELi320ELi4ELb1ELi2ELb0ELb0ELNS_15WgradSyncMethodE3ENS_16CompileConditionILi1000EEEEEvPT_S6_S6_PKS5_S8_S8_S8_PKfflPfPj
        .type           _ZN13group_norm_v218gn_bwd_cuda_kernelI13__nv_bfloat16Li320ELi3ELi16ELi40ELi4096ELb1ELb1ELi32ELi320ELi320ELi4ELb1ELi2ELb0ELb0ELNS_15WgradSyncMethodE3ENS_16CompileConditionILi1000EEEEEvPT_S6_S6_PKS5_S8_S8_S8_PKfflPfPj,@function
        .size           _ZN13group_norm_v218gn_bwd_cuda_kernelI13__nv_bfloat16Li320ELi3ELi16ELi40ELi4096ELb1ELb1ELi32ELi320ELi320ELi4ELb1ELi2ELb0ELb0ELNS_15WgradSyncMethodE3ENS_16CompileConditionILi1000EEEEEvPT_S6_S6_PKS5_S8_S8_S8_PKfflPfPj,(.L_x_894 - _ZN13group_norm_v218gn_bwd_cuda_kernelI13__nv_bfloat16Li320ELi3ELi16ELi40ELi4096ELb1ELb1ELi32ELi320ELi320ELi4ELb1ELi2ELb0ELb0ELNS_15WgradSyncMethodE3ENS_16CompileConditionILi1000EEEEEvPT_S6_S6_PKS5_S8_S8_S8_PKfflPfPj)
        .other          _ZN13group_norm_v218gn_bwd_cuda_kernelI13__nv_bfloat16Li320ELi3ELi16ELi40ELi4096ELb1ELb1ELi32ELi320ELi320ELi4ELb1ELi2ELb0ELb0ELNS_15WgradSyncMethodE3ENS_16CompileConditionILi1000EEEEEvPT_S6_S6_PKS5_S8_S8_S8_PKfflPfPj,@"STO_CUDA_ENTRY STV_DEFAULT"
_ZN13group_norm_v218gn_bwd_cuda_kernelI13__nv_bfloat16Li320ELi3ELi16ELi40ELi4096ELb1ELb1ELi32ELi320ELi320ELi4ELb1ELi2ELb0ELb0ELNS_15WgradSyncMethodE3ENS_16CompileConditionILi1000EEEEEvPT_S6_S6_PKS5_S8_S8_S8_PKfflPfPj:
.text._ZN13group_norm_v218gn_bwd_cuda_kernelI13__nv_bfloat16Li320ELi3ELi16ELi40ELi4096ELb1ELb1ELi32ELi320ELi320ELi4ELb1ELi2ELb0ELb0ELNS_15WgradSyncMethodE3ENS_16CompileConditionILi1000EEEEEvPT_S6_S6_PKS5_S8_S8_S8_PKfflPfPj:
        /* <DEDUP_REMOVED lines=30> */
.L_x_237:
[----:B0-----:R-:W2:Y:S04]  /*01e0*/  LD.E.STRONG.GPU R5, desc[UR12][R2.64+0x8] ;  /* 0x0000080c02057980 */ /* 0x001ea8000c10f900 */
[----:B--2---:R-:W-:Y:S01]  /*01f0*/  CCTL.IVALL ;  /* 0x00000000ff00798f */ /* 0x004fe20002000000 */
[----:B------:R-:W-:Y:S05]  /*0200*/  YIELD ;  /* 0x0000000000007946 */ /* 0x000fea0003800000 */
[----:B-----5:R-:W-:-:S04]  /*0210*/  LOP3.LUT R5, R5, R0, RZ, 0x3c, !PT ;  /* 0x0000000005057212 */ /* 0x020fc800078e3cff */
[----:B------:R-:W-:-:S13]  /*0220*/  ISETP.GT.AND P0, PT, R5, -0x1, PT ;  /* 0xffffffff0500780c */ /* 0x000fda0003f04270 */
[----:B------:R-:W-:Y:S05]  /*0230*/  @P0 BRA `(.L_x_237) ;  /* 0xfffffffc00e80947 */ /* 0x000fea000383ffff */
.L_x_236:
[----:B------:R-:W-:Y:S05]  /*0240*/  WARPSYNC.ALL ;  /* 0x0000000000007948 */ /* 0x000fea0003800000 */
[----:B------:R-:W-:Y:S06]  /*0250*/  BAR.SYNC.DEFER_BLOCKING 0x0 ;  /* 0x0000000000007b1d */ /* 0x000fec0000010000 */
[----:B------:R-:W-:Y:S05]  /*0260*/  BRA `(.L_x_238) ;  /* 0x0000005000447947 */ /* 0x000fea0003800000 */
.L_x_235:
        /* <DEDUP_REMOVED lines=19> */
[----:B------:R-:W-:Y:S01]  /*03a0*/  LOP3.LUT R7, R7, 0xffff, RZ, 0xc0, !PT ;  /* 0x0000ffff07077812 */ /* 0x000fe200078ec0ff */
[----:B------:R-:W-:Y:S02]  /*03b0*/  UMOV UR4, URZ ;  /* 0x000000ff00047c82 */ /* 0x000fe40008000000 */
[----:B------:R0:W-:Y:S02]  /*03c0*/  STL [R1+0x4c], RZ ;  /* 0x00004cff01007387 */ /* 0x0001e40000100800 */
[----:B------:R-:W-:-:S02]  /*03d0*/  IMAD R7, R7, 0x667, RZ ;  /* 0x0000066707077824 */ /* 0x000fc400078e02ff */
[----:B------:R0:W-:Y:S03]  /*03e0*/  STL [R1+0x64], RZ ;  /* 0x000064ff01007387 */ /* 0x0001e60000100800 */
[----:B------:R-:W-:Y:S01]  /*03f0*/  SHF.R.U32.HI R0, RZ, 0x10, R7 ;  /* 0x00000010ff007819 */ /* 0x000fe20000011607 */
[----:B------:R0:W-:Y:S04]  /*0400*/  STL [R1+0x44], RZ ;  /* 0x000044ff01007387 */ /* 0x0001e80000100800 */
[----:B------:R0:W-:Y:S04]  /*0410*/  STL [R1+0x5c], RZ ;  /* 0x00005cff01007387 */ /* 0x0001e80000100800 */
[----:B------:R0:W-:Y:S04]  /*0420*/  STL [R1+0x48], RZ ;  /* 0x000048ff01007387 */ /* 0x0001e80000100800 */
[----:B------:R0:W-:Y:S04]  /*0430*/  STL [R1+0x60], RZ ;  /* 0x000060ff01007387 */ /* 0x0001e80000100800 */
[----:B------:R0:W-:Y:S04]  /*0440*/  STL [R1+0x40], RZ ;  /* 0x000040ff01007387 */ /* 0x0001e80000100800 */
[----:B------:R0:W-:Y:S04]  /*0450*/  STL [R1+0x58], RZ ;  /* 0x000058ff01007387 */ /* 0x0001e80000100800 */
[----:B------:R0:W-:Y:S01]  /*0460*/  STL [R1+0xac], R0 ;  /* 0x0000ac0001007387 */ /* 0x0001e20000100800 */
[----:B--2---:R-:W-:-:S02]  /*0470*/  PRMT R25, R2, 0x7632, R25 ;  /* 0x0000763202197816 */ /* 0x004fc40000000019 */
[----:B------:R-:W-:Y:S02]  /*0480*/  PRMT R24, R3, 0x7632, R24 ;  /* 0x0000763203187816 */ /* 0x000fe40000000018 */
[----:B---3--:R-:W-:Y:S02]  /*0490*/  PRMT R23, R4, 0x7632, R23 ;  /* 0x0000763204177816 */ /* 0x008fe40000000017 */
[----:B------:R-:W-:Y:S02]  /*04a0*/  PRMT R22, R5, 0x7632, R22 ;  /* 0x0000763205167816 */ /* 0x000fe40000000016 */
[----:B------:R-:W-:Y:S02]  /*04b0*/  SHF.L.U32 R37, R2, 0x10, RZ ;  /* 0x0000001002257819 */ /* 0x000fe400000006ff */
[----:B------:R-:W-:Y:S02]  /*04c0*/  SHF.L.U32 R36, R3, 0x10, RZ ;  /* 0x0000001003247819 */ /* 0x000fe400000006ff */
[----:B------:R-:W-:-:S02]  /*04d0*/  SHF.L.U32 R27, R4, 0x10, RZ ;  /* 0x00000010041b7819 */ /* 0x000fc400000006ff */
[----:B------:R-:W-:Y:S02]  /*04e0*/  SHF.L.U32 R26, R5, 0x10, RZ ;  /* 0x00000010051a7819 */ /* 0x000fe400000006ff */
[----:B------:R-:W-:Y:S02]  /*04f0*/  SHF.L.U32 R25, R25, 0x10, RZ ;  /* 0x0000001019197819 */ /* 0x000fe400000006ff */
[----:B------:R-:W-:Y:S02]  /*0500*/  SHF.L.U32 R24, R24, 0x10, RZ ;  /* 0x0000001018187819 */ /* 0x000fe400000006ff */
[----:B------:R-:W-:Y:S02]  /*0510*/  SHF.L.U32 R23, R23, 0x10, RZ ;  /* 0x0000001017177819 */ /* 0x000fe400000006ff */
[----:B0-----:R-:W-:-:S07]  /*0520*/  SHF.L.U32 R22, R22, 0x10, RZ ;  /* 0x0000001016167819 */ /* 0x001fce00000006ff */
.L_x_252:
[----:B-1----:R-:W2:Y:S01]  /*0530*/  LDL R7, [R1+0xac] ;  /* 0x0000ac0001077983 */ /* 0x002ea20000100800 */
[----:B------:R-:W0:Y:S01]  /*0540*/  S2UR UR8, SR_CTAID.Y ;  /* 0x00000000000879c3 */ /* 0x000e220000002600 */
[----:B------:R-:W-:Y:S01]  /*0550*/  USHF.R.U64 UR6, UR10, 0x1, UR5 ;  /* 0x000000010a067899 */ /* 0x000fe20008001205 */
[----:B------:R-:W1:Y:S01]  /*0560*/  S2R R56, SR_TID.X ;  /* 0x0000000000387919 */ /* 0x000e620000002100 */
[----:B------:R-:W-:Y:S01]  /*0570*/  USHF.R.U32.HI UR9, URZ, 0x1, UR5 ;  /* 0x00000001ff097899 */ /* 0x000fe20008011605 */
[----:B------:R-:W3:Y:S04]  /*0580*/  LDCU.64 UR16, c[0x0][0x3b8] ;  /* 0x00007700ff1077ac */ /* 0x000ee80008000a00 */
[----:B------:R-:W4:Y:S01]  /*0590*/  S2UR UR18, SR_CTAID.X ;  /* 0x00000000001279c3 */ /* 0x000f220000002500 */
[----:B------:R-:W-:-:S02]  /*05a0*/  USHF.L.U32 UR14, UR6, 0x5, URZ ;  /* 0x00000005060e7899 */ /* 0x000fc400080006ff */
[----:B------:R-:W-:Y:S02]  /*05b0*/  USHF.L.U64.HI UR15, UR6, 0x5, UR9 ;  /* 0x00000005060f7899 */ /* 0x000fe40008010209 */
[----:B------:R-:W-:Y:S02]  /*05c0*/  UIMAD UR9, UR9, 0x280000, URZ ;  /* 0x00280000090978a4 */ /* 0x000fe4000f8e02ff */
[----:B------:R-:W-:Y:S01]  /*05d0*/  MOV R2, UR14 ;  /* 0x0000000e00027c02 */ /* 0x000fe20008000f00 */
[----:B0-----:R-:W-:-:S06]  /*05e0*/  ULOP3.LUT UR11, UR8, 0x1, URZ, 0xc0, !UPT ;  /* 0x00000001080b7892 */ /* 0x001fcc000f8ec0ff */
[----:B------:R-:W-:Y:S01]  /*05f0*/  MOV R5, UR11 ;  /* 0x0000000b00057c02 */ /* 0x000fe20008000f00 */
[----:B----4-:R-:W-:Y:S01]  /*0600*/  USHF.L.U32 UR7, UR18, 0x5, URZ ;  /* 0x0000000512077899 */ /* 0x010fe200080006ff */
[----:B-1----:R-:W-:-:S05]  /*0610*/  LOP3.LUT R0, R56, 0xffff, RZ, 0xc0, !PT ;  /* 0x0000ffff38007812 */ /* 0x002fca00078ec0ff */
[----:B------:R-:W-:Y:S01]  /*0620*/  MOV R6, UR7 ;  /* 0x0000000700067c02 */ /* 0x000fe20008000f00 */
[----:B------:R-:W-:Y:S01]  /*0630*/  UIMAD.WIDE.U32 UR6, UR6, 0x280000, URZ ;  /* 0x00280000060678a5 */ /* 0x000fe2000f8e00ff */
        /* <DEDUP_REMOVED lines=8> */
[----:B------:R-:W0:Y:S01]  /*06c0*/  LDCU.64 UR14, c[0x0][0x3a0] ;  /* 0x00007400ff0e77ac */ /* 0x000e220008000a00 */
[----:B------:R-:W-:-:S05]  /*06d0*/  LOP3.LUT R0, R56, 0xffff, RZ, 0xc0, !PT ;  /* 0x0000ffff38007812 */ /* 0x000fca00078ec0ff */
[----:B------:R-:W-:Y:S01]  /*06e0*/  IMAD R4, R5, 0x50, R0 ;  /* 0x0000005005047824 */ /* 0x000fe200078e0200 */
[----:B------:R-:W-:-:S04]  /*06f0*/  LOP3.LUT R0, R55, 0xfe0, R6, 0xf8, !PT ;  /* 0x00000fe037007812 */ /* 0x000fc800078ef806 */
[----:B------:R-:W-:Y:S01]  /*0700*/  SHF.L.U32 R4, R4, 0x2, RZ ;  /* 0x0000000204047819 */ /* 0x000fe200000006ff */
[----:B------:R-:W-:-:S03]  /*0710*/  IMAD R5, R0, 0x280, RZ ;  /* 0x0000028000057824 */ /* 0x000fc600078e02ff */
[----:B------:R-:W-:Y:S02]  /*0720*/  LOP3.LUT R0, R4, UR6, RZ, 0xfc, !PT ;  /* 0x0000000604007c12 */ /* 0x000fe4000f8efcff */
[----:B------:R-:W-:Y:S02]  /*0730*/  MOV R4, UR9 ;  /* 0x0000000900047c02 */ /* 0x000fe40008000f00 */
[----:B------:R-:W-:Y:S01]  /*0740*/  IADD3 R0, P1, PT, R5, R0, RZ ;  /* 0x0000000005007210 */ /* 0x000fe20007f3e0ff */
[----:B--2---:R-:W-:-:S03]  /*0750*/  IMAD.WIDE.U32 R2, R7, 0x2, R2 ;  /* 0x0000000207027825 */ /* 0x004fc600078e0002 */
[----:B------:R-:W-:Y:S02]  /*0760*/  SHF.L.U32 R7, R0, 0x1, RZ ;  /* 0x0000000100077819 */ /* 0x000fe400000006ff */
[----:B---3--:R-:W-:-:S04]  /*0770*/  LEA R12, P0, R2, UR16, 0x2 ;  /* 0x00000010020c7c11 */ /* 0x008fc8000f8010ff */
[----:B------:R-:W-:Y:S01]  /*0780*/  LEA.HI.X R13, R2, UR17, R3, 0x2, P0 ;  /* 0x00000011020d7c11 */ /* 0x000fe200080f1403 */
[----:B------:R-:W-:Y:S01]  /*0790*/  STL [R1+0xa0], R7 ;  /* 0x0000a00701007387 */ /* 0x000fe20000100800 */
[----:B------:R-:W-:Y:S01]  /*07a0*/  IADD3.X R3, PT, PT, R4, UR7, RZ, P1, !PT ;  /* 0x0000000704037c10 */ /* 0x000fe20008ffe4ff */
[----:B------:R-:W1:Y:S01]  /*07b0*/  LDCU.64 UR6, c[0x0][0x398] ;  /* 0x00007300ff0677ac */ /* 0x000e620008000a00 */
[C---:B0-----:R-:W-:Y:S02]  /*07c0*/  IADD3 R38, P0, PT, R7.reuse, UR14, RZ ;  /* 0x0000000e07267c10 */ /* 0x041fe4000ff1e0ff */
[----:B------:R-:W2:Y:S01]  /*07d0*/  LDG.E.64.CONSTANT R12, desc[UR12][R12.64] ;  /* 0x0000000c0c0c7981 */ /* 0x000ea2000c1e9b00 */
[----:B------:R-:W-:Y:S01]  /*07e0*/  SHF.L.U64.HI R6, R0, 0x1, R3 ;  /* 0x0000000100067819 */ /* 0x000fe20000010203 */
[----:B------:R-:W0:Y:S03]  /*07f0*/  LDCU.64 UR16, c[0x0][0x3c8] ;  /* 0x00007900ff1077ac */ /* 0x000e260008000a00 */
[C---:B------:R-:W-:Y:S01]  /*0800*/  IADD3.X R39, PT, PT, R6.reuse, UR15, RZ, P0, !PT ;  /* 0x0000000f06277c10 */ /* 0x040fe200087fe4ff */
[----:B------:R3:W-:Y:S04]  /*0810*/  STL [R1+0xa4], R6 ;  /* 0x0000a40601007387 */ /* 0x0007e80000100800 */
[----:B------:R-:W4:Y:S04]  /*0820*/  LDG.E.64.CONSTANT R46, desc[UR12][R38.64] ;  /* 0x0000000c262e7981 */ /* 0x000f28000c1e9b00 */
[----:B------:R-:W4:Y:S01]  /*0830*/  LDG.E.64.CONSTANT R34, desc[UR12][R38.64+0x1400] ;  /* 0x0014000c26227981 */ /* 0x000f22000c1e9b00 */
[----:B-1----:R-:W-:Y:S01]  /*0840*/  IADD3 R28, P0, PT, R7, UR6, RZ ;  /* 0x00000006071c7c10 */ /* 0x002fe2000ff1e0ff */
[----:B------:R-:W2:Y:S02]  /*0850*/  LDCU UR6, c[0x0][0x3c0] ;  /* 0x00007800ff0677ac */ /* 0x000ea40008000800 */
[----:B------:R-:W4:Y:S01]  /*0860*/  LDG.E.64.CONSTANT R2, desc[UR12][R38.64+0x2800] ;  /* 0x0028000c26027981 */ /* 0x000f22000c1e9b00 */
[----:B------:R-:W-:-:S03]  /*0870*/  IADD3.X R29, PT, PT, R6, UR7, RZ, P0, !PT ;  /* 0x00000007061d7c10 */ /* 0x000fc600087fe4ff */
[----:B------:R-:W4:Y:S04]  /*0880*/  LDG.E.64.CONSTANT R10, desc[UR12][R38.64+0x3c00] ;  /* 0x003c000c260a7981 */ /* 0x000f28000c1e9b00 */
[----:B------:R-:W4:Y:S04]  /*0890*/  LDG.E.64.CONSTANT R4, desc[UR12][R28.64] ;  /* 0x0000000c1c047981 */ /* 0x000f28000c1e9b00 */
[----:B------:R-:W4:Y:S01]  /*08a0*/  LDG.E.64.CONSTANT R18, desc[UR12][R38.64+0x5000] ;  /* 0x0050000c26127981 */ /* 0x000f22000c1e9b00 */
[----:B------:R-:W-:Y:S02]  /*08b0*/  MOV R61, 0x400 ;  /* 0x00000400003d7802 */ /* 0x000fe40000000f00 */
[----:B------:R-:W-:Y:S01]  /*08c0*/  LOP3.LUT R56, R56, 0xffff, RZ, 0xc0, !PT ;  /* 0x0000ffff38387812 */ /* 0x000fe200078ec0ff */
[----:B---3--:R-:W3:Y:S01]  /*08d0*/  LDG.E.64.CONSTANT R6, desc[UR12][R28.64+0x1400] ;  /* 0x0014000c1c067981 */ /* 0x008ee2000c1e9b00 */
[----:B------:R-:W-:-:S03]  /*08e0*/  IADD3 R61, PT, PT, R61, 0x2800, RZ ;  /* 0x000028003d3d7810 */ /* 0x000fc60007ffe0ff */
[----:B------:R-:W3:Y:S04]  /*08f0*/  LDG.E.64.CONSTANT R32, desc[UR12][R28.64+0x2800] ;  /* 0x0028000c1c207981 */ /* 0x000ee8000c1e9b00 */
[----:B------:R-:W3:Y:S04]  /*0900*/  LDG.E.64.CONSTANT R40, desc[UR12][R28.64+0x3c00] ;  /* 0x003c000c1c287981 */ /* 0x000ee8000c1e9b00 */
[----:B------:R-:W3:Y:S04]  /*0910*/  LDG.E.64.CONSTANT R42, desc[UR12][R38.64+0x6400] ;  /* 0x0064000c262a7981 */ /* 0x000ee8000c1e9b00 */
[----:B------:R-:W3:Y:S04]  /*0920*/  LDG.E.64.CONSTANT R14, desc[UR12][R38.64+0x7800] ;  /* 0x0078000c260e7981 */ /* 0x000ee8000c1e9b00 */
[----:B------:R-:W3:Y:S01]  /*0930*/  LDG.E.64.CONSTANT R38, desc[UR12][R38.64+0x8c00] ;  /* 0x008c000c26267981 */ /* 0x000ee2000c1e9b00 */
[----:B--2---:R-:W-:-:S04]  /*0940*/  FADD.FTZ R13, R13, UR6 ;  /* 0x000000060d0d7e21 */ /* 0x004fc80008010000 */
[----:B------:R-:W1:Y:S01]  /*0950*/  MUFU.RSQ R21, R13 ;  /* 0x0000000d00157308 */ /* 0x000e620000001400 */
[----:B----4-:R-:W-:-:S05]  /*0960*/  SHF.L.U32 R9, R46, 0x10, RZ ;  /* 0x000000102e097819 */ /* 0x010fca00000006ff */
[----:B------:R-:W-:Y:S01]  /*0970*/  FADD.FTZ R0, -R12, R9 ;  /* 0x000000090c007221 */ /* 0x000fe20000010100 */
[----:B------:R-:W-:-:S03]  /*0980*/  SHF.L.U32 R9, R47, 0x10, RZ ;  /* 0x000000102f097819 */ /* 0x000fc600000006ff */
[C---:B-1----:R-:W-:Y:S02]  /*0990*/  FMUL.FTZ R8, R21.reuse, R0 ;  /* 0x0000000015087220 */ /* 0x042fe40000410000 */
[----:B------:R-:W-:Y:S01]  /*09a0*/  FADD.FTZ R0, -R12, R9 ;  /* 0x000000090c007221 */ /* 0x000fe20000010100 */
[----:B------:R-:W-:Y:S01]  /*09b0*/  SHF.L.U32 R9, R34, 0x10, RZ ;  /* 0x0000001022097819 */ /* 0x000fe200000006ff */
[----:B------:R1:W-:Y:S04]  /*09c0*/  STL [R1+0xf0], R5 ;  /* 0x0000f00501007387 */ /* 0x0003e80000100800 */
[----:B------:R-:W-:Y:S01]  /*09d0*/  STL [R1+0x6c], R8 ;  /* 0x00006c0801007387 */ /* 0x000fe20000100800 */
[----:B-1----:R-:W-:Y:S01]  /*09e0*/  FMUL.FTZ R5, R21, R0 ;  /* 0x0000000015057220 */ /* 0x002fe20000410000 */
[----:B------:R-:W-:Y:S01]  /*09f0*/  FADD.FTZ R0, -R12, R9 ;  /* 0x000000090c007221 */ /* 0x000fe20000010100 */
[----:B------:R-:W-:-:S02]  /*0a00*/  SHF.L.U32 R9, R35, 0x10, RZ ;  /* 0x0000001023097819 */ /* 0x000fc400000006ff */
[----:B-----5:R-:W-:Y:S01]  /*0a10*/  FFMA.FTZ R51, R36, R5, R26 ;  /* 0x0000000524337223 */ /* 0x020fe2000001001a */
[----:B------:R1:W-:Y:S01]  /*0a20*/  STL [R1+0x7c], R5 ;  /* 0x00007c0501007387 */ /* 0x0003e20000100800 */
[----:B------:R-:W-:Y:S01]  /*0a30*/  SHF.L.U32 R16, R3, 0x10, RZ ;  /* 0x0000001003107819 */ /* 0x000fe200000006ff */
[----:B-1----:R-:W-:Y:S01]  /*0a40*/  FMUL.FTZ R5, R21, R0 ;  /* 0x0000000015057220 */ /* 0x002fe20000410000 */
[----:B------:R-:W-:Y:S01]  /*0a50*/  FADD.FTZ R0, -R12, R9 ;  /* 0x000000090c007221 */ /* 0x000fe20000010100 */
[----:B------:R-:W-:Y:S02]  /*0a60*/  SHF.L.U32 R9, R2, 0x10, RZ ;  /* 0x0000001002097819 */ /* 0x000fe400000006ff */
[C-C-:B------:R-:W-:Y:S01]  /*0a70*/  FFMA.FTZ R49, R37.reuse, R5, R27.reuse ;  /* 0x0000000525317223 */ /* 0x140fe2000001001b */
[----:B------:R1:W-:Y:S01]  /*0a80*/  STL [R1+0x80], R5 ;  /* 0x0000800501007387 */ /* 0x0003e20000100800 */
[----:B------:R-:W-:Y:S01]  /*0a90*/  FFMA.FTZ R53, R37, R8, R27 ;  /* 0x0000000825357223 */ /* 0x000fe2000001001b */
[C---:B------:R-:W-:Y:S01]  /*0aa0*/  FADD.FTZ R16, -R12.reuse, R16 ;  /* 0x000000100c107221 */ /* 0x040fe20000010100 */
[----:B-1----:R-:W-:Y:S01]  /*0ab0*/  FMUL.FTZ R5, R21, R0 ;  /* 0x0000000015057220 */ /* 0x002fe20000410000 */
[----:B------:R-:W-:-:S03]  /*0ac0*/  FADD.FTZ R0, -R12, R9 ;  /* 0x000000090c007221 */ /* 0x000fc60000010100 */
[----:B------:R-:W-:Y:S01]  /*0ad0*/  FFMA.FTZ R8, R36, R5, R26 ;  /* 0x0000000524087223 */ /* 0x000fe2000001001a */
[----:B------:R1:W-:Y:S01]  /*0ae0*/  STL [R1+0x8c], R5 ;  /* 0x00008c0501007387 */ /* 0x0003e20000100800 */
[----:B------:R-:W-:Y:S01]  /*0af0*/  SHF.L.U32 R13, R10, 0x10, RZ ;  /* 0x000000100a0d7819 */ /* 0x000fe200000006ff */
[----:B-1----:R-:W-:-:S04]  /*0b00*/  FMUL.FTZ R5, R21, R0 ;  /* 0x0000000015057220 */ /* 0x002fc80000410000 */
[----:B------:R-:W-:Y:S01]  /*0b10*/  FADD.FTZ R13, -R12, R13 ;  /* 0x0000000d0c0d7221 */ /* 0x000fe20000010100 */
[----:B------:R-:W-:Y:S01]  /*0b20*/  FFMA.FTZ R9, R37, R5, R27 ;  /* 0x0000000525097223 */ /* 0x000fe2000001001b */
[----:B------:R1:W-:Y:S01]  /*0b30*/  STL [R1+0x98], R5 ;  /* 0x0000980501007387 */ /* 0x0003e20000100800 */
[----:B------:R-:W-:Y:S01]  /*0b40*/  SHF.L.U32 R20, R11, 0x10, RZ ;  /* 0x000000100b147819 */ /* 0x000fe200000006ff */
[----:B-1----:R-:W-:-:S04]  /*0b50*/  FMUL.FTZ R5, R21, R16 ;  /* 0x0000001015057220 */ /* 0x002fc80000410000 */
[----:B------:R-:W-:Y:S01]  /*0b60*/  FADD.FTZ R20, -R12, R20 ;  /* 0x000000140c147221 */ /* 0x000fe20000010100 */
[----:B------:R-:W-:Y:S01]  /*0b70*/  FMUL.FTZ R57, R53, -1.4426950216293334961 ;  /* 0xbfb8aa3b35397820 */ /* 0x000fe20000410000 */
[----:B------:R-:W-:Y:S01]  /*0b80*/  PRMT R47, R46, 0x7632, R47 ;  /* 0x000076322e2f7816 */ /* 0x000fe2000000002f */
[----:B------:R-:W-:Y:S01]  /*0b90*/  FFMA.FTZ R31, R36, R5, R26 ;  /* 0x00000005241f7223 */ /* 0x000fe2000001001a */
[----:B------:R1:W-:Y:S01]  /*0ba0*/  STL [R1+0x9c], R5 ;  /* 0x00009c0501007387 */ /* 0x0003e20000100800 */
[----:B------:R-:W-:Y:S01]  /*0bb0*/  FMUL.FTZ R58, R51, -1.4426950216293334961 ;  /* 0xbfb8aa3b333a7820 */ /* 0x000fe20000410000 */
[----:B------:R-:W-:Y:S02]  /*0bc0*/  PRMT R3, R2, 0x7632, R3 ;  /* 0x0000763202037816 */ /* 0x000fe40000000003 */
[----:B------:R-:W2:Y:S01]  /*0bd0*/  LDG.E.64.CONSTANT R16, desc[UR12][R28.64+0x5000] ;  /* 0x0050000c1c107981 */ /* 0x000ea2000c1e9b00 */
[----:B-1----:R-:W-:-:S04]  /*0be0*/  FMUL.FTZ R5, R21, R13 ;  /* 0x0000000d15057220 */ /* 0x002fc80000410000 */
[----:B------:R-:W-:Y:S01]  /*0bf0*/  FFMA.FTZ R30, R37, R5, R27 ;  /* 0x00000005251e7223 */ /* 0x000fe2000001001b */
[----:B------:R1:W-:Y:S02]  /*0c00*/  STL [R1+0x94], R5 ;  /* 0x0000940501007387 */ /* 0x0003e40000100800 */
[----:B-1----:R-:W-:-:S04]  /*0c10*/  FMUL.FTZ R5, R21, R20 ;  /* 0x0000001415057220 */ /* 0x002fc80000410000 */
[----:B------:R-:W-:Y:S01]  /*0c20*/  FFMA.FTZ R44, R36, R5, R26 ;  /* 0x00000005242c7223 */ /* 0x000fe2000001001a */
[----:B------:R1:W-:Y:S02]  /*0c30*/  STL [R1+0x90], R5 ;  /* 0x0000900501007387 */ /* 0x0003e40000100800 */
[----:B-1----:R-:W1:Y:S01]  /*0c40*/  S2R R5, SR_CgaCtaId ;  /* 0x0000000000057919 */ /* 0x002e620000008800 */
[----:B------:R-:W4:Y:S01]  /*0c50*/  MUFU.EX2 R57, R57 ;  /* 0x0000003900397308 */ /* 0x000f220000000800 */
[C---:B------:R-:W-:Y:S02]  /*0c60*/  PRMT R46, R47.reuse, 0x7632, R46 ;  /* 0x000076322f2e7816 */ /* 0x040fe4000000002e */
[----:B------:R-:W-:Y:S02]  /*0c70*/  SHF.L.U32 R47, R47, 0x10, RZ ;  /* 0x000000102f2f7819 */ /* 0x000fe400000006ff */
[----:B------:R-:W-:-:S03]  /*0c80*/  SHF.L.U32 R46, R46, 0x10, RZ ;  /* 0x000000102e2e7819 */ /* 0x000fc600000006ff */
[----:B------:R-:W0:Y:S01]  /*0c90*/  MUFU.EX2 R58, R58 ;  /* 0x0000003a003a7308 */ /* 0x000e220000000800 */
[C---:B------:R-:W-:Y:S01]  /*0ca0*/  FADD.FTZ R47, -R12.reuse, R47 ;  /* 0x0000002f0c2f7221 */ /* 0x040fe20000010100 */
[----:B------:R-:W-:-:S03]  /*0cb0*/  FADD.FTZ R46, -R12, R46 ;  /* 0x0000002e0c2e7221 */ /* 0x000fc60000010100 */
[C---:B------:R-:W-:Y:S01]  /*0cc0*/  FMUL.FTZ R54, R21.reuse, R47 ;  /* 0x0000002f15367220 */ /* 0x040fe20000410000 */
[----:B------:R-:W-:Y:S01]  /*0cd0*/  FMUL.FTZ R52, R21, R46 ;  /* 0x0000002e15347220 */ /* 0x000fe20000410000 */
[----:B------:R-:W-:Y:S02]  /*0ce0*/  PRMT R46, R34, 0x7632, R46 ;  /* 0x00007632222e7816 */ /* 0x000fe4000000002e */
[----:B------:R-:W-:Y:S01]  /*0cf0*/  FFMA.FTZ R59, R25, R54, R23 ;  /* 0x00000036193b7223 */ /* 0x000fe20000010017 */
[----:B----4-:R-:W-:Y:S01]  /*0d00*/  FADD.FTZ R57, R57, 1 ;  /* 0x3f80000039397421 */ /* 0x010fe20000010000 */
[----:B------:R-:W-:Y:S02]  /*0d10*/  SHF.L.U32 R46, R46, 0x10, RZ ;  /* 0x000000102e2e7819 */ /* 0x000fe400000006ff */
[----:B------:R-:W-:-:S03]  /*0d20*/  FMUL.FTZ R47, R59, -1.4426950216293334961 ;  /* 0xbfb8aa3b3b2f7820 */ /* 0x000fc60000410000 */
[----:B------:R-:W4:Y:S01]  /*0d30*/  MUFU.RCP R57, R57 ;  /* 0x0000003900397308 */ /* 0x000f220000001000 */
[----:B0-----:R-:W-:Y:S01]  /*0d40*/  FADD.FTZ R58, R58, 1 ;  /* 0x3f8000003a3a7421 */ /* 0x001fe20000010000 */
[----:B------:R-:W-:Y:S02]  /*0d50*/  SHF.L.U32 R13, R18, 0x10, RZ ;  /* 0x00000010120d7819 */ /* 0x000fe400000006ff */
[----:B-1----:R-:W-:-:S04]  /*0d60*/  LEA R34, R5, R61, 0x18 ;  /* 0x0000003d05227211 */ /* 0x002fc800078ec0ff */
[----:B------:R-:W0:Y:S01]  /*0d70*/  MUFU.EX2 R47, R47 ;  /* 0x0000002f002f7308 */ /* 0x000e220000000800 */
[----:B------:R-:W-:Y:S01]  /*0d80*/  SHF.L.U32 R20, R19, 0x10, RZ ;  /* 0x0000001013147819 */ /* 0x000fe200000006ff */
[----:B------:R-:W-:Y:S02]  /*0d90*/  IMAD R34, R56, 0x28, R34 ;  /* 0x0000002838227824 */ /* 0x000fe400078e0222 */
[----:B------:R-:W-:-:S04]  /*0da0*/  FADD.FTZ R56, -R12, R46 ;  /* 0x0000002e0c387221 */ /* 0x000fc80000010100 */
[----:B------:R4:W1:Y:S01]  /*0db0*/  MUFU.RCP R46, R58 ;  /* 0x0000003a002e7308 */ /* 0x0008620000001000 */
[C---:B------:R-:W-:Y:S01]  /*0dc0*/  FADD.FTZ R13, -R12.reuse, R13 ;  /* 0x0000000d0c0d7221 */ /* 0x040fe20000010100 */
[C---:B------:R-:W-:Y:S01]  /*0dd0*/  FADD.FTZ R20, -R12.reuse, R20 ;  /* 0x000000140c147221 */ /* 0x040fe20000010100 */
[----:B------:R-:W-:Y:S02]  /*0de0*/  PRMT R61, R35, 0x7632, R61 ;  /* 0x00007632233d7816 */ /* 0x000fe4000000003d */
[C---:B------:R-:W-:Y:S01]  /*0df0*/  FMUL.FTZ R13, R21.reuse, R13 ;  /* 0x0000000d150d7220 */ /* 0x040fe20000410000 */
[----:B------:R-:W-:Y:S01]  /*0e00*/  FMUL.FTZ R20, R21, R20 ;  /* 0x0000001415147220 */ /* 0x000fe20000410000 */
[----:B------:R-:W-:Y:S01]  /*0e10*/  SHF.L.U32 R61, R61, 0x10, RZ ;  /* 0x000000103d3d7819 */ /* 0x000fe200000006ff */
[----:B------:R-:W-:Y:S01]  /*0e20*/  FMUL.FTZ R5, R21, R56 ;  /* 0x0000003815057220 */ /* 0x000fe20000410000 */
[----:B----4-:R-:W-:Y:S01]  /*0e30*/  FADD.FTZ R58, -R57, 1 ;  /* 0x3f800000393a7421 */ /* 0x010fe20000010100 */
[----:B------:R-:W-:Y:S02]  /*0e40*/  STL [R1+0x88], R13 ;  /* 0x0000880d01007387 */ /* 0x000fe40000100800 */
[----:B------:R-:W-:-:S02]  /*0e50*/  FADD.FTZ R2, -R12, R61 ;  /* 0x0000003d0c027221 */ /* 0x000fc40000010100 */
[----:B------:R-:W-:Y:S01]  /*0e60*/  STL [R1+0x84], R20 ;  /* 0x0000841401007387 */ /* 0x000fe20000100800 */
[----:B0-----:R-:W-:Y:S01]  /*0e70*/  FADD.FTZ R56, R47, 1 ;  /* 0x3f8000002f387421 */ /* 0x001fe20000010000 */
[----:B------:R-:W-:Y:S02]  /*0e80*/  LEA R34, R55, R34, 0x3 ;  /* 0x0000002237227211 */ /* 0x000fe400078e18ff */
[----:B------:R-:W-:Y:S01]  /*0e90*/  STL [R1+0x68], R54 ;  /* 0x0000683601007387 */ /* 0x000fe20000100800 */
[----:B------:R-:W-:Y:S01]  /*0ea0*/  FFMA.FTZ R47, R25, R5, R23 ;  /* 0x00000005192f7223 */ /* 0x000fe20000010017 */
[----:B------:R-:W-:Y:S02]  /*0eb0*/  FFMA.FTZ R53, R53, R58, 1 ;  /* 0x3f80000035357423 */ /* 0x000fe4000001003a */
[----:B------:R-:W-:Y:S01]  /*0ec0*/  STL [R1+0x78], R52 ;  /* 0x0000783401007387 */ /* 0x000fe20000100800 */
[----:B-1----:R-:W-:-:S03]  /*0ed0*/  FADD.FTZ R58, -R46, 1 ;  /* 0x3f8000002e3a7421 */ /* 0x002fc60000010100 */
[----:B------:R0:W-:Y:S04]  /*0ee0*/  STL [R1+0x74], R5 ;  /* 0x0000740501007387 */ /* 0x0001e80000100800 */
[----:B------:R1:W-:Y:S01]  /*0ef0*/  STL [R1+0xa8], R34 ;  /* 0x0000a82201007387 */ /* 0x0003e20000100800 */
[----:B0-----:R-:W-:Y:S01]  /*0f00*/  FMUL.FTZ R5, R21, R2 ;  /* 0x0000000215057220 */ /* 0x001fe20000410000 */
[----:B------:R-:W-:Y:S02]  /*0f10*/  FFMA.FTZ R2, R51, R58, 1 ;  /* 0x3f80000033027423 */ /* 0x000fe4000001003a */
[----:B-1----:R-:W4:Y:S02]  /*0f20*/  LDG.E.64.CONSTANT R34, desc[UR12][R28.64+0x6400] ;  /* 0x0064000c1c227981 */ /* 0x002f24000c1e9b00 */
[----:B------:R-:W-:-:S02]  /*0f30*/  MOV R58, R5 ;  /* 0x00000005003a7202 */ /* 0x000fc40000000f00 */
[----:B------:R0:W-:Y:S04]  /*0f40*/  STL [R1+0x70], R5 ;  /* 0x0000700501007387 */ /* 0x0001e80000100800 */
[----:B0-----:R-:W3:Y:S01]  /*0f50*/  LDL.LU R5, [R1+0xf0] ;  /* 0x0000f00001057983 */ /* 0x001ee20000300800 */
[----:B------:R-:W-:-:S04]  /*0f60*/  FFMA.FTZ R52, R24, R52, R22 ;  /* 0x0000003418347223 */ /* 0x000fc80000010016 */
[----:B------:R-:W-:Y:S01]  /*0f70*/  FMUL.FTZ R54, R52, -1.4426950216293334961 ;  /* 0xbfb8aa3b34367820 */ /* 0x000fe20000410000 */
[----:B------:R0:W-:Y:S01]  /*0f80*/  MUFU.RCP R55, R56 ;  /* 0x0000003800377308 */ /* 0x0001e20000001000 */
[----:B------:R-:W-:Y:S01]  /*0f90*/  FMUL.FTZ R50, R49, -1.4426950216293334961 ;  /* 0xbfb8aa3b31327820 */ /* 0x000fe20000410000 */
[----:B------:R-:W-:-:S06]  /*0fa0*/  FMUL.FTZ R0, R8, -1.4426950216293334961 ;  /* 0xbfb8aa3b08007820 */ /* 0x000fcc0000410000 */
[----:B------:R-:W1:Y:S01]  /*0fb0*/  MUFU.EX2 R54, R54 ;  /* 0x0000003600367308 */ /* 0x000e620000000800 */
[----:B0-----:R-:W-:-:S07]  /*0fc0*/  FMUL.FTZ R56, R47, -1.4426950216293334961 ;  /* 0xbfb8aa3b2f387820 */ /* 0x001fce0000410000 */
[----:B------:R-:W0:Y:S01]  /*0fd0*/  MUFU.EX2 R50, R50 ;  /* 0x0000003200327308 */ /* 0x000e220000000800 */
[----:B------:R-:W-:-:S07]  /*0fe0*/  FFMA.FTZ R51, R24, R58, R22 ;  /* 0x0000003a18337223 */ /* 0x000fce0000010016 */
[----:B------:R-:W0:Y:S01]  /*0ff0*/  MUFU.EX2 R0, R0 ;  /* 0x0000000000007308 */ /* 0x000e220000000800 */
[----:B------:R-:W-:Y:S01]  /*1000*/  FMUL.FTZ R2, R46, R2 ;  /* 0x000000022e027220 */ /* 0x000fe20000410000 */
[----:B-1----:R-:W-:Y:S01]  /*1010*/  FADD.FTZ R54, R54, 1 ;  /* 0x3f80000036367421 */ /* 0x002fe20000010000 */
[----:B------:R-:W-:Y:S01]  /*1020*/  FMUL.FTZ R57, R57, R53 ;  /* 0x0000003539397220 */ /* 0x000fe20000410000 */
[----:B------:R-:W-:Y:S01]  /*1030*/  FADD.FTZ R46, -R55, 1 ;  /* 0x3f800000372e7421 */ /* 0x000fe20000010100 */
[----:B------:R-:W-:-:S03]  /*1040*/  FMUL.FTZ R53, R51, -1.4426950216293334961 ;  /* 0xbfb8aa3b33357820 */ /* 0x000fc60000410000 */
[----:B------:R-:W1:Y:S01]  /*1050*/  MUFU.EX2 R56, R56 ;  /* 0x0000003800387308 */ /* 0x000e620000000800 */
[----:B------:R-:W-:Y:S01]  /*1060*/  FFMA.FTZ R59, R59, R46, 1 ;  /* 0x3f8000003b3b7423 */ /* 0x000fe2000001002e */
[----:B0-----:R-:W-:-:S06]  /*1070*/  FADD.FTZ R50, R50, 1 ;  /* 0x3f80000032327421 */ /* 0x001fcc0000010000 */
[----:B------:R0:W0:Y:S01]  /*1080*/  MUFU.RCP R58, R54 ;  /* 0x00000036003a7308 */ /* 0x0000220000001000 */
[----:B------:R-:W-:Y:S01]  /*1090*/  FMUL.FTZ R59, R55, R59 ;  /* 0x0000003b373b7220 */ /* 0x000fe20000410000 */
[----:B------:R-:W-:Y:S01]  /*10a0*/  FADD.FTZ R55, R0, 1 ;  /* 0x3f80000000377421 */ /* 0x000fe20000010000 */
[----:B------:R-:W-:-:S05]  /*10b0*/  SHF.L.U32 R0, R4, 0x10, RZ ;  /* 0x0000001004007819 */ /* 0x000fca00000006ff */
[----:B------:R-:W0:Y:S01]  /*10c0*/  MUFU.EX2 R53, R53 ;  /* 0x0000003500357308 */ /* 0x000e220000000800 */
[C---:B------:R-:W-:Y:S02]  /*10d0*/  SHF.L.U32 R61, R3.reuse, 0x10, RZ ;  /* 0x00000010033d7819 */ /* 0x040fe400000006ff */
[----:B------:R-:W-:Y:S01]  /*10e0*/  PRMT R4, R3, 0x7632, R4 ;  /* 0x0000763203047816 */ /* 0x000fe20000000004 */
[----:B------:R-:W-:-:S04]  /*10f0*/  FMUL.FTZ R3, R0, R57 ;  /* 0x0000003900037220 */ /* 0x000fc80000410000 */
[----:B------:R-:W-:Y:S01]  /*1100*/  MUFU.RCP R50, R50 ;  /* 0x0000003200327308 */ /* 0x000fe20000001000 */
[----:B------:R-:W-:Y:S01]  /*1110*/  FADD.FTZ R61, -R12, R61 ;  /* 0x0000003d0c3d7221 */ /* 0x000fe20000010100 */
[----:B------:R-:W-:Y:S01]  /*1120*/  PRMT R57, R4, 0x7632, R57 ;  /* 0x0000763204397816 */ /* 0x000fe20000000039 */
[----:B-1----:R-:W-:Y:S01]  /*1130*/  FADD.FTZ R56, R56, 1 ;  /* 0x3f80000038387421 */ /* 0x002fe20000010000 */
[----:B------:R-:W-:Y:S01]  /*1140*/  SHF.L.U32 R4, R4, 0x10, RZ ;  /* 0x0000001004047819 */ /* 0x000fe200000006ff */
[----:B0-----:R-:W-:Y:S01]  /*1150*/  FMUL.FTZ R54, R21, R61 ;  /* 0x0000003d15367220 */ /* 0x001fe20000410000 */
[----:B------:R-:W-:Y:S01]  /*1160*/  FADD.FTZ R61, -R58, 1 ;  /* 0x3f8000003a3d7421 */ /* 0x000fe20000010100 */
[----:B------:R-:W-:Y:S01]  /*1170*/  FMUL.FTZ R45, R31, -1.4426950216293334961 ;  /* 0xbfb8aa3b1f2d7820 */ /* 0x000fe20000410000 */
[----:B------:R-:W-:Y:S01]  /*1180*/  MUFU.RCP R55, R55 ;  /* 0x0000003700377308 */ /* 0x000fe20000001000 */
[----:B------:R-:W-:Y:S01]  /*1190*/  FADD.FTZ R4, -R12, R4 ;  /* 0x000000040c047221 */ /* 0x000fe20000010100 */
[----:B------:R-:W-:Y:S01]  /*11a0*/  FMUL.FTZ R48, R9, -1.4426950216293334961 ;  /* 0xbfb8aa3b09307820 */ /* 0x000fe20000410000 */
[----:B------:R-:W-:Y:S01]  /*11b0*/  SHF.L.U32 R57, R57, 0x10, RZ ;  /* 0x0000001039397819 */ /* 0x000fe200000006ff */
[----:B------:R-:W-:Y:S01]  /*11c0*/  FADD.FTZ R53, R53, 1 ;  /* 0x3f80000035357421 */ /* 0x000fe20000010000 */
[----:B------:R-:W-:-:S03]  /*11d0*/  FFMA.FTZ R52, R52, R61, 1 ;  /* 0x3f80000034347423 */ /* 0x000fc6000001003d */
[----:B------:R-:W-:Y:S01]  /*11e0*/  MUFU.RCP R56, R56 ;  /* 0x0000003800387308 */ /* 0x000fe20000001000 */
[----:B------:R-:W-:-:S07]  /*11f0*/  FMUL.FTZ R61, R21, R4 ;  /* 0x00000004153d7220 */ /* 0x000fce0000410000 */
[----:B------:R-:W0:Y:S01]  /*1200*/  MUFU.EX2 R45, R45 ;  /* 0x0000002d002d7308 */ /* 0x000e220000000800 */
[----:B------:R-:W-:-:S07]  /*1210*/  FMUL.FTZ R52, R58, R52 ;  /* 0x000000343a347220 */ /* 0x000fce0000410000 */
[----:B------:R-:W1:Y:S01]  /*1220*/  MUFU.EX2 R48, R48 ;  /* 0x0000003000307308 */ /* 0x000e620000000800 */
[----:B------:R-:W-:Y:S01]  /*1230*/  FFMA.FTZ R46, R25, R54, R23 ;  /* 0x00000036192e7223 */ /* 0x000fe20000010017 */
[----:B------:R-:W-:Y:S01]  /*1240*/  PRMT R11, R10, 0x7632, R11 ;  /* 0x000076320a0b7816 */ /* 0x000fe2000000000b */
[----:B------:R0:W-:Y:S03]  /*1250*/  STL [R1+0x54], R54 ;  /* 0x0000543601007387 */ /* 0x0001e60000100800 */
[----:B------:R-:W-:Y:S01]  /*1260*/  PRMT R18, R11, 0x7632, R18 ;  /* 0x000076320b127816 */ /* 0x000fe20000000012 */
[----:B0-----:R-:W-:Y:S01]  /*1270*/  FADD.FTZ R45, R45, 1 ;  /* 0x3f8000002d2d7421 */ /* 0x001fe20000010000 */
[----:B------:R-:W-:-:S03]  /*1280*/  FMUL.FTZ R54, R46, -1.4426950216293334961 ;  /* 0xbfb8aa3b2e367820 */ /* 0x000fc60000410000 */
[----:B------:R0:W-:Y:S01]  /*1290*/  MUFU.RCP R10, R45 ;  /* 0x0000002d000a7308 */ /* 0x0001e20000001000 */
[----:B-1----:R-:W-:Y:S01]  /*12a0*/  FADD.FTZ R48, R48, 1 ;  /* 0x3f80000030307421 */ /* 0x002fe20000010000 */
[----:B0-----:R-:W-:-:S06]  /*12b0*/  SHF.L.U32 R45, R11, 0x10, RZ ;  /* 0x000000100b2d7819 */ /* 0x001fcc00000006ff */
[----:B------:R-:W0:Y:S01]  /*12c0*/  MUFU.EX2 R54, R54 ;  /* 0x0000003600367308 */ /* 0x000e220000000800 */
[----:B------:R1:W-:Y:S01]  /*12d0*/  STL [R1+0x50], R61 ;  /* 0x0000503d01007387 */ /* 0x0003e20000100800 */
[----:B------:R-:W-:-:S06]  /*12e0*/  FADD.FTZ R45, -R12, R45 ;  /* 0x0000002d0c2d7221 */ /* 0x000fcc0000010100 */
[----:B------:R-:W1:Y:S01]  /*12f0*/  MUFU.RCP R48, R48 ;  /* 0x0000003000307308 */ /* 0x000e620000001000 */
[----:B------:R-:W-:-:S05]  /*1300*/  FMUL.FTZ R58, R21, R45 ;  /* 0x0000002d153a7220 */ /* 0x000fca0000410000 */
[----:B------:R-:W-:Y:S01]  /*1310*/  STL [R1+0x3c], R58 ;  /* 0x00003c3a01007387 */ /* 0x000fe20000100800 */
[----:B------:R-:W-:Y:S01]  /*1320*/  FFMA.FTZ R45, R25, R58, R23 ;  /* 0x0000003a192d7223 */ /* 0x000fe20000010017 */
[----:B0-----:R-:W-:Y:S01]  /*1330*/  FADD.FTZ R11, R54, 1 ;  /* 0x3f800000360b7421 */ /* 0x001fe20000010000 */
[----:B-1----:R-:W-:-:S04]  /*1340*/  FADD.FTZ R54, -R48, 1 ;  /* 0x3f80000030367421 */ /* 0x002fc80000010100 */
[----:B------:R-:W-:Y:S01]  /*1350*/  FFMA.FTZ R54, R9, R54, 1 ;  /* 0x3f80000009367423 */ /* 0x000fe20000010036 */
[----:B------:R-:W-:Y:S01]  /*1360*/  FFMA.FTZ R13, R37, R13, R27 ;  /* 0x0000000d250d7223 */ /* 0x000fe2000001001b */
[----:B------:R-:W-:Y:S01]  /*1370*/  FMUL.FTZ R60, R44, -1.4426950216293334961 ;  /* 0xbfb8aa3b2c3c7820 */ /* 0x000fe20000410000 */
[----:B------:R-:W-:Y:S08]  /*1380*/  MUFU.RCP R11, R11 ;  /* 0x0000000b000b7308 */ /* 0x000ff00000001000 */
[----:B------:R-:W-:Y:S01]  /*1390*/  MUFU.EX2 R60, R60 ;  /* 0x0000003c003c7308 */ /* 0x000fe20000000800 */
[----:B------:R-:W-:Y:S01]  /*13a0*/  FFMA.FTZ R20, R36, R20, R26 ;  /* 0x0000001424147223 */ /* 0x000fe2000001001a */
[----:B------:R-:W-:-:S04]  /*13b0*/  PRMT R19, R19, 0x7632, R19 ;  /* 0x0000763213137816 */ /* 0x000fc80000000013 */
[----:B------:R-:W-:-:S05]  /*13c0*/  SHF.L.U32 R19, R19, 0x10, RZ ;  /* 0x0000001013137819 */ /* 0x000fca00000006ff */
[----:B------:R-:W-:Y:S01]  /*13d0*/  FADD.FTZ R19, -R12, R19 ;  /* 0x000000130c137221 */ /* 0x000fe20000010100 */
[C---:B---3--:R-:W-:Y:S02]  /*13e0*/  SHF.L.U32 R0, R5.reuse, 0x10, RZ ;  /* 0x0000001005007819 */ /* 0x048fe400000006ff */
[----:B------:R-:W-:Y:S02]  /*13f0*/  PRMT R4, R5, 0x7632, R4 ;  /* 0x0000763205047816 */ /* 0x000fe40000000004 */
[----:B------:R0:W1:Y:S01]  /*1400*/  MUFU.RCP R5, R53 ;  /* 0x0000003500057308 */ /* 0x0000620000001000 */
[----:B------:R-:W-:Y:S01]  /*1410*/  FMUL.FTZ R0, R0, R2 ;  /* 0x0000000200007220 */ /* 0x000fe20000410000 */
[----:B------:R-:W-:Y:S01]  /*1420*/  FMUL.FTZ R2, R57, R59 ;  /* 0x0000003b39027220 */ /* 0x000fe20000410000 */
[----:B------:R-:W-:Y:S01]  /*1430*/  FADD.FTZ R57, -R50, 1 ;  /* 0x3f80000032397421 */ /* 0x000fe20000010100 */
[----:B------:R-:W-:Y:S01]  /*1440*/  SHF.L.U32 R4, R4, 0x10, RZ ;  /* 0x0000001004047819 */ /* 0x000fe200000006ff */
[----:B0-----:R-:W-:-:S02]  /*1450*/  FFMA.FTZ R53, R24, R61, R22 ;  /* 0x0000003d18357223 */ /* 0x001fc40000010016 */
[----:B------:R-:W-:Y:S02]  /*1460*/  FFMA.FTZ R57, R49, R57, 1 ;  /* 0x3f80000031397423 */ /* 0x000fe40000010039 */
[----:B------:R-:W-:Y:S01]  /*1470*/  FMUL.FTZ R49, R53, -1.4426950216293334961 ;  /* 0xbfb8aa3b35317820 */ /* 0x000fe20000410000 */
[----:B------:R-:W-:Y:S01]  /*1480*/  FMUL.FTZ R4, R4, R52 ;  /* 0x0000003404047220 */ /* 0x000fe20000410000 */
[----:B------:R-:W-:Y:S01]  /*1490*/  FMUL.FTZ R50, R50, R57 ;  /* 0x0000003932327220 */ /* 0x000fe20000410000 */
[----:B------:R-:W-:Y:S01]  /*14a0*/  FADD.FTZ R57, -R55, 1 ;  /* 0x3f80000037397421 */ /* 0x000fe20000010100 */
[----:B------:R-:W-:Y:S02]  /*14b0*/  FADD.FTZ R52, -R56, 1 ;  /* 0x3f80000038347421 */ /* 0x000fe40000010100 */
[----:B------:R-:W0:Y:S01]  /*14c0*/  MUFU.EX2 R49, R49 ;  /* 0x0000003100317308 */ /* 0x000e220000000800 */
[----:B------:R-:W-:Y:S01]  /*14d0*/  FFMA.FTZ R8, R8, R57, 1 ;  /* 0x3f80000008087423 */ /* 0x000fe20000010039 */
[----:B------:R-:W-:Y:S01]  /*14e0*/  FFMA.FTZ R52, R47, R52, 1 ;  /* 0x3f8000002f347423 */ /* 0x000fe20000010034 */
[----:B-1----:R-:W-:-:S02]  /*14f0*/  FADD.FTZ R47, -R5, 1 ;  /* 0x3f800000052f7421 */ /* 0x002fc40000010100 */
[----:B------:R-:W-:Y:S02]  /*1500*/  FMUL.FTZ R55, R55, R8 ;  /* 0x0000000837377220 */ /* 0x000fe40000410000 */
[----:B------:R-:W-:Y:S01]  /*1510*/  FFMA.FTZ R8, R51, R47, 1 ;  /* 0x3f80000033087423 */ /* 0x000fe2000001002f */
[----:B------:R-:W-:Y:S02]  /*1520*/  SHF.L.U32 R47, R6, 0x10, RZ ;  /* 0x00000010062f7819 */ /* 0x000fe400000006ff */
[----:B------:R-:W-:Y:S01]  /*1530*/  SHF.L.U32 R51, R18, 0x10, RZ ;  /* 0x0000001012337819 */ /* 0x000fe200000006ff */
[----:B------:R-:W-:Y:S02]  /*1540*/  FMUL.FTZ R8, R5, R8 ;  /* 0x0000000805087220 */ /* 0x000fe40000410000 */
[----:B------:R-:W-:Y:S01]  /*1550*/  FMUL.FTZ R5, R47, R50 ;  /* 0x000000322f057220 */ /* 0x000fe20000410000 */
[----:B------:R-:W-:Y:S01]  /*1560*/  FMUL.FTZ R61, R30, -1.4426950216293334961 ;  /* 0xbfb8aa3b1e3d7820 */ /* 0x000fe20000410000 */
[--C-:B------:R-:W-:Y:S01]  /*1570*/  FADD.FTZ R47, -R12, R51.reuse ;  /* 0x000000330c2f7221 */ /* 0x100fe20000010100 */
[----:B0-----:R-:W-:Y:S01]  /*1580*/  FADD.FTZ R49, R49, 1 ;  /* 0x3f80000031317421 */ /* 0x001fe20000010000 */
[----:B------:R-:W-:-:S02]  /*1590*/  PRMT R51, R7, 0x7632, R51 ;  /* 0x0000763207337816 */ /* 0x000fc40000000033 */
[----:B------:R-:W-:Y:S01]  /*15a0*/  FMUL.FTZ R47, R21, R47 ;  /* 0x0000002f152f7220 */ /* 0x000fe20000410000 */
[----:B------:R-:W-:Y:S01]  /*15b0*/  MUFU.EX2 R61, R61 ;  /* 0x0000003d003d7308 */ /* 0x000fe20000000800 */
[----:B------:R-:W-:-:S03]  /*15c0*/  SHF.L.U32 R51, R51, 0x10, RZ ;  /* 0x0000001033337819 */ /* 0x000fc600000006ff */
[----:B------:R0:W-:Y:S04]  /*15d0*/  STL [R1+0x34], R47 ;  /* 0x0000342f01007387 */ /* 0x0001e80000100800 */
[----:B------:R1:W3:Y:S01]  /*15e0*/  MUFU.RCP R50, R49 ;  /* 0x0000003100327308 */ /* 0x0002e20000001000 */
[----:B------:R-:W-:Y:S01]  /*15f0*/  FMUL.FTZ R8, R51, R8 ;  /* 0x0000000833087220 */ /* 0x000fe20000410000 */
[----:B0-----:R-:W-:Y:S01]  /*1600*/  FFMA.FTZ R47, R24, R47, R22 ;  /* 0x0000002f182f7223 */ /* 0x001fe20000010016 */
[----:B------:R-:W-:-:S03]  /*1610*/  FMUL.FTZ R56, R56, R52 ;  /* 0x0000003438387220 */ /* 0x000fc60000410000 */
[----:B------:R-:W-:Y:S01]  /*1620*/  FMUL.FTZ R51, R47, -1.4426950216293334961 ;  /* 0xbfb8aa3b2f337820 */ /* 0x000fe20000410000 */
[----:B------:R-:W-:Y:S01]  /*1630*/  PRMT R18, R6, 0x7632, R18 ;  /* 0x0000763206127816 */ /* 0x000fe20000000012 */
[----:B------:R-:W-:Y:S01]  /*1640*/  FADD.FTZ R52, -R10, 1 ;  /* 0x3f8000000a347421 */ /* 0x000fe20000010100 */
[----:B------:R-:W-:Y:S01]  /*1650*/  SHF.L.U32 R6, R7, 0x10, RZ ;  /* 0x0000001007067819 */ /* 0x000fe200000006ff */
[----:B-1----:R-:W-:Y:S02]  /*1660*/  FMUL.FTZ R49, R45, -1.4426950216293334961 ;  /* 0xbfb8aa3b2d317820 */ /* 0x002fe40000410000 */
[----:B------:R-:W0:Y:S01]  /*1670*/  MUFU.EX2 R51, R51 ;  /* 0x0000003300337308 */ /* 0x000e220000000800 */
[----:B------:R-:W-:Y:S01]  /*1680*/  FFMA.FTZ R9, R31, R52, 1 ;  /* 0x3f8000001f097423 */ /* 0x000fe20000010034 */
[----:B------:R-:W-:Y:S01]  /*1690*/  SHF.L.U32 R7, R18, 0x10, RZ ;  /* 0x0000001012077819 */ /* 0x000fe200000006ff */
[----:B------:R-:W-:Y:S01]  /*16a0*/  FMUL.FTZ R31, R48, R54 ;  /* 0x00000036301f7220 */ /* 0x000fe20000410000 */
[----:B------:R-:W-:Y:S01]  /*16b0*/  FMUL.FTZ R6, R6, R55 ;  /* 0x0000003706067220 */ /* 0x000fe20000410000 */
[----:B---3--:R-:W-:Y:S01]  /*16c0*/  FADD.FTZ R54, -R50, 1 ;  /* 0x3f80000032367421 */ /* 0x008fe20000010100 */
[----:B------:R-:W-:Y:S01]  /*16d0*/  PRMT R18, R18, 0x7632, R18 ;  /* 0x0000763212127816 */ /* 0x000fe20000000012 */
[----:B------:R-:W-:Y:S01]  /*16e0*/  FADD.FTZ R55, R61, 1 ;  /* 0x3f8000003d377421 */ /* 0x000fe20000010000 */
[----:B------:R-:W1:Y:S01]  /*16f0*/  MUFU.EX2 R49, R49 ;  /* 0x0000003100317308 */ /* 0x000e620000000800 */
[----:B------:R-:W-:Y:S01]  /*1700*/  FFMA.FTZ R53, R53, R54, 1 ;  /* 0x3f80000035357423 */ /* 0x000fe20000010036 */
[----:B------:R-:W-:Y:S01]  /*1710*/  SHF.L.U32 R18, R18, 0x10, RZ ;  /* 0x0000001012127819 */ /* 0x000fe200000006ff */
[----:B------:R-:W-:Y:S01]  /*1720*/  FMUL.FTZ R61, R13, -1.4426950216293334961 ;  /* 0xbfb8aa3b0d3d7820 */ /* 0x000fe20000410000 */
[----:B------:R-:W-:Y:S01]  /*1730*/  FMUL.FTZ R7, R7, R56 ;  /* 0x0000003807077220 */ /* 0x000fe20000410000 */
[----:B------:R-:W-:-:S03]  /*1740*/  FMUL.FTZ R53, R50, R53 ;  /* 0x0000003532357220 */ /* 0x000fc60000410000 */
[----:B------:R-:W3:Y:S01]  /*1750*/  MUFU.RCP R48, R55 ;  /* 0x0000003700307308 */ /* 0x000ee20000001000 */
[----:B------:R-:W-:Y:S01]  /*1760*/  FADD.FTZ R50, -R12, R18 ;  /* 0x000000120c327221 */ /* 0x000fe20000010100 */
[C---:B------:R-:W-:Y:S01]  /*1770*/  SHF.L.U32 R54, R32.reuse, 0x10, RZ ;  /* 0x0000001020367819 */ /* 0x040fe200000006ff */
[----:B------:R2:W-:Y:S01]  /*1780*/  STL [R1+0xe8], R7 ;  /* 0x0000e80701007387 */ /* 0x0005e20000100800 */
[----:B------:R-:W-:Y:S02]  /*1790*/  PRMT R32, R32, 0x7632, R32 ;  /* 0x0000763220207816 */ /* 0x000fe40000000020 */
[----:B------:R-:W-:Y:S02]  /*17a0*/  PRMT R18, R33, 0x7632, R18 ;  /* 0x0000763221127816 */ /* 0x000fe40000000012 */
[----:B------:R-:W4:Y:S01]  /*17b0*/  MUFU.EX2 R61, R61 ;  /* 0x0000003d003d7308 */ /* 0x000f220000000800 */
[----:B--2---:R-:W-:Y:S01]  /*17c0*/  FMUL.FTZ R7, R21, R50 ;  /* 0x0000003215077220 */ /* 0x004fe20000410000 */
[----:B0-----:R-:W-:Y:S01]  /*17d0*/  FADD.FTZ R50, R51, 1 ;  /* 0x3f80000033327421 */ /* 0x001fe20000010000 */
[----:B------:R-:W-:-:S02]  /*17e0*/  SHF.L.U32 R51, R32, 0x10, RZ ;  /* 0x0000001020337819 */ /* 0x000fc400000006ff */
[----:B------:R-:W-:Y:S01]  /*17f0*/  SHF.L.U32 R32, R18, 0x10, RZ ;  /* 0x0000001012207819 */ /* 0x000fe200000006ff */
[----:B-1----:R-:W-:Y:S01]  /*1800*/  FADD.FTZ R49, R49, 1 ;  /* 0x3f80000031317421 */ /* 0x002fe20000010000 */
[----:B------:R-:W-:-:S03]  /*1810*/  FADD.FTZ R52, -R11, 1 ;  /* 0x3f8000000b347421 */ /* 0x000fc60000010100 */
[----:B------:R-:W-:Y:S01]  /*1820*/  FMUL.FTZ R32, R32, R53 ;  /* 0x0000003520207220 */ /* 0x000fe20000410000 */
[----:B---3--:R-:W-:Y:S01]  /*1830*/  FADD.FTZ R53, -R48, 1 ;  /* 0x3f80000030357421 */ /* 0x008fe20000010100 */
[----:B------:R-:W0:Y:S01]  /*1840*/  MUFU.RCP R49, R49 ;  /* 0x0000003100317308 */ /* 0x000e220000001000 */
[----:B------:R-:W-:Y:S02]  /*1850*/  FFMA.FTZ R52, R46, R52, 1 ;  /* 0x3f8000002e347423 */ /* 0x000fe40000010034 */
[----:B------:R-:W-:Y:S01]  /*1860*/  FFMA.FTZ R30, R30, R53, 1 ;  /* 0x3f8000001e1e7423 */ /* 0x000fe20000010035 */
[----:B----4-:R-:W-:Y:S01]  /*1870*/  FADD.FTZ R53, R61, 1 ;  /* 0x3f8000003d357421 */ /* 0x010fe20000010000 */
[----:B------:R-:W-:Y:S01]  /*1880*/  FADD.FTZ R46, R60, 1 ;  /* 0x3f8000003c2e7421 */ /* 0x000fe20000010000 */
[----:B------:R-:W-:Y:S01]  /*1890*/  FMUL.FTZ R61, R20, -1.4426950216293334961 ;  /* 0xbfb8aa3b143d7820 */ /* 0x000fe20000410000 */
[----:B------:R-:W-:-:S04]  /*18a0*/  SHF.L.U32 R33, R33, 0x10, RZ ;  /* 0x0000001021217819 */ /* 0x000fc800000006ff */
[----:B------:R-:W1:Y:S01]  /*18b0*/  MUFU.RCP R46, R46 ;  /* 0x0000002e002e7308 */ /* 0x000e620000001000 */
[----:B------:R-:W-:Y:S01]  /*18c0*/  FMUL.FTZ R9, R10, R9 ;  /* 0x000000090a097220 */ /* 0x000fe20000410000 */
[----:B------:R-:W-:Y:S01]  /*18d0*/  FMUL.FTZ R52, R11, R52 ;  /* 0x000000340b347220 */ /* 0x000fe20000410000 */
[----:B------:R-:W-:Y:S05]  /*18e0*/  STL [R1+0xec], R8 ;  /* 0x0000ec0801007387 */ /* 0x000fea0000100800 */
[----:B------:R-:W2:Y:S01]  /*18f0*/  MUFU.EX2 R61, R61 ;  /* 0x0000003d003d7308 */ /* 0x000ea20000000800 */
[----:B------:R-:W-:Y:S01]  /*1900*/  FMUL.FTZ R31, R54, R31 ;  /* 0x0000001f361f7220 */ /* 0x000fe20000410000 */
[----:B------:R-:W-:Y:S01]  /*1910*/  FFMA.FTZ R18, R25, R7, R23 ;  /* 0x0000000719127223 */ /* 0x000fe20000010017 */
[----:B------:R3:W-:Y:S01]  /*1920*/  STL [R1+0x2c], R7 ;  /* 0x00002c0701007387 */ /* 0x0007e20000100800 */
[----:B0-----:R-:W-:Y:S01]  /*1930*/  FADD.FTZ R54, -R49, 1 ;  /* 0x3f80000031367421 */ /* 0x001fe20000010100 */
[----:B------:R-:W-:-:S03]  /*1940*/  FMUL.FTZ R33, R33, R9 ;  /* 0x0000000921217220 */ /* 0x000fc60000410000 */
[----:B------:R-:W0:Y:S01]  /*1950*/  MUFU.RCP R50, R50 ;  /* 0x0000003200327308 */ /* 0x000e220000001000 */
[----:B------:R-:W-:Y:S01]  /*1960*/  FMUL.FTZ R9, R51, R52 ;  /* 0x0000003433097220 */ /* 0x000fe20000410000 */
[----:B------:R-:W-:Y:S01]  /*1970*/  FMUL.FTZ R51, R18, -1.4426950216293334961 ;  /* 0xbfb8aa3b12337820 */ /* 0x000fe20000410000 */
[----:B------:R-:W-:Y:S01]  /*1980*/  FMUL.FTZ R30, R48, R30 ;  /* 0x0000001e301e7220 */ /* 0x000fe20000410000 */
[----:B------:R-:W-:Y:S01]  /*1990*/  SHF.L.U32 R57, R43, 0x10, RZ ;  /* 0x000000102b397819 */ /* 0x000fe200000006ff */
[----:B---3--:R-:W-:Y:S01]  /*19a0*/  FMUL.FTZ R7, R21, R19 ;  /* 0x0000001315077220 */ /* 0x008fe20000410000 */
[----:B------:R-:W-:Y:S01]  /*19b0*/  FFMA.FTZ R45, R45, R54, 1 ;  /* 0x3f8000002d2d7423 */ /* 0x000fe20000010036 */
[----:B------:R-:W-:Y:S01]  /*19c0*/  SHF.L.U32 R56, R14, 0x10, RZ ;  /* 0x000000100e387819 */ /* 0x000fe200000006ff */
[----:B------:R-:W3:Y:S01]  /*19d0*/  LDG.E.64.CONSTANT R10, desc[UR12][R28.64+0x7800] ;  /* 0x0078000c1c0a7981 */ /* 0x000ee2000c1e9b00 */
[----:B------:R-:W-:Y:S01]  /*19e0*/  FFMA.FTZ R19, R24, R7, R22 ;  /* 0x0000000718137223 */ /* 0x000fe20000010016 */
[----:B------:R-:W-:Y:S01]  /*19f0*/  FMUL.FTZ R49, R49, R45 ;  /* 0x0000002d31317220 */ /* 0x000fe20000410000 */
[----:B------:R-:W4:Y:S01]  /*1a00*/  MUFU.EX2 R51, R51 ;  /* 0x0000003300337308 */ /* 0x000f220000000800 */
[----:B-1----:R-:W-:Y:S01]  /*1a10*/  FADD.FTZ R52, -R46, 1 ;  /* 0x3f8000002e347421 */ /* 0x002fe20000010100 */
[----:B------:R-:W-:Y:S01]  /*1a20*/  FMUL.FTZ R45, R19, -1.4426950216293334961 ;  /* 0xbfb8aa3b132d7820 */ /* 0x000fe20000410000 */
[----:B--2---:R-:W-:-:S02]  /*1a30*/  FADD.FTZ R54, R61, 1 ;  /* 0x3f8000003d367421 */ /* 0x004fc40000010000 */
[----:B------:R-:W-:Y:S01]  /*1a40*/  FFMA.FTZ R52, R44, R52, 1 ;  /* 0x3f8000002c347423 */ /* 0x000fe20000010034 */
[----:B0-----:R-:W-:Y:S01]  /*1a50*/  FADD.FTZ R48, -R50, 1 ;  /* 0x3f80000032307421 */ /* 0x001fe20000010100 */
[----:B------:R-:W-:Y:S01]  /*1a60*/  STL [R1+0xe4], R9 ;  /* 0x0000e40901007387 */ /* 0x000fe20000100800 */
[----:B------:R-:W0:Y:S01]  /*1a70*/  MUFU.EX2 R45, R45 ;  /* 0x0000002d002d7308 */ /* 0x000e220000000800 */
[----:B------:R-:W-:Y:S01]  /*1a80*/  FMUL.FTZ R52, R46, R52 ;  /* 0x000000342e347220 */ /* 0x000fe20000410000 */
[----:B------:R-:W-:Y:S01]  /*1a90*/  FFMA.FTZ R47, R47, R48, 1 ;  /* 0x3f8000002f2f7423 */ /* 0x000fe20000010030 */
[----:B------:R-:W-:Y:S01]  /*1aa0*/  SHF.L.U32 R46, R40, 0x10, RZ ;  /* 0x00000010282e7819 */ /* 0x000fe200000006ff */
[----:B------:R-:W-:Y:S01]  /*1ab0*/  FADD.FTZ R57, -R12, R57 ;  /* 0x000000390c397221 */ /* 0x000fe20000010100 */
[----:B------:R-:W-:Y:S01]  /*1ac0*/  PRMT R14, R16, 0x7632, R14 ;  /* 0x00007632100e7816 */ /* 0x000fe2000000000e */
[----:B------:R-:W-:Y:S01]  /*1ad0*/  FADD.FTZ R56, -R12, R56 ;  /* 0x000000380c387221 */ /* 0x000fe20000010100 */
[----:B------:R-:W2:Y:S01]  /*1ae0*/  LDG.E.64.CONSTANT R28, desc[UR12][R28.64+0x8c00] ;  /* 0x008c000c1c1c7981 */ /* 0x000ea2000c1e9b00 */
[----:B------:R-:W1:Y:S01]  /*1af0*/  MUFU.RCP R54, R54 ;  /* 0x0000003600367308 */ /* 0x000e620000001000 */
[----:B------:R-:W-:Y:S01]  /*1b00*/  FMUL.FTZ R47, R50, R47 ;  /* 0x0000002f322f7220 */ /* 0x000fe20000410000 */
[----:B------:R-:W-:-:S06]  /*1b10*/  SHF.L.U32 R48, R41, 0x10, RZ ;  /* 0x0000001029307819 */ /* 0x000fcc00000006ff */
[----:B------:R0:W1:Y:S01]  /*1b20*/  MUFU.RCP R44, R53 ;  /* 0x00000035002c7308 */ /* 0x0000620000001000 */
[----:B------:R-:W-:Y:S01]  /*1b30*/  FMUL.FTZ R50, R46, R30 ;  /* 0x0000001e2e327220 */ /* 0x000fe20000410000 */
[----:B------:R-:W-:Y:S01]  /*1b40*/  SHF.L.U32 R30, R42, 0x10, RZ ;  /* 0x000000102a1e7819 */ /* 0x000fe200000006ff */
[----:B----4-:R-:W-:Y:S01]  /*1b50*/  FADD.FTZ R51, R51, 1 ;  /* 0x3f80000033337421 */ /* 0x010fe20000010000 */
[----:B0-----:R-:W-:Y:S02]  /*1b60*/  PRMT R53, R40, 0x7632, R53 ;  /* 0x0000763228357816 */ /* 0x001fe40000000035 */
[----:B------:R-:W-:Y:S02]  /*1b70*/  PRMT R40, R41, 0x7632, R40 ;  /* 0x0000763229287816 */ /* 0x000fe40000000028 */
[----:B------:R-:W-:Y:S02]  /*1b80*/  SHF.L.U32 R41, R53, 0x10, RZ ;  /* 0x0000001035297819 */ /* 0x000fe400000006ff */
[----:B------:R-:W-:Y:S01]  /*1b90*/  SHF.L.U32 R53, R40, 0x10, RZ ;  /* 0x0000001028357819 */ /* 0x000fe200000006ff */
[----:B------:R-:W-:Y:S01]  /*1ba0*/  FMUL.FTZ R40, R48, R52 ;  /* 0x0000003430287220 */ /* 0x000fe20000410000 */
[----:B------:R-:W-:Y:S01]  /*1bb0*/  FADD.FTZ R46, -R12, R30 ;  /* 0x0000001e0c2e7221 */ /* 0x000fe20000010100 */
[----:B------:R-:W0:Y:S01]  /*1bc0*/  MUFU.RCP R52, R51 ;  /* 0x0000003300347308 */ /* 0x000e220000001000 */
[----:B------:R-:W-:Y:S01]  /*1bd0*/  STL [R1+0xd8], R32 ;  /* 0x0000d82001007387 */ /* 0x000fe20000100800 */
[----:B------:R-:W-:Y:S01]  /*1be0*/  FADD.FTZ R45, R45, 1 ;  /* 0x3f8000002d2d7421 */ /* 0x000fe20000010000 */
[----:B-1----:R-:W-:-:S02]  /*1bf0*/  FADD.FTZ R30, -R54, 1 ;  /* 0x3f800000361e7421 */ /* 0x002fc40000010100 */
[----:B------:R1:W-:Y:S01]  /*1c00*/  STL [R1+0x20], R7 ;  /* 0x0000200701007387 */ /* 0x0003e20000100800 */
[----:B------:R-:W-:Y:S01]  /*1c10*/  FADD.FTZ R48, -R44, 1 ;  /* 0x3f8000002c307421 */ /* 0x000fe20000010100 */
[----:B------:R-:W-:Y:S01]  /*1c20*/  FFMA.FTZ R20, R20, R30, 1 ;  /* 0x3f80000014147423 */ /* 0x000fe2000001001e */
[----:B------:R4:W0:Y:S01]  /*1c30*/  MUFU.RCP R51, R45 ;  /* 0x0000002d00337308 */ /* 0x0008220000001000 */
[----:B------:R-:W-:Y:S01]  /*1c40*/  FMUL.FTZ R49, R41, R49 ;  /* 0x0000003129317220 */ /* 0x000fe20000410000 */
[----:B------:R-:W-:Y:S01]  /*1c50*/  FFMA.FTZ R48, R13, R48, 1 ;  /* 0x3f8000000d307423 */ /* 0x000fe20000010030 */
[C---:B-1----:R-:W-:Y:S01]  /*1c60*/  FMUL.FTZ R7, R21.reuse, R46 ;  /* 0x0000002e15077220 */ /* 0x042fe20000410000 */
[----:B------:R-:W-:Y:S01]  /*1c70*/  FMUL.FTZ R57, R21, R57 ;  /* 0x0000003915397220 */ /* 0x000fe20000410000 */
[----:B----4-:R-:W-:Y:S02]  /*1c80*/  PRMT R45, R42, 0x7632, R45 ;  /* 0x000076322a2d7816 */ /* 0x010fe4000000002d */
[----:B------:R-:W-:Y:S01]  /*1c90*/  FFMA.FTZ R30, R37, R7, R27 ;  /* 0x00000007251e7223 */ /* 0x000fe2000001001b */
[----:B------:R-:W-:Y:S01]  /*1ca0*/  FMUL.FTZ R41, R53, R47 ;  /* 0x0000002f35297220 */ /* 0x000fe20000410000 */
[----:B------:R-:W-:Y:S01]  /*1cb0*/  FMUL.FTZ R48, R44, R48 ;  /* 0x000000302c307220 */ /* 0x000fe20000410000 */
[----:B------:R-:W-:Y:S01]  /*1cc0*/  SHF.L.U32 R45, R45, 0x10, RZ ;  /* 0x000000102d2d7819 */ /* 0x000fe200000006ff */
[----:B------:R-:W-:Y:S01]  /*1cd0*/  FMUL.FTZ R47, R30, -1.4426950216293334961 ;  /* 0xbfb8aa3b1e2f7820 */ /* 0x000fe20000410000 */
[----:B------:R-:W-:Y:S01]  /*1ce0*/  FFMA.FTZ R44, R36, R57, R26 ;  /* 0x00000039242c7223 */ /* 0x000fe2000001001a */
[----:B------:R-:W-:Y:S01]  /*1cf0*/  PRMT R53, R43, 0x7632, R53 ;  /* 0x000076322b357816 */ /* 0x000fe20000000035 */
[----:B0-----:R-:W-:Y:S01]  /*1d00*/  FADD.FTZ R42, -R52, 1 ;  /* 0x3f800000342a7421 */ /* 0x001fe20000010100 */
[----:B------:R-:W-:Y:S01]  /*1d10*/  FADD.FTZ R43, -R12, R45 ;  /* 0x0000002d0c2b7221 */ /* 0x000fe20000010100 */
[----:B------:R-:W-:Y:S01]  /*1d20*/  FMUL.FTZ R46, R44, -1.4426950216293334961 ;  /* 0xbfb8aa3b2c2e7820 */ /* 0x000fe20000410000 */
[----:B------:R-:W0:Y:S01]  /*1d30*/  MUFU.EX2 R47, R47 ;  /* 0x0000002f002f7308 */ /* 0x000e220000000800 */
[----:B------:R-:W-:Y:S01]  /*1d40*/  SHF.L.U32 R53, R53, 0x10, RZ ;  /* 0x0000001035357819 */ /* 0x000fe200000006ff */
[----:B------:R-:W-:Y:S01]  /*1d50*/  FFMA.FTZ R42, R18, R42, 1 ;  /* 0x3f800000122a7423 */ /* 0x000fe2000001002a */
[----:B------:R-:W-:Y:S01]  /*1d60*/  FMUL.FTZ R54, R54, R20 ;  /* 0x0000001436367220 */ /* 0x000fe20000410000 */
[----:B------:R-:W-:-:S02]  /*1d70*/  FMUL.FTZ R20, R21, R43 ;  /* 0x0000002b15147220 */ /* 0x000fc40000410000 */
[----:B------:R-:W-:Y:S02]  /*1d80*/  FADD.FTZ R53, -R12, R53 ;  /* 0x000000350c357221 */ /* 0x000fe40000010100 */
[----:B------:R1:W4:Y:S01]  /*1d90*/  MUFU.EX2 R18, R46 ;  /* 0x0000002e00127308 */ /* 0x0003220000000800 */
[----:B------:R-:W-:Y:S01]  /*1da0*/  FFMA.FTZ R43, R25, R20, R23 ;  /* 0x00000014192b7223 */ /* 0x000fe20000010017 */
[----:B-1----:R-:W-:-:S04]  /*1db0*/  FADD.FTZ R46, -R51, 1 ;  /* 0x3f800000332e7421 */ /* 0x002fc80000010100 */
[----:B------:R-:W-:Y:S01]  /*1dc0*/  FFMA.FTZ R46, R19, R46, 1 ;  /* 0x3f800000132e7423 */ /* 0x000fe2000001002e */
[----:B------:R-:W-:Y:S01]  /*1dd0*/  FMUL.FTZ R19, R21, R53 ;  /* 0x0000003515137220 */ /* 0x000fe20000410000 */
[----:B------:R-:W-:Y:S02]  /*1de0*/  FMUL.FTZ R53, R43, -1.4426950216293334961 ;  /* 0xbfb8aa3b2b357820 */ /* 0x000fe40000410000 */
[----:B------:R-:W-:Y:S01]  /*1df0*/  FMUL.FTZ R51, R51, R46 ;  /* 0x0000002e33337220 */ /* 0x000fe20000410000 */
[----:B------:R-:W-:Y:S01]  /*1e00*/  FFMA.FTZ R46, R24, R19, R22 ;  /* 0x00000013182e7223 */ /* 0x000fe20000010016 */
[----:B0-----:R-:W-:Y:S01]  /*1e10*/  FADD.FTZ R47, R47, 1 ;  /* 0x3f8000002f2f7421 */ /* 0x001fe20000010000 */
[----:B------:R-:W-:Y:S01]  /*1e20*/  FMUL.FTZ R52, R52, R42 ;  /* 0x0000002a34347220 */ /* 0x000fe20000410000 */
[----:B------:R-:W0:Y:S01]  /*1e30*/  MUFU.EX2 R53, R53 ;  /* 0x0000003500357308 */ /* 0x000e220000000800 */
[----:B------:R-:W-:Y:S01]  /*1e40*/  FMUL.FTZ R55, R46, -1.4426950216293334961 ;  /* 0xbfb8aa3b2e377820 */ /* 0x000fe20000410000 */
[----:B------:R-:W-:Y:S01]  /*1e50*/  SHF.L.U32 R42, R16, 0x10, RZ ;  /* 0x00000010102a7819 */ /* 0x000fe200000006ff */
[----:B----4-:R-:W-:-:S05]  /*1e60*/  FADD.FTZ R18, R18, 1 ;  /* 0x3f80000012127421 */ /* 0x010fca0000010000 */
[----:B------:R1:W4:Y:S01]  /*1e70*/  MUFU.RCP R16, R47 ;  /* 0x0000002f00107308 */ /* 0x0003220000001000 */
[----:B------:R-:W-:Y:S01]  /*1e80*/  FMUL.FTZ R42, R42, R48 ;  /* 0x000000302a2a7220 */ /* 0x000fe20000410000 */
[----:B------:R-:W-:-:S06]  /*1e90*/  SHF.L.U32 R48, R17, 0x10, RZ ;  /* 0x0000001011307819 */ /* 0x000fcc00000006ff */
[----:B------:R-:W4:Y:S01]  /*1ea0*/  MUFU.EX2 R55, R55 ;  /* 0x0000003700377308 */ /* 0x000f220000000800 */
[----:B-1----:R-:W-:Y:S02]  /*1eb0*/  SHF.L.U32 R47, R14, 0x10, RZ ;  /* 0x000000100e2f7819 */ /* 0x002fe400000006ff */
[----:B------:R-:W-:Y:S01]  /*1ec0*/  PRMT R14, R17, 0x7632, R14 ;  /* 0x00007632110e7816 */ /* 0x000fe2000000000e */
[----:B------:R-:W-:Y:S01]  /*1ed0*/  FMUL.FTZ R54, R48, R54 ;  /* 0x0000003630367220 */ /* 0x000fe20000410000 */
[----:B------:R-:W-:-:S03]  /*1ee0*/  FMUL.FTZ R56, R21, R56 ;  /* 0x0000003815387220 */ /* 0x000fc60000410000 */
[----:B------:R1:W4:Y:S01]  /*1ef0*/  MUFU.RCP R17, R18 ;  /* 0x0000001200117308 */ /* 0x0003220000001000 */
[----:B------:R-:W-:Y:S01]  /*1f00*/  SHF.L.U32 R48, R14, 0x10, RZ ;  /* 0x000000100e307819 */ /* 0x000fe200000006ff */
[----:B------:R-:W-:Y:S01]  /*1f10*/  FMUL.FTZ R52, R47, R52 ;  /* 0x000000342f347220 */ /* 0x000fe20000410000 */
[----:B0-----:R-:W-:Y:S01]  /*1f20*/  FADD.FTZ R47, R53, 1 ;  /* 0x3f800000352f7421 */ /* 0x001fe20000010000 */
[----:B-1----:R-:W-:Y:S01]  /*1f30*/  SHF.L.U32 R18, R15, 0x10, RZ ;  /* 0x000000100f127819 */ /* 0x002fe200000006ff */
[----:B------:R-:W-:Y:S01]  /*1f40*/  FFMA.FTZ R13, R37, R56, R27 ;  /* 0x00000038250d7223 */ /* 0x000fe2000001001b */
[----:B------:R-:W-:Y:S01]  /*1f50*/  FMUL.FTZ R48, R48, R51 ;  /* 0x0000003330307220 */ /* 0x000fe20000410000 */
[----:B----4-:R-:W-:Y:S02]  /*1f60*/  FADD.FTZ R51, -R16, 1 ;  /* 0x3f80000010337421 */ /* 0x010fe40000010100 */
[----:B------:R-:W-:Y:S01]  /*1f70*/  FADD.FTZ R18, -R12, R18 ;  /* 0x000000120c127221 */ /* 0x000fe20000010100 */
[----:B------:R-:W-:Y:S01]  /*1f80*/  FMUL.FTZ R45, R13, -1.4426950216293334961 ;  /* 0xbfb8aa3b0d2d7820 */ /* 0x000fe20000410000 */
[----:B------:R-:W0:Y:S01]  /*1f90*/  MUFU.RCP R47, R47 ;  /* 0x0000002f002f7308 */ /* 0x000e220000001000 */
[----:B------:R-:W-:Y:S01]  /*1fa0*/  FADD.FTZ R55, R55, 1 ;  /* 0x3f80000037377421 */ /* 0x000fe20000010000 */
[----:B------:R-:W-:Y:S01]  /*1fb0*/  FMUL.FTZ R18, R21, R18 ;  /* 0x0000001215127220 */ /* 0x000fe20000410000 */
[----:B------:R-:W-:-:S03]  /*1fc0*/  FFMA.FTZ R53, R30, R51, 1 ;  /* 0x3f8000001e357423 */ /* 0x000fc60000010033 */
[----:B------:R-:W-:Y:S02]  /*1fd0*/  FFMA.FTZ R30, R36, R18, R26 ;  /* 0x00000012241e7223 */ /* 0x000fe4000001001a */
[----:B------:R1:W-:Y:S08]  /*1fe0*/  MUFU.RCP R51, R55 ;  /* 0x0000003700337308 */ /* 0x0003f00000001000 */
[----:B------:R-:W4:Y:S01]  /*1ff0*/  MUFU.EX2 R45, R45 ;  /* 0x0000002d002d7308 */ /* 0x000f220000000800 */
[----:B-1----:R-:W-:Y:S01]  /*2000*/  FMUL.FTZ R55, R16, R53 ;  /* 0x0000003510377220 */ /* 0x002fe20000410000 */
[----:B------:R-:W-:Y:S01]  /*2010*/  FADD.FTZ R53, -R17, 1 ;  /* 0x3f80000011357421 */ /* 0x000fe20000010100 */
[----:B------:R-:W-:-:S03]  /*2020*/  FMUL.FTZ R16, R30, -1.4426950216293334961 ;  /* 0xbfb8aa3b1e107820 */ /* 0x000fc60000410000 */
[----:B------:R-:W-:Y:S02]  /*2030*/  FFMA.FTZ R53, R44, R53, 1 ;  /* 0x3f8000002c357423 */ /* 0x000fe40000010035 */
[----:B------:R1:W4:Y:S02]  /*2040*/  MUFU.EX2 R44, R16 ;  /* 0x00000010002c7308 */ /* 0x0003240000000800 */
[----:B-1----:R-:W-:Y:S01]  /*2050*/  FMUL.FTZ R16, R17, R53 ;  /* 0x0000003511107220 */ /* 0x002fe20000410000 */
[----:B0-----:R-:W-:Y:S01]  /*2060*/  FADD.FTZ R53, -R47, 1 ;  /* 0x3f8000002f357421 */ /* 0x001fe20000010100 */
[----:B------:R-:W-:Y:S01]  /*2070*/  PRMT R17, R14, 0x7632, R17 ;  /* 0x000076320e117816 */ /* 0x000fe20000000011 */
[----:B----4-:R-:W-:Y:S02]  /*2080*/  FADD.FTZ R14, R45, 1 ;  /* 0x3f8000002d0e7421 */ /* 0x010fe40000010000 */
[----:B------:R-:W-:Y:S01]  /*2090*/  FFMA.FTZ R53, R43, R53, 1 ;  /* 0x3f8000002b357423 */ /* 0x000fe20000010035 */
[----:B------:R-:W-:Y:S01]  /*20a0*/  FADD.FTZ R43, -R51, 1 ;  /* 0x3f800000332b7421 */ /* 0x000fe20000010100 */
[----:B------:R-:W-:Y:S01]  /*20b0*/  SHF.L.U32 R17, R17, 0x10, RZ ;  /* 0x0000001011117819 */ /* 0x000fe200000006ff */
[----:B------:R-:W-:-:S02]  /*20c0*/  FADD.FTZ R44, R44, 1 ;  /* 0x3f8000002c2c7421 */ /* 0x000fc40000010000 */
[----:B------:R-:W-:Y:S01]  /*20d0*/  FFMA.FTZ R43, R46, R43, 1 ;  /* 0x3f8000002e2b7423 */ /* 0x000fe2000001002b */
[----:B------:R-:W-:Y:S01]  /*20e0*/  MUFU.RCP R14, R14 ;  /* 0x0000000e000e7308 */ /* 0x000fe20000001000 */
[----:B------:R-:W-:Y:S02]  /*20f0*/  FADD.FTZ R17, -R12, R17 ;  /* 0x000000110c117221 */ /* 0x000fe40000010100 */
[----:B------:R-:W-:Y:S02]  /*2100*/  FMUL.FTZ R51, R51, R43 ;  /* 0x0000002b33337220 */ /* 0x000fe40000410000 */
[----:B------:R-:W-:-:S03]  /*2110*/  FMUL.FTZ R17, R21, R17 ;  /* 0x0000001115117220 */ /* 0x000fc60000410000 */
[----:B------:R0:W1:Y:S01]  /*2120*/  MUFU.RCP R43, R44 ;  /* 0x0000002c002b7308 */ /* 0x0000620000001000 */
[----:B------:R-:W-:Y:S01]  /*2130*/  FFMA.FTZ R61, R25, R17, R23 ;  /* 0x00000011193d7223 */ /* 0x000fe20000010017 */
[----:B------:R-:W-:Y:S01]  /*2140*/  FMUL.FTZ R53, R47, R53 ;  /* 0x000000352f357220 */ /* 0x000fe20000410000 */
[----:B------:R-:W-:Y:S02]  /*2150*/  SHF.L.U32 R47, R35, 0x10, RZ ;  /* 0x00000010232f7819 */ /* 0x000fe400000006ff */
[----:B0-----:R-:W-:-:S03]  /*2160*/  FMUL.FTZ R44, R61, -1.4426950216293334961 ;  /* 0xbfb8aa3b3d2c7820 */ /* 0x001fc60000410000 */
[----:B------:R-:W-:Y:S01]  /*2170*/  FMUL.FTZ R47, R47, R16 ;  /* 0x000000102f2f7220 */ /* 0x000fe20000410000 */
[C---:B------:R-:W-:Y:S01]  /*2180*/  SHF.L.U32 R45, R34.reuse, 0x10, RZ ;  /* 0x00000010222d7819 */ /* 0x040fe200000006ff */
[----:B------:R0:W4:Y:S01]  /*2190*/  MUFU.EX2 R16, R44 ;  /* 0x0000002c00107308 */ /* 0x0001220000000800 */
[----:B------:R-:W-:Y:S02]  /*21a0*/  PRMT R15, R34, 0x7632, R15 ;  /* 0x00007632220f7816 */ /* 0x000fe4000000000f */
[----:B------:R-:W-:Y:S01]  /*21b0*/  PRMT R34, R35, 0x7632, R34 ;  /* 0x0000763223227816 */ /* 0x000fe20000000022 */
[----:B-1----:R-:W-:Y:S01]  /*21c0*/  FADD.FTZ R35, -R43, 1 ;  /* 0x3f8000002b237421 */ /* 0x002fe20000010100 */
[----:B0-----:R-:W-:-:S03]  /*21d0*/  FADD.FTZ R44, -R14, 1 ;  /* 0x3f8000000e2c7421 */ /* 0x001fc60000010100 */
[----:B------:R-:W-:Y:S01]  /*21e0*/  FFMA.FTZ R35, R30, R35, 1 ;  /* 0x3f8000001e237423 */ /* 0x000fe20000010023 */
[----:B------:R-:W-:-:S04]  /*21f0*/  FFMA.FTZ R13, R13, R44, 1 ;  /* 0x3f8000000d0d7423 */ /* 0x000fc8000001002c */
[----:B------:R-:W-:Y:S01]  /*2200*/  FMUL.FTZ R30, R14, R13 ;  /* 0x0000000d0e1e7220 */ /* 0x000fe20000410000 */
[----:B------:R-:W-:-:S04]  /*2210*/  PRMT R14, R15, 0x7632, R14 ;  /* 0x000076320f0e7816 */ /* 0x000fc8000000000e */
[----:B------:R-:W-:-:S05]  /*2220*/  SHF.L.U32 R14, R14, 0x10, RZ ;  /* 0x000000100e0e7819 */ /* 0x000fca00000006ff */
[----:B------:R-:W-:Y:S01]  /*2230*/  FADD.FTZ R14, -R12, R14 ;  /* 0x0000000e0c0e7221 */ /* 0x000fe20000010100 */
[----:B------:R-:W-:Y:S01]  /*2240*/  SHF.L.U32 R13, R38, 0x10, RZ ;  /* 0x00000010260d7819 */ /* 0x000fe200000006ff */
[----:B------:R-:W-:Y:S02]  /*2250*/  STL [R1+0xdc], R49 ;  /* 0x0000dc3101007387 */ /* 0x000fe40000100800 */
[----:B------:R-:W-:Y:S02]  /*2260*/  FMUL.FTZ R14, R21, R14 ;  /* 0x0000000e150e7220 */ /* 0x000fe40000410000 */
[----:B------:R0:W-:Y:S01]  /*2270*/  STL [R1+0xd0], R41 ;  /* 0x0000d02901007387 */ /* 0x0001e20000100800 */
[----:B------:R-:W-:Y:S01]  /*2280*/  SHF.L.U32 R44, R15, 0x10, RZ ;  /* 0x000000100f2c7819 */ /* 0x000fe200000006ff */
[----:B----4-:R-:W-:Y:S01]  /*2290*/  FADD.FTZ R16, R16, 1 ;  /* 0x3f80000010107421 */ /* 0x010fe20000010000 */
[----:B------:R-:W-:Y:S01]  /*22a0*/  SHF.L.U32 R34, R34, 0x10, RZ ;  /* 0x0000001022227819 */ /* 0x000fe200000006ff */
[----:B------:R-:W-:Y:S01]  /*22b0*/  FADD.FTZ R13, -R12, R13 ;  /* 0x0000000d0c0d7221 */ /* 0x000fe20000010100 */
[----:B------:R-:W-:-:S02]  /*22c0*/  SHF.L.U32 R15, R39, 0x10, RZ ;  /* 0x00000010270f7819 */ /* 0x000fc400000006ff */
[----:B------:R-:W-:Y:S01]  /*22d0*/  PRMT R38, R38, 0x7632, R38 ;  /* 0x0000763226267816 */ /* 0x000fe20000000026 */
[----:B0-----:R-:W-:Y:S01]  /*22e0*/  FMUL.FTZ R41, R43, R35 ;  /* 0x000000232b297220 */ /* 0x001fe20000410000 */
[----:B------:R-:W-:Y:S01]  /*22f0*/  FFMA.FTZ R43, R24, R14, R22 ;  /* 0x0000000e182b7223 */ /* 0x000fe20000010016 */
[----:B------:R0:W1:Y:S01]  /*2300*/  MUFU.RCP R35, R16 ;  /* 0x0000001000237308 */ /* 0x0000620000001000 */
[----:B------:R-:W-:Y:S02]  /*2310*/  FMUL.FTZ R51, R34, R51 ;  /* 0x0000003322337220 */ /* 0x000fe40000410000 */
[----:B------:R-:W-:Y:S01]  /*2320*/  FMUL.FTZ R60, R43, -1.4426950216293334961 ;  /* 0xbfb8aa3b2b3c7820 */ /* 0x000fe20000410000 */
[----:B------:R-:W-:Y:S01]  /*2330*/  FADD.FTZ R15, -R12, R15 ;  /* 0x0000000f0c0f7221 */ /* 0x000fe20000010100 */
[----:B------:R-:W-:Y:S01]  /*2340*/  PRMT R34, R39, 0x7632, R34 ;  /* 0x0000763227227816 */ /* 0x000fe20000000022 */
[C---:B0-----:R-:W-:Y:S01]  /*2350*/  FMUL.FTZ R16, R21.reuse, R13 ;  /* 0x0000000d15107220 */ /* 0x041fe20000410000 */
[----:B------:R-:W-:Y:S01]  /*2360*/  SHF.L.U32 R13, R38, 0x10, RZ ;  /* 0x00000010260d7819 */ /* 0x000fe200000006ff */
[----:B------:R-:W-:Y:S01]  /*2370*/  FMUL.FTZ R15, R21, R15 ;  /* 0x0000000f150f7220 */ /* 0x000fe20000410000 */
[----:B------:R-:W0:Y:S01]  /*2380*/  MUFU.EX2 R60, R60 ;  /* 0x0000003c003c7308 */ /* 0x000e220000000800 */
[----:B------:R-:W-:Y:S01]  /*2390*/  FFMA.FTZ R59, R37, R16, R27 ;  /* 0x00000010253b7223 */ /* 0x000fe2000001001b */
[----:B------:R-:W-:Y:S01]  /*23a0*/  SHF.L.U32 R34, R34, 0x10, RZ ;  /* 0x0000001022227819 */ /* 0x000fe200000006ff */
[----:B------:R-:W-:Y:S01]  /*23b0*/  FADD.FTZ R13, -R12, R13 ;  /* 0x0000000d0c0d7221 */ /* 0x000fe20000010100 */
[----:B------:R-:W-:Y:S01]  /*23c0*/  FMUL.FTZ R53, R44, R53 ;  /* 0x000000352c357220 */ /* 0x000fe20000410000 */
[----:B------:R-:W-:Y:S01]  /*23d0*/  FMUL.FTZ R44, R59, -1.4426950216293334961 ;  /* 0xbfb8aa3b3b2c7820 */ /* 0x000fe20000410000 */
[----:B------:R-:W-:Y:S01]  /*23e0*/  FFMA.FTZ R58, R36, R15, R26 ;  /* 0x0000000f243a7223 */ /* 0x000fe2000001001a */
[----:B------:R-:W-:Y:S01]  /*23f0*/  FMUL.FTZ R13, R21, R13 ;  /* 0x0000000d150d7220 */ /* 0x000fe20000410000 */
[----:B------:R-:W-:Y:S01]  /*2400*/  FADD.FTZ R12, -R12, R34 ;  /* 0x000000220c0c7221 */ /* 0x000fe20000010100 */
[----:B------:R-:W-:Y:S01]  /*2410*/  FMUL.FTZ R55, R45, R55 ;  /* 0x000000372d377220 */ /* 0x000fe20000410000 */
[----:B------:R-:W-:Y:S01]  /*2420*/  FMUL.FTZ R45, R58, -1.4426950216293334961 ;  /* 0xbfb8aa3b3a2d7820 */ /* 0x000fe20000410000 */
[----:B------:R-:W4:Y:S01]  /*2430*/  MUFU.EX2 R44, R44 ;  /* 0x0000002c002c7308 */ /* 0x000f220000000800 */
[----:B------:R-:W-:Y:S01]  /*2440*/  FFMA.FTZ R39, R25, R13, R23 ;  /* 0x0000000d19277223 */ /* 0x000fe20000010017 */
[----:B------:R-:W-:Y:S01]  /*2450*/  FMUL.FTZ R12, R21, R12 ;  /* 0x0000000c150c7220 */ /* 0x000fe20000410000 */
[----:B-1----:R-:W-:-:S02]  /*2460*/  FADD.FTZ R34, -R35, 1 ;  /* 0x3f80000023227421 */ /* 0x002fc40000010100 */
[----:B------:R-:W-:Y:S01]  /*2470*/  FMUL.FTZ R46, R39, -1.4426950216293334961 ;  /* 0xbfb8aa3b272e7820 */ /* 0x000fe20000410000 */
[----:B------:R-:W-:Y:S02]  /*2480*/  FFMA.FTZ R38, R24, R12, R22 ;  /* 0x0000000c18267223 */ /* 0x000fe40000010016 */
[----:B------:R-:W1:Y:S01]  /*2490*/  MUFU.EX2 R45, R45 ;  /* 0x0000002d002d7308 */ /* 0x000e620000000800 */
[----:B------:R-:W-:Y:S01]  /*24a0*/  FFMA.FTZ R61, R61, R34, 1 ;  /* 0x3f8000003d3d7423 */ /* 0x000fe20000010022 */
[----:B0-----:R-:W-:Y:S01]  /*24b0*/  FADD.FTZ R60, R60, 1 ;  /* 0x3f8000003c3c7421 */ /* 0x001fe20000010000 */
[----:B------:R-:W-:-:S05]  /*24c0*/  FMUL.FTZ R34, R38, -1.4426950216293334961 ;  /* 0xbfb8aa3b26227820 */ /* 0x000fca0000410000 */
[----:B------:R-:W0:Y:S01]  /*24d0*/  MUFU.EX2 R46, R46 ;  /* 0x0000002e002e7308 */ /* 0x000e220000000800 */
[----:B----4-:R-:W-:-:S07]  /*24e0*/  FADD.FTZ R44, R44, 1 ;  /* 0x3f8000002c2c7421 */ /* 0x010fce0000010000 */
[----:B------:R-:W4:Y:S01]  /*24f0*/  MUFU.RCP R60, R60 ;  /* 0x0000003c003c7308 */ /* 0x000f220000001000 */
[----:B-1----:R-:W-:-:S07]  /*2500*/  FADD.FTZ R45, R45, 1 ;  /* 0x3f8000002d2d7421 */ /* 0x002fce0000010000 */
[----:B------:R-:W1:Y:S01]  /*2510*/  MUFU.EX2 R34, R34 ;  /* 0x0000002200227308 */ /* 0x000e620000000800 */
[----:B0-----:R-:W-:-:S07]  /*2520*/  FADD.FTZ R46, R46, 1 ;  /* 0x3f8000002e2e7421 */ /* 0x001fce0000010000 */
[----:B------:R-:W0:Y:S01]  /*2530*/  MUFU.RCP R44, R44 ;  /* 0x0000002c002c7308 */ /* 0x000e220000001000 */
[----:B------:R-:W-:Y:S01]  /*2540*/  FMUL.FTZ R35, R35, R61 ;  /* 0x0000003d23237220 */ /* 0x000fe20000410000 */
[----:B----4-:R-:W-:-:S06]  /*2550*/  FADD.FTZ R61, -R60, 1 ;  /* 0x3f8000003c3d7421 */ /* 0x010fcc0000010100 */
[----:B------:R-:W4:Y:S01]  /*2560*/  MUFU.RCP R45, R45 ;  /* 0x0000002d002d7308 */ /* 0x000f220000001000 */
[----:B-1----:R-:W-:Y:S01]  /*2570*/  FADD.FTZ R34, R34, 1 ;  /* 0x3f80000022227421 */ /* 0x002fe20000010000 */
[----:B------:R-:W-:-:S06]  /*2580*/  FFMA.FTZ R43, R43, R61, 1 ;  /* 0x3f8000002b2b7423 */ /* 0x000fcc000001003d */
[----:B------:R-:W1:Y:S01]  /*2590*/  MUFU.RCP R46, R46 ;  /* 0x0000002e002e7308 */ /* 0x000e620000001000 */
[----:B------:R-:W-:Y:S01]  /*25a0*/  FMUL.FTZ R43, R60, R43 ;  /* 0x0000002b3c2b7220 */ /* 0x000fe20000410000 */
[----:B0-----:R-:W-:-:S06]  /*25b0*/  FADD.FTZ R60, -R44, 1 ;  /* 0x3f8000002c3c7421 */ /* 0x001fcc0000010100 */
[----:B------:R-:W0:Y:S01]  /*25c0*/  MUFU.RCP R34, R34 ;  /* 0x0000002200227308 */ /* 0x000e220000001000 */
[----:B------:R-:W-:Y:S01]  /*25d0*/  FFMA.FTZ R59, R59, R60, 1 ;  /* 0x3f8000003b3b7423 */ /* 0x000fe2000001003c */
[----:B----4-:R-:W-:Y:S01]  /*25e0*/  FADD.FTZ R60, -R45, 1 ;  /* 0x3f8000002d3c7421 */ /* 0x010fe20000010100 */
[----:B------:R-:W-:Y:S03]  /*25f0*/  STL [R1+0x18], R7 ;  /* 0x0000180701007387 */ /* 0x000fe60000100800 */
[----:B------:R-:W-:Y:S01]  /*2600*/  FFMA.FTZ R58, R58, R60, 1 ;  /* 0x3f8000003a3a7423 */ /* 0x000fe2000001003c */
[----:B------:R-:W4:Y:S01]  /*2610*/  LDL.LU R32, [R1+0x44] ;  /* 0x0000440001207983 */ /* 0x000f220000300800 */
[----:B-1----:R-:W-:-:S03]  /*2620*/  FADD.FTZ R60, -R46, 1 ;  /* 0x3f8000002e3c7421 */ /* 0x002fc60000010100 */
[----:B------:R-:W4:Y:S04]  /*2630*/  LDL R9, [R1+0x7c] ;  /* 0x00007c0001097983 */ /* 0x000f280000100800 */
[----:B------:R1:W-:Y:S01]  /*2640*/  STL [R1+0xb8], R57 ;  /* 0x0000b83901007387 */ /* 0x0003e20000100800 */
[----:B------:R-:W-:Y:S01]  /*2650*/  FFMA.FTZ R39, R39, R60, 1 ;  /* 0x3f80000027277423 */ /* 0x000fe2000001003c */
[----:B0-----:R-:W-:Y:S02]  /*2660*/  FADD.FTZ R60, -R34, 1 ;  /* 0x3f800000223c7421 */ /* 0x001fe40000010100 */
[----:B-1----:R-:W4:Y:S04]  /*2670*/  LDL.LU R57, [R1+0x4c] ;  /* 0x00004c0001397983 */ /* 0x002f280000300800 */
[----:B------:R0:W-:Y:S01]  /*2680*/  STL [R1+0xbc], R56 ;  /* 0x0000bc3801007387 */ /* 0x0001e20000100800 */
[----:B------:R-:W-:-:S03]  /*2690*/  FFMA.FTZ R38, R38, R60, 1 ;  /* 0x3f80000026267423 */ /* 0x000fc6000001003c */
[----:B0-----:R-:W4:Y:S04]  /*26a0*/  LDL R56, [R1+0x6c] ;  /* 0x00006c0001387983 */ /* 0x001f280000100800 */
[----:B------:R-:W-:Y:S04]  /*26b0*/  STL [R1+0xc0], R20 ;  /* 0x0000c01401007387 */ /* 0x000fe80000100800 */
[----:B------:R0:W-:Y:S01]  /*26c0*/  STL [R1+0xc4], R19 ;  /* 0x0000c41301007387 */ /* 0x0001e20000100800 */
[----:B------:R-:W-:-:S03]  /*26d0*/  FMUL.FTZ R7, R34, R38 ;  /* 0x0000002622077220 */ /* 0x000fc60000410000 */
[----:B0-----:R-:W4:Y:S04]  /*26e0*/  LDL.LU R19, [R1+0x40] ;  /* 0x0000400001137983 */ /* 0x001f280000300800 */
[----:B------:R0:W-:Y:S04]  /*26f0*/  STL [R1+0xe0], R54 ;  /* 0x0000e03601007387 */ /* 0x0001e80000100800 */
[----:B0-----:R-:W4:Y:S04]  /*2700*/  LDL.LU R54, [R1+0x48] ;  /* 0x0000480001367983 */ /* 0x001f280000300800 */
[----:B------:R-:W-:Y:S04]  /*2710*/  STL [R1+0xc8], R52 ;  /* 0x0000c83401007387 */ /* 0x000fe80000100800 */
[----:B------:R-:W-:Y:S04]  /*2720*/  STL [R1+0xcc], R48 ;  /* 0x0000cc3001007387 */ /* 0x000fe80000100800 */
[----:B------:R-:W-:Y:S04]  /*2730*/  STL [R1+0xb4], R18 ;  /* 0x0000b41201007387 */ /* 0x000fe80000100800 */
[----:B------:R-:W-:Y:S04]  /*2740*/  STL [R1+0xd4], R17 ;  /* 0x0000d41101007387 */ /* 0x000fe80000100800 */
[----:B------:R0:W-:Y:S04]  /*2750*/  STL [R1+0xb0], R27 ;  /* 0x0000b01b01007387 */ /* 0x0001e80000100800 */
[----:B------:R-:W4:Y:S04]  /*2760*/  LDL R61, [R1+0x68] ;  /* 0x00006800013d7983 */ /* 0x000f280000100800 */
[----:B0-----:R-:W4:Y:S04]  /*2770*/  LDL R27, [R1+0x78] ;  /* 0x00007800011b7983 */ /* 0x001f280000100800 */
[----:B------:R-:W4:Y:S04]  /*2780*/  LDL.LU R18, [R1+0x60] ;  /* 0x0000600001127983 */ /* 0x000f280000300800 */
[----:B------:R-:W4:Y:S04]  /*2790*/  LDL.LU R17, [R1+0x64] ;  /* 0x0000640001117983 */ /* 0x000f280000300800 */
[----:B------:R0:W-:Y:S04]  /*27a0*/  STL [R1+0x38], R7 ;  /* 0x0000380701007387 */ /* 0x0001e80000100800 */
[----:B------:R-:W4:Y:S01]  /*27b0*/  LDL.LU R8, [R1+0x58] ;  /* 0x0000580001087983 */ /* 0x000f220000300800 */
[----:B---3--:R-:W-:-:S02]  /*27c0*/  SHF.L.U32 R34, R10, 0x10, RZ ;  /* 0x000000100a227819 */ /* 0x008fc400000006ff */
[----:B------:R-:W-:Y:S02]  /*27d0*/  PRMT R38, R10, 0x7632, R38 ;  /* 0x000076320a267816 */ /* 0x000fe40000000026 */
[----:B------:R-:W-:Y:S01]  /*27e0*/  PRMT R10, R11, 0x7632, R10 ;  /* 0x000076320b0a7816 */ /* 0x000fe2000000000a */
[----:B------:R-:W-:Y:S01]  /*27f0*/  FMUL.FTZ R46, R46, R39 ;  /* 0x000000272e2e7220 */ /* 0x000fe20000410000 */
[----:B------:R-:W-:Y:S01]  /*2800*/  FMUL.FTZ R45, R45, R58 ;  /* 0x0000003a2d2d7220 */ /* 0x000fe20000410000 */
[----:B--2---:R-:W-:Y:S01]  /*2810*/  PRMT R60, R29, 0x7632, R60 ;  /* 0x000076321d3c7816 */ /* 0x004fe2000000003c */
[----:B0-----:R-:W2:Y:S01]  /*2820*/  LDL.LU R7, [R1+0x5c] ;  /* 0x00005c0001077983 */ /* 0x001ea20000300800 */
[----:B------:R-:W-:Y:S01]  /*2830*/  SHF.L.U32 R10, R10, 0x10, RZ ;  /* 0x000000100a0a7819 */ /* 0x000fe200000006ff */
[----:B------:R-:W-:Y:S02]  /*2840*/  FMUL.FTZ R30, R34, R30 ;  /* 0x0000001e221e7220 */ /* 0x000fe40000410000 */
[----:B------:R-:W3:Y:S02]  /*2850*/  LDL R49, [R1+0x80] ;  /* 0x0000800001317983 */ /* 0x000ee40000100800 */
[----:B------:R-:W-:Y:S01]  /*2860*/  FMUL.FTZ R43, R10, R43 ;  /* 0x0000002b0a2b7220 */ /* 0x000fe20000410000 */
[----:B------:R-:W-:Y:S01]  /*2870*/  PRMT R10, R28, 0x7632, R10 ;  /* 0x000076321c0a7816 */ /* 0x000fe2000000000a */
[----:B------:R-:W2:Y:S01]  /*2880*/  LDL R52, [R1+0x9c] ;  /* 0x00009c0001347983 */ /* 0x000ea20000100800 */
[----:B------:R-:W-:-:S02]  /*2890*/  SHF.L.U32 R34, R11, 0x10, RZ ;  /* 0x000000100b227819 */ /* 0x000fc400000006ff */
[----:B------:R-:W-:Y:S01]  /*28a0*/  SHF.L.U32 R10, R10, 0x10, RZ ;  /* 0x000000100a0a7819 */ /* 0x000fe200000006ff */
[----:B------:R-:W2:Y:S01]  /*28b0*/  LDL R20, [R1+0x94] ;  /* 0x0000940001147983 */ /* 0x000ea20000100800 */
[----:B------:R-:W-:-:S03]  /*28c0*/  SHF.L.U32 R11, R38, 0x10, RZ ;  /* 0x00000010260b7819 */ /* 0x000fc600000006ff */
[----:B------:R-:W-:Y:S02]  /*28d0*/  FMUL.FTZ R46, R10, R46 ;  /* 0x0000002e0a2e7220 */ /* 0x000fe40000410000 */
[----:B------:R-:W-:Y:S01]  /*28e0*/  FMUL.FTZ R35, R11, R35 ;  /* 0x000000230b237220 */ /* 0x000fe20000410000 */
[----:B------:R-:W-:Y:S01]  /*28f0*/  SHF.L.U32 R11, R29, 0x10, RZ ;  /* 0x000000101d0b7819 */ /* 0x000fe200000006ff */
[----:B------:R-:W-:Y:S02]  /*2900*/  FMUL.FTZ R34, R34, R41 ;  /* 0x0000002922227220 */ /* 0x000fe40000410000 */
[----:B------:R-:W2:Y:S01]  /*2910*/  LDL R41, [R1+0x98] ;  /* 0x0000980001297983 */ /* 0x000ea20000100800 */
[----:B------:R-:W-:Y:S01]  /*2920*/  FMUL.FTZ R44, R44, R59 ;  /* 0x0000003b2c2c7220 */ /* 0x000fe20000410000 */
[----:B----4-:R-:W-:Y:S01]  /*2930*/  FADD.FTZ R39, R0, R32 ;  /* 0x0000002000277221 */ /* 0x010fe20000010000 */
[----:B------:R-:W-:Y:S02]  /*2940*/  FADD.FTZ R58, R3, R57 ;  /* 0x00000039033a7221 */ /* 0x000fe40000010000 */
[----:B------:R-:W4:Y:S01]  /*2950*/  LDL R57, [R1+0x90] ;  /* 0x0000900001397983 */ /* 0x000f220000100800 */
[----:B------:R-:W-:Y:S01]  /*2960*/  FFMA.FTZ R38, R9, R0, R19 ;  /* 0x0000000009267223 */ /* 0x000fe20000010013 */
[-C--:B------:R-:W-:Y:S01]  /*2970*/  FFMA.FTZ R59, R56, R3.reuse, R54 ;  /* 0x00000003383b7223 */ /* 0x080fe20000010036 */
[----:B------:R-:W-:Y:S01]  /*2980*/  FFMA.FTZ R29, R61, R2, R18 ;  /* 0x000000023d1d7223 */ /* 0x000fe20000010012 */
[----:B------:R-:W-:Y:S01]  /*2990*/  SHF.L.U32 R18, R60, 0x10, RZ ;  /* 0x000000103c127819 */ /* 0x000fe200000006ff */
[----:B------:R-:W-:Y:S01]  /*29a0*/  FMUL.FTZ R60, R36, R0 ;  /* 0x00000000243c7220 */ /* 0x000fe20000410000 */
[----:B------:R-:W-:Y:S01]  /*29b0*/  FADD.FTZ R0, R58, R5 ;  /* 0x000000053a007221 */ /* 0x000fe20000010000 */
[----:B------:R-:W-:Y:S01]  /*29c0*/  FFMA.FTZ R10, R27, R4, R8 ;  /* 0x000000041b0a7223 */ /* 0x000fe20000010008 */
[----:B------:R-:W-:-:S05]  /*29d0*/  FMUL.FTZ R8, R37, R3 ;  /* 0x0000000325087220 */ /* 0x000fca0000410000 */
[----:B------:R0:W-:Y:S04]  /*29e0*/  STL [R1+0x1c], R8 ;  /* 0x00001c0801007387 */ /* 0x0001e80000100800 */
[----:B------:R-:W4:Y:S01]  /*29f0*/  LDL R58, [R1+0x8c] ;  /* 0x00008c00013a7983 */ /* 0x000f220000100800 */
[----:B------:R-:W-:-:S03]  /*2a00*/  FADD.FTZ R3, R39, R6 ;  /* 0x0000000627037221 */ /* 0x000fc60000010000 */
[----:B------:R-:W-:Y:S04]  /*2a10*/  STL [R1+0x30], R60 ;  /* 0x0000303c01007387 */ /* 0x000fe80000100800 */
[----:B------:R-:W4:Y:S01]  /*2a20*/  LDL R39, [R1+0x88] ;  /* 0x0000880001277983 */ /* 0x000f220000100800 */
[----:B------:R-:W-:Y:S01]  /*2a30*/  SHF.L.U32 R28, R28, 0x10, RZ ;  /* 0x000000101c1c7819 */ /* 0x000fe200000006ff */
[-C--:B------:R-:W-:Y:S01]  /*2a40*/  FMUL.FTZ R54, R37, R5.reuse ;  /* 0x0000000525367220 */ /* 0x080fe20000410000 */
[----:B---3--:R-:W-:Y:S01]  /*2a50*/  FFMA.FTZ R59, R49, R5, R59 ;  /* 0x00000005313b7223 */ /* 0x008fe2000001003b */
[----:B------:R-:W-:Y:S02]  /*2a60*/  FMUL.FTZ R32, R36, R6 ;  /* 0x0000000624207220 */ /* 0x000fe40000410000 */
[----:B------:R-:W-:Y:S01]  /*2a70*/  FMUL.FTZ R44, R28, R44 ;  /* 0x0000002c1c2c7220 */ /* 0x000fe20000410000 */
[----:B------:R-:W-:Y:S01]  /*2a80*/  FADD.FTZ R28, R2, R17 ;  /* 0x00000011021c7221 */ /* 0x000fe20000010000 */
[----:B------:R-:W-:Y:S01]  /*2a90*/  FMUL.FTZ R45, R11, R45 ;  /* 0x0000002d0b2d7220 */ /* 0x000fe20000410000 */
[----:B------:R-:W-:Y:S01]  /*2aa0*/  FMUL.FTZ R17, R37, R31 ;  /* 0x0000001f25117220 */ /* 0x000fe20000410000 */
[----:B--2---:R-:W-:Y:S01]  /*2ab0*/  FADD.FTZ R11, R4, R7 ;  /* 0x00000007040b7221 */ /* 0x004fe20000010000 */
[----:B------:R-:W-:Y:S01]  /*2ac0*/  FMUL.FTZ R48, R36, R33 ;  /* 0x0000002124307220 */ /* 0x000fe20000410000 */
[----:B------:R-:W-:Y:S01]  /*2ad0*/  FMUL.FTZ R7, R25, R2 ;  /* 0x0000000219077220 */ /* 0x000fe20000410000 */
[----:B------:R-:W-:Y:S01]  /*2ae0*/  STL [R1+0x28], R54 ;  /* 0x0000283601007387 */ /* 0x000fe20000100800 */
[----:B------:R-:W-:Y:S01]  /*2af0*/  FFMA.FTZ R5, R41, R31, R59 ;  /* 0x0000001f29057223 */ /* 0x000fe2000001003b */
[----:B------:R-:W-:Y:S01]  /*2b00*/  FADD.FTZ R0, R0, R31 ;  /* 0x0000001f00007221 */ /* 0x000fe20000010000 */
[----:B------:R-:W-:Y:S01]  /*2b10*/  FADD.FTZ R2, RZ, R8 ;  /* 0x00000008ff027221 */ /* 0x000fe20000010000 */
[----:B------:R-:W-:Y:S01]  /*2b20*/  STL [R1+0x24], R32 ;  /* 0x0000242001007387 */ /* 0x000fe20000100800 */
[----:B------:R-:W-:Y:S01]  /*2b30*/  FADD.FTZ R3, R3, R33 ;  /* 0x0000002103037221 */ /* 0x000fe20000010000 */
[----:B------:R-:W-:-:S02]  /*2b40*/  FMUL.FTZ R19, R37, R50 ;  /* 0x0000003225137220 */ /* 0x000fc40000410000 */
[----:B------:R-:W-:Y:S01]  /*2b50*/  STL [R1+0x14], R17 ;  /* 0x0000141101007387 */ /* 0x000fe20000100800 */
[----:B------:R-:W-:Y:S01]  /*2b60*/  FFMA.FTZ R31, R20, R50, R5 ;  /* 0x00000032141f7223 */ /* 0x000fe20000010005 */
[----:B------:R-:W-:Y:S02]  /*2b70*/  FADD.FTZ R0, R0, R50 ;  /* 0x0000003200007221 */ /* 0x000fe40000010000 */
[----:B------:R-:W-:Y:S01]  /*2b80*/  STL [R1+0x10], R48 ;  /* 0x0000103001007387 */ /* 0x000fe20000100800 */
[----:B------:R-:W-:Y:S01]  /*2b90*/  FADD.FTZ R5, R2, R7 ;  /* 0x0000000702057221 */ /* 0x000fe20000010000 */
[----:B------:R-:W-:Y:S02]  /*2ba0*/  FMUL.FTZ R59, R24, R4 ;  /* 0x00000004183b7220 */ /* 0x000fe40000410000 */
[----:B------:R1:W-:Y:S01]  /*2bb0*/  STL [R1+0xc], R7 ;  /* 0x00000c0701007387 */ /* 0x0003e20000100800 */
[----:B------:R-:W-:-:S03]  /*2bc0*/  FADD.FTZ R2, R3, R40 ;  /* 0x0000002803027221 */ /* 0x000fc60000010000 */
[----:B------:R-:W2:Y:S01]  /*2bd0*/  LDL R50, [R1+0x54] ;  /* 0x0000540001327983 */ /* 0x000ea20000100800 */
[----:B------:R-:W-:Y:S01]  /*2be0*/  FADD.FTZ R0, R0, R42 ;  /* 0x0000002a00007221 */ /* 0x000fe20000010000 */
[----:B----4-:R-:W-:Y:S01]  /*2bf0*/  FFMA.FTZ R38, R58, R6, R38 ;  /* 0x000000063a267223 */ /* 0x010fe20000010026 */
[----:B------:R-:W-:-:S03]  /*2c00*/  FFMA.FTZ R6, R56, R8, RZ ;  /* 0x0000000838067223 */ /* 0x000fc600000100ff */
[----:B------:R-:W-:Y:S01]  /*2c10*/  FFMA.FTZ R38, R52, R33, R38 ;  /* 0x0000002134267223 */ /* 0x000fe20000010026 */
[----:B0-----:R-:W3:Y:S01]  /*2c20*/  LDL.LU R8, [R1+0xec] ;  /* 0x0000ec0001087983 */ /* 0x001ee20000300800 */
[-C--:B------:R-:W-:Y:S01]  /*2c30*/  FMUL.FTZ R56, R36, R40.reuse ;  /* 0x0000002824387220 */ /* 0x080fe20000410000 */
[----:B------:R-:W-:Y:S01]  /*2c40*/  FFMA.FTZ R3, R61, R7, R6 ;  /* 0x000000073d037223 */ /* 0x000fe20000010006 */
[----:B------:R-:W-:Y:S01]  /*2c50*/  FFMA.FTZ R33, R57, R40, R38 ;  /* 0x0000002839217223 */ /* 0x000fe20000010026 */
[----:B------:R-:W-:Y:S01]  /*2c60*/  STL [R1+0x8], R19 ;  /* 0x0000081301007387 */ /* 0x000fe20000100800 */
[----:B------:R-:W-:-:S03]  /*2c70*/  FFMA.FTZ R31, R39, R42, R31 ;  /* 0x0000002a271f7223 */ /* 0x000fc6000001001f */
[----:B-1----:R-:W4:Y:S01]  /*2c80*/  LDL.LU R7, [R1+0xe8] ;  /* 0x0000e80001077983 */ /* 0x002f220000300800 */
[----:B------:R-:W-:-:S03]  /*2c90*/  FMUL.FTZ R61, R37, R42 ;  /* 0x0000002a253d7220 */ /* 0x000fc60000410000 */
[----:B------:R-:W2:Y:S04]  /*2ca0*/  LDL R6, [R1+0x70] ;  /* 0x0000700001067983 */ /* 0x000ea80000100800 */
[----:B------:R-:W2:Y:S04]  /*2cb0*/  LDL R38, [R1+0x50] ;  /* 0x0000500001267983 */ /* 0x000ea80000100800 */
[----:B------:R3:W-:Y:S04]  /*2cc0*/  STL [R1], R59 ;  /* 0x0000003b01007387 */ /* 0x0007e80000100800 */
[----:B------:R0:W-:Y:S04]  /*2cd0*/  STL [R1+0x4], R56 ;  /* 0x0000043801007387 */ /* 0x0001e80000100800 */
[----:B------:R-:W3:Y:S01]  /*2ce0*/  LDL R42, [R1+0x74] ;  /* 0x00007400012a7983 */ /* 0x000ee20000100800 */
[----:B------:R-:W-:Y:S01]  /*2cf0*/  FADD.FTZ R4, R5, R60 ;  /* 0x0000003c05047221 */ /* 0x000fe20000010000 */
[----:B------:R-:W-:-:S02]  /*2d00*/  FFMA.FTZ R5, R9, R60, R3 ;  /* 0x0000003c09057223 */ /* 0x000fc40000010003 */
[----:B------:R-:W2:Y:S01]  /*2d10*/  LDL.LU R9, [R1+0xe4] ;  /* 0x0000e40001097983 */ /* 0x000ea20000300800 */
[----:B------:R-:W-:Y:S01]  /*2d20*/  FADD.FTZ R4, R4, R59 ;  /* 0x0000003b04047221 */ /* 0x000fe20000010000 */
[----:B------:R-:W-:Y:S02]  /*2d30*/  FFMA.FTZ R5, R27, R59, R5 ;  /* 0x0000003b1b057223 */ /* 0x000fe40000010005 */
[----:B------:R-:W2:Y:S01]  /*2d40*/  LDL R27, [R1+0x3c] ;  /* 0x00003c00011b7983 */ /* 0x000ea20000100800 */
[----:B------:R-:W-:Y:S01]  /*2d50*/  FADD.FTZ R4, R4, R54 ;  /* 0x0000003604047221 */ /* 0x000fe20000010000 */
[----:B------:R-:W-:Y:S02]  /*2d60*/  FFMA.FTZ R5, R49, R54, R5 ;  /* 0x0000003631057223 */ /* 0x000fe40000010005 */
[----:B------:R-:W2:Y:S04]  /*2d70*/  LDL.LU R54, [R1+0xe0] ;  /* 0x0000e00001367983 */ /* 0x000ea80000300800 */
[----:B------:R-:W2:Y:S04]  /*2d80*/  LDL.LU R49, [R1+0xdc] ;  /* 0x0000dc0001317983 */ /* 0x000ea80000300800 */
[----:B------:R-:W2:Y:S01]  /*2d90*/  LDL R40, [R1+0x34] ;  /* 0x0000340001287983 */ /* 0x000ea20000100800 */
[----:B----4-:R-:W-:Y:S01]  /*2da0*/  FMUL.FTZ R60, R25, R7 ;  /* 0x00000007193c7220 */ /* 0x010fe20000410000 */
[----:B------:R-:W-:-:S03]  /*2db0*/  FADD.FTZ R3, R28, R7 ;  /* 0x000000071c037221 */ /* 0x000fc60000010000 */
[----:B------:R-:W-:-:S04]  /*2dc0*/  FADD.FTZ R4, R4, R60 ;  /* 0x0000003c04047221 */ /* 0x000fc80000010000 */
[----:B------:R-:W-:Y:S01]  /*2dd0*/  FADD.FTZ R4, R4, R32 ;  /* 0x0000002004047221 */ /* 0x000fe20000010000 */
[C---:B---3--:R-:W-:Y:S01]  /*2de0*/  FFMA.FTZ R5, R42.reuse, R60, R5 ;  /* 0x0000003c2a057223 */ /* 0x048fe20000010005 */
[----:B------:R-:W-:Y:S02]  /*2df0*/  FFMA.FTZ R29, R42, R7, R29 ;  /* 0x000000072a1d7223 */ /* 0x000fe4000001001d */
[----:B------:R-:W3:Y:S01]  /*2e00*/  LDL R7, [R1+0x18] ;  /* 0x0000180001077983 */ /* 0x000ee20000100800 */
[----:B------:R-:W-:-:S03]  /*2e10*/  FFMA.FTZ R5, R58, R32, R5 ;  /* 0x000000203a057223 */ /* 0x000fc60000010005 */
[----:B------:R-:W4:Y:S01]  /*2e20*/  LDL.LU R32, [R1+0xd8] ;  /* 0x0000d80001207983 */ /* 0x000f220000300800 */
[----:B------:R-:W-:-:S04]  /*2e30*/  FMUL.FTZ R59, R24, R8 ;  /* 0x00000008183b7220 */ /* 0x000fc80000410000 */
[----:B------:R-:W-:Y:S01]  /*2e40*/  FADD.FTZ R4, R4, R59 ;  /* 0x0000003b04047221 */ /* 0x000fe20000010000 */
[----:B--2---:R-:W-:Y:S01]  /*2e50*/  FFMA.FTZ R5, R6, R59, R5 ;  /* 0x0000003b06057223 */ /* 0x004fe20000010005 */
[----:B------:R-:W-:Y:S02]  /*2e60*/  FMUL.FTZ R58, R25, R9 ;  /* 0x00000009193a7220 */ /* 0x000fe40000410000 */
[----:B------:R-:W-:Y:S01]  /*2e70*/  FADD.FTZ R4, R4, R17 ;  /* 0x0000001104047221 */ /* 0x000fe20000010000 */
[----:B------:R-:W-:Y:S01]  /*2e80*/  FFMA.FTZ R5, R41, R17, R5 ;  /* 0x0000001129057223 */ /* 0x000fe20000010005 */
[----:B------:R-:W-:Y:S02]  /*2e90*/  FFMA.FTZ R29, R50, R9, R29 ;  /* 0x00000009321d7223 */ /* 0x000fe4000001001d */
[----:B------:R-:W-:Y:S01]  /*2ea0*/  FADD.FTZ R4, R4, R58 ;  /* 0x0000003a04047221 */ /* 0x000fe20000010000 */
[----:B------:R-:W-:Y:S01]  /*2eb0*/  FFMA.FTZ R5, R50, R58, R5 ;  /* 0x0000003a32057223 */ /* 0x000fe20000010005 */
[----:B------:R-:W-:Y:S01]  /*2ec0*/  FADD.FTZ R3, R3, R9 ;  /* 0x0000000903037221 */ /* 0x000fe20000010000 */
[----:B------:R-:W-:Y:S01]  /*2ed0*/  FFMA.FTZ R10, R6, R8, R10 ;  /* 0x00000008060a7223 */ /* 0x000fe2000001000a */
[----:B------:R-:W2:Y:S01]  /*2ee0*/  LDL R9, [R1+0x84] ;  /* 0x0000840001097983 */ /* 0x000ea20000100800 */
[----:B------:R-:W-:Y:S01]  /*2ef0*/  FADD.FTZ R6, R4, R48 ;  /* 0x0000003004067221 */ /* 0x000fe20000010000 */
[----:B------:R-:W-:-:S02]  /*2f00*/  FFMA.FTZ R5, R52, R48, R5 ;  /* 0x0000003034057223 */ /* 0x000fc40000010005 */
[----:B------:R-:W3:Y:S01]  /*2f10*/  LDL.LU R17, [R1+0xd4] ;  /* 0x0000d40001117983 */ /* 0x000ee20000300800 */
[----:B------:R-:W-:-:S03]  /*2f20*/  FADD.FTZ R11, R11, R8 ;  /* 0x000000080b0b7221 */ /* 0x000fc60000010000 */
[----:B------:R-:W2:Y:S01]  /*2f30*/  LDL.LU R41, [R1+0xd0] ;  /* 0x0000d00001297983 */ /* 0x000ea20000300800 */
[----:B------:R-:W-:-:S03]  /*2f40*/  FMUL.FTZ R42, R25, R49 ;  /* 0x00000031192a7220 */ /* 0x000fc60000410000 */
[----:B------:R-:W3:Y:S01]  /*2f50*/  LDL R8, [R1+0x20] ;  /* 0x0000200001087983 */ /* 0x000ee20000100800 */
[-C--:B----4-:R-:W-:Y:S01]  /*2f60*/  FMUL.FTZ R50, R24, R32.reuse ;  /* 0x0000002018327220 */ /* 0x090fe20000410000 */
[----:B------:R-:W-:-:S03]  /*2f70*/  FFMA.FTZ R10, R38, R32, R10 ;  /* 0x00000020260a7223 */ /* 0x000fc6000001000a */
[----:B------:R-:W-:Y:S01]  /*2f80*/  FADD.FTZ R6, R6, R50 ;  /* 0x0000003206067221 */ /* 0x000fe20000010000 */
[----:B------:R-:W-:Y:S01]  /*2f90*/  FFMA.FTZ R5, R38, R50, R5 ;  /* 0x0000003226057223 */ /* 0x000fe20000010005 */
[----:B------:R-:W-:Y:S02]  /*2fa0*/  FADD.FTZ R11, R11, R32 ;  /* 0x000000200b0b7221 */ /* 0x000fe40000010000 */
[----:B------:R-:W4:Y:S01]  /*2fb0*/  LDL R32, [R1+0x2c] ;  /* 0x00002c0001207983 */ /* 0x000f220000100800 */
[----:B------:R-:W-:Y:S01]  /*2fc0*/  FADD.FTZ R6, R6, R19 ;  /* 0x0000001306067221 */ /* 0x000fe20000010000 */
[----:B------:R-:W-:Y:S02]  /*2fd0*/  FFMA.FTZ R5, R20, R19, R5 ;  /* 0x0000001314057223 */ /* 0x000fe40000010005 */
[----:B------:R-:W4:Y:S01]  /*2fe0*/  LDL.LU R48, [R1+0xcc] ;  /* 0x0000cc0001307983 */ /* 0x000f220000300800 */
[----:B------:R-:W-:Y:S01]  /*2ff0*/  FADD.FTZ R6, R6, R42 ;  /* 0x0000002a06067221 */ /* 0x000fe20000010000 */
[----:B------:R-:W-:-:S02]  /*3000*/  FFMA.FTZ R5, R27, R42, R5 ;  /* 0x0000002a1b057223 */ /* 0x000fc40000010005 */
[----:B------:R-:W4:Y:S01]  /*3010*/  LDL.LU R52, [R1+0xc8] ;  /* 0x0000c80001347983 */ /* 0x000f220000300800 */
[----:B------:R-:W-:Y:S01]  /*3020*/  FADD.FTZ R6, R6, R56 ;  /* 0x0000003806067221 */ /* 0x000fe20000010000 */
[----:B------:R-:W-:Y:S02]  /*3030*/  FFMA.FTZ R5, R57, R56, R5 ;  /* 0x0000003839057223 */ /* 0x000fe40000010005 */
[----:B------:R-:W4:Y:S04]  /*3040*/  LDL.LU R19, [R1+0xc4] ;  /* 0x0000c40001137983 */ /* 0x000f280000300800 */
[----:B------:R-:W4:Y:S04]  /*3050*/  LDL.LU R20, [R1+0xc0] ;  /* 0x0000c00001147983 */ /* 0x000f280000300800 */
[----:B0-----:R-:W4:Y:S04]  /*3060*/  LDL.LU R56, [R1+0xbc] ;  /* 0x0000bc0001387983 */ /* 0x001f280000300800 */
[----:B------:R-:W4:Y:S04]  /*3070*/  LDL.LU R57, [R1+0xb8] ;  /* 0x0000b80001397983 */ /* 0x000f280000300800 */
[----:B------:R-:W4:Y:S01]  /*3080*/  LDL.LU R28, [R1+0x38] ;  /* 0x00003800011c7983 */ /* 0x000f220000300800 */
[----:B------:R-:W-:Y:S01]  /*3090*/  FFMA.FTZ R29, R27, R49, R29 ;  /* 0x000000311b1d7223 */ /* 0x000fe2000001001d */
[----:B------:R-:W-:Y:S01]  /*30a0*/  FADD.FTZ R4, R3, R49 ;  /* 0x0000003103047221 */ /* 0x000fe20000010000 */
[-C--:B--2---:R-:W-:Y:S01]  /*30b0*/  FFMA.FTZ R49, R40, R41.reuse, R10 ;  /* 0x0000002928317223 */ /* 0x084fe2000001000a */
[----:B------:R-:W-:Y:S01]  /*30c0*/  FADD.FTZ R3, R11, R41 ;  /* 0x000000290b037221 */ /* 0x000fe20000010000 */
[----:B------:R-:W-:-:S04]  /*30d0*/  FMUL.FTZ R41, R24, R41 ;  /* 0x0000002918297220 */ /* 0x000fc80000410000 */
[----:B------:R-:W-:Y:S01]  /*30e0*/  FFMA.FTZ R5, R40, R41, R5 ;  /* 0x0000002928057223 */ /* 0x000fe20000010005 */
[----:B------:R-:W-:-:S03]  /*30f0*/  FFMA.FTZ R33, R9, R54, R33 ;  /* 0x0000003609217223 */ /* 0x000fc60000010021 */
[----:B------:R-:W-:Y:S01]  /*3100*/  FFMA.FTZ R5, R39, R61, R5 ;  /* 0x0000003d27057223 */ /* 0x000fe20000010005 */
[----:B------:R-:W-:Y:S01]  /*3110*/  FADD.FTZ R2, R2, R54 ;  /* 0x0000003602027221 */ /* 0x000fe20000010000 */
[----:B------:R-:W-:Y:S01]  /*3120*/  FMUL.FTZ R54, R36, R54 ;  /* 0x0000003624367220 */ /* 0x000fe20000410000 */
[----:B------:R-:W-:Y:S01]  /*3130*/  FADD.FTZ R27, R0, R55 ;  /* 0x00000037001b7221 */ /* 0x000fe20000010000 */
[----:B------:R-:W-:Y:S01]  /*3140*/  FMUL.FTZ R10, R36, R47 ;  /* 0x0000002f240a7220 */ /* 0x000fe20000410000 */
[-C--:B---3--:R-:W-:Y:S01]  /*3150*/  FFMA.FTZ R31, R7, R55.reuse, R31 ;  /* 0x00000037071f7223 */ /* 0x088fe2000001001f */
[----:B------:R-:W-:Y:S02]  /*3160*/  FMUL.FTZ R38, R37, R55 ;  /* 0x0000003725267220 */ /* 0x000fe40000410000 */
[----:B------:R-:W2:Y:S01]  /*3170*/  LDL.LU R55, [R1+0xa8] ;  /* 0x0000a80001377983 */ /* 0x000ea20000300800 */
[----:B----4-:R-:W-:Y:S01]  /*3180*/  FMUL.FTZ R40, R25, R52 ;  /* 0x0000003419287220 */ /* 0x010fe20000410000 */
[----:B------:R-:W-:Y:S01]  /*3190*/  FFMA.FTZ R49, R8, R48, R49 ;  /* 0x0000003008317223 */ /* 0x000fe20000010031 */
[----:B------:R-:W-:-:S02]  /*31a0*/  FADD.FTZ R0, R3, R48 ;  /* 0x0000003003007221 */ /* 0x000fc40000010000 */
[----:B------:R-:W-:Y:S01]  /*31b0*/  FFMA.FTZ R5, R32, R40, R5 ;  /* 0x0000002820057223 */ /* 0x000fe20000010005 */
[----:B------:R-:W-:Y:S01]  /*31c0*/  FMUL.FTZ R39, R24, R48 ;  /* 0x0000003018277220 */ /* 0x000fe20000410000 */
[----:B------:R-:W-:Y:S01]  /*31d0*/  FADD.FTZ R48, R2, R47 ;  /* 0x0000002f02307221 */ /* 0x000fe20000010000 */
[-C--:B------:R-:W-:Y:S01]  /*31e0*/  FFMA.FTZ R49, R19, R51.reuse, R49 ;  /* 0x0000003313317223 */ /* 0x080fe20000010031 */
[----:B------:R-:W-:Y:S01]  /*31f0*/  FFMA.FTZ R5, R9, R54, R5 ;  /* 0x0000003609057223 */ /* 0x000fe20000010005 */
[----:B------:R-:W-:Y:S01]  /*3200*/  FMUL.FTZ R9, R24, R51 ;  /* 0x0000003318097220 */ /* 0x000fe20000410000 */
[----:B------:R-:W-:Y:S01]  /*3210*/  FFMA.FTZ R33, R57, R47, R33 ;  /* 0x0000002f39217223 */ /* 0x000fe20000010021 */
[----:B------:R-:W-:Y:S01]  /*3220*/  FADD.FTZ R47, R0, R51 ;  /* 0x00000033002f7221 */ /* 0x000fe20000010000 */
[----:B------:R-:W-:Y:S02]  /*3230*/  FMUL.FTZ R51, R18, R28 ;  /* 0x0000001c12337220 */ /* 0x000fe40000410000 */
[----:B------:R-:W3:Y:S01]  /*3240*/  LDL.LU R18, [R1+0xb4] ;  /* 0x0000b40001127983 */ /* 0x000ee20000300800 */
[----:B------:R-:W-:-:S04]  /*3250*/  FADD.FTZ R6, R6, R41 ;  /* 0x0000002906067221 */ /* 0x000fc80000010000 */
[----:B------:R-:W-:-:S04]  /*3260*/  FADD.FTZ R6, R6, R61 ;  /* 0x0000003d06067221 */ /* 0x000fc80000010000 */
[----:B------:R-:W-:-:S04]  /*3270*/  FADD.FTZ R6, R6, R40 ;  /* 0x0000002806067221 */ /* 0x000fc80000010000 */
[----:B------:R-:W-:Y:S01]  /*3280*/  FADD.FTZ R6, R6, R54 ;  /* 0x0000003606067221 */ /* 0x000fe20000010000 */
[----:B------:R-:W-:-:S03]  /*3290*/  FFMA.FTZ R5, R8, R39, R5 ;  /* 0x0000002708057223 */ /* 0x000fc60000010005 */
[----:B------:R-:W-:Y:S01]  /*32a0*/  FADD.FTZ R6, R6, R39 ;  /* 0x0000002706067221 */ /* 0x000fe20000010000 */
[----:B------:R-:W-:Y:S01]  /*32b0*/  FMUL.FTZ R11, R25, R53 ;  /* 0x00000035190b7220 */ /* 0x000fe20000410000 */
[----:B------:R-:W-:Y:S02]  /*32c0*/  FFMA.FTZ R5, R7, R38, R5 ;  /* 0x0000002607057223 */ /* 0x000fe40000010005 */
[----:B------:R-:W-:Y:S02]  /*32d0*/  FADD.FTZ R6, R6, R38 ;  /* 0x0000002606067221 */ /* 0x000fe40000010000 */
[----:B------:R-:W-:Y:S02]  /*32e0*/  FFMA.FTZ R5, R20, R11, R5 ;  /* 0x0000000b14057223 */ /* 0x000fe40000010005 */
[----:B------:R-:W-:Y:S01]  /*32f0*/  FADD.FTZ R6, R6, R11 ;  /* 0x0000000b06067221 */ /* 0x000fe20000010000 */
[----:B------:R-:W-:Y:S01]  /*3300*/  FFMA.FTZ R29, R32, R52, R29 ;  /* 0x00000034201d7223 */ /* 0x000fe2000001001d */
[----:B------:R-:W-:-:S02]  /*3310*/  FFMA.FTZ R5, R57, R10, R5 ;  /* 0x0000000a39057223 */ /* 0x000fc40000010005 */
[----:B------:R-:W-:Y:S01]  /*3320*/  FADD.FTZ R6, R6, R10 ;  /* 0x0000000a06067221 */ /* 0x000fe20000010000 */
[----:B------:R-:W-:Y:S01]  /*3330*/  FFMA.FTZ R32, R20, R53, R29 ;  /* 0x0000003514207223 */ /* 0x000fe2000001001d */
[----:B------:R-:W-:Y:S01]  /*3340*/  FMUL.FTZ R8, R37, R30 ;  /* 0x0000001e25087220 */ /* 0x000fe20000410000 */
[----:B------:R-:W-:Y:S01]  /*3350*/  FFMA.FTZ R29, R19, R9, R5 ;  /* 0x00000009131d7223 */ /* 0x000fe20000010005 */
[----:B------:R-:W-:Y:S01]  /*3360*/  FADD.FTZ R6, R6, R9 ;  /* 0x0000000906067221 */ /* 0x000fe20000010000 */
[----:B------:R-:W-:Y:S02]  /*3370*/  FMUL.FTZ R7, R25, R35 ;  /* 0x0000002319077220 */ /* 0x000fe40000410000 */
[----:B------:R-:W-:Y:S01]  /*3380*/  FFMA.FTZ R29, R56, R8, R29 ;  /* 0x00000008381d7223 */ /* 0x000fe2000001001d */
[----:B------:R-:W-:Y:S01]  /*3390*/  FADD.FTZ R28, R6, R8 ;  /* 0x00000008061c7221 */ /* 0x000fe20000010000 */
[----:B------:R-:W-:Y:S02]  /*33a0*/  FMUL.FTZ R6, R36, R34 ;  /* 0x0000002224067220 */ /* 0x000fe40000410000 */
[----:B------:R-:W-:Y:S01]  /*33b0*/  FFMA.FTZ R29, R17, R7, R29 ;  /* 0x00000007111d7223 */ /* 0x000fe2000001001d */
[----:B------:R-:W-:Y:S01]  /*33c0*/  FADD.FTZ R28, R28, R7 ;  /* 0x000000071c1c7221 */ /* 0x000fe20000010000 */
[----:B------:R-:W-:Y:S01]  /*33d0*/  FADD.FTZ R4, R4, R52 ;  /* 0x0000003404047221 */ /* 0x000fe20000010000 */
[----:B------:R-:W-:-:S02]  /*33e0*/  FMUL.FTZ R5, R24, R43 ;  /* 0x0000002b18057220 */ /* 0x000fc40000410000 */
[----:B------:R-:W-:Y:S01]  /*33f0*/  FADD.FTZ R28, R28, R6 ;  /* 0x000000061c1c7221 */ /* 0x000fe20000010000 */
[----:B------:R-:W-:Y:S01]  /*3400*/  FADD.FTZ R52, R4, R53 ;  /* 0x0000003504347221 */ /* 0x000fe20000010000 */
[----:B------:R-:W-:Y:S02]  /*3410*/  FMUL.FTZ R4, R37, R44 ;  /* 0x0000002c25047220 */ /* 0x000fe40000410000 */
[----:B------:R-:W-:Y:S01]  /*3420*/  FADD.FTZ R28, R28, R5 ;  /* 0x000000051c1c7221 */ /* 0x000fe20000010000 */
[----:B------:R-:W-:-:S03]  /*3430*/  FMUL.FTZ R3, R25, R46 ;  /* 0x0000002e19037220 */ /* 0x000fc60000410000 */
[----:B------:R-:W-:Y:S01]  /*3440*/  FADD.FTZ R28, R28, R4 ;  /* 0x000000041c1c7221 */ /* 0x000fe20000010000 */
[----:B------:R-:W-:-:S03]  /*3450*/  FMUL.FTZ R2, R36, R45 ;  /* 0x0000002d24027220 */ /* 0x000fc60000410000 */
[----:B------:R-:W-:Y:S01]  /*3460*/  FADD.FTZ R28, R28, R3 ;  /* 0x000000031c1c7221 */ /* 0x000fe20000010000 */
[----:B------:R-:W-:-:S03]  /*3470*/  FMUL.FTZ R0, R24, R51 ;  /* 0x0000003318007220 */ /* 0x000fc60000410000 */
[----:B------:R-:W-:Y:S01]  /*3480*/  FADD.FTZ R28, R28, R2 ;  /* 0x000000021c1c7221 */ /* 0x000fe20000010000 */
[----:B------:R-:W-:Y:S01]  /*3490*/  FFMA.FTZ R31, R56, R30, R31 ;  /* 0x0000001e381f7223 */ /* 0x000fe2000001001f */
[----:B------:R-:W-:Y:S02]  /*34a0*/  FADD.FTZ R30, R27, R30 ;  /* 0x0000001e1b1e7221 */ /* 0x000fe40000010000 */
[----:B------:R-:W-:Y:S01]  /*34b0*/  FADD.FTZ R28, R28, R0 ;  /* 0x000000001c1c7221 */ /* 0x000fe20000010000 */
[----:B------:R-:W-:Y:S01]  /*34c0*/  FADD.FTZ R48, R48, R34 ;  /* 0x0000002230307221 */ /* 0x000fe20000010000 */
[----:B------:R-:W-:Y:S01]  /*34d0*/  FFMA.FTZ R32, R17, R35, R32 ;  /* 0x0000002311207223 */ /* 0x000fe20000010020 */
[----:B------:R-:W-:Y:S01]  /*34e0*/  FFMA.FTZ R31, R16, R44, R31 ;  /* 0x0000002c101f7223 */ /* 0x000fe2000001001f */
[----:B------:R-:W-:Y:S01]  /*34f0*/  FADD.FTZ R52, R52, R35 ;  /* 0x0000002334347221 */ /* 0x000fe20000010000 */
[----:B------:R-:W-:Y:S01]  /*3500*/  FFMA.FTZ R49, R14, R43, R49 ;  /* 0x0000002b0e317223 */ /* 0x000fe20000010031 */
[----:B------:R-:W-:Y:S01]  /*3510*/  FADD.FTZ R47, R47, R43 ;  /* 0x0000002b2f2f7221 */ /* 0x000fe20000010000 */
[----:B------:R0:W5:Y:S01]  /*3520*/  LDL.LU R27, [R1+0xb0] ;  /* 0x0000b000011b7983 */ /* 0x0001620000300800 */
[----:B------:R-:W-:-:S02]  /*3530*/  FADD.FTZ R53, R52, R46 ;  /* 0x0000002e34357221 */ /* 0x000fc40000010000 */
[----:B------:R-:W-:Y:S01]  /*3540*/  FADD.FTZ R35, R47, R51 ;  /* 0x000000332f237221 */ /* 0x000fe20000010000 */
[----:B------:R-:W-:Y:S01]  /*3550*/  STL [R1+0x48], R31 ;  /* 0x0000481f01007387 */ /* 0x000fe20000100800 */
[----:B------:R-:W-:Y:S02]  /*3560*/  UIADD3 UR10, UP0, UPT, UR10, 0x2, URZ ;  /* 0x000000020a0a7890 */ /* 0x000fe4000ff1e0ff */
[----:B------:R-:W-:Y:S02]  /*3570*/  USHF.L.U32 UR15, UR16, 0x1, URZ ;  /* 0x00000001100f7899 */ /* 0x000fe400080006ff */
[----:B------:R-:W-:Y:S02]  /*3580*/  UIADD3.X UR5, UPT, UPT, URZ, UR5, URZ, UP0, !UPT ;  /* 0x00000005ff057290 */ /* 0x000fe400087fe4ff */
[----:B------:R-:W-:Y:S02]  /*3590*/  USHF.L.U64.HI UR14, UR16, 0x1, UR17 ;  /* 0x00000001100e7899 */ /* 0x000fe40008010211 */
[----:B------:R-:W-:-:S04]  /*35a0*/  UISETP.GE.U32.AND UP0, UPT, UR10, UR15, UPT ;  /* 0x0000000f0a00728c */ /* 0x000fc8000bf06070 */
[----:B------:R-:W-:Y:S01]  /*35b0*/  UISETP.GE.AND.EX UP0, UPT, UR5, UR14, UPT, UP0 ;  /* 0x0000000e0500728c */ /* 0x000fe2000bf06300 */
[----:B---3--:R-:W-:-:S04]  /*35c0*/  FFMA.FTZ R29, R18, R6, R29 ;  /* 0x00000006121d7223 */ /* 0x008fc8000001001d */
[----:B------:R-:W-:-:S04]  /*35d0*/  FFMA.FTZ R29, R14, R5, R29 ;  /* 0x000000050e1d7223 */ /* 0x000fc8000001001d */
[----:B------:R-:W-:-:S04]  /*35e0*/  FFMA.FTZ R29, R16, R4, R29 ;  /* 0x00000004101d7223 */ /* 0x000fc8000001001d */
[----:B------:R-:W-:-:S04]  /*35f0*/  FFMA.FTZ R29, R13, R3, R29 ;  /* 0x000000030d1d7223 */ /* 0x000fc8000001001d */
[----:B------:R-:W-:Y:S01]  /*3600*/  FFMA.FTZ R29, R15, R2, R29 ;  /* 0x000000020f1d7223 */ /* 0x000fe2000001001d */
[----:B------:R-:W-:-:S03]  /*3610*/  FFMA.FTZ R33, R18, R34, R33 ;  /* 0x0000002212217223 */ /* 0x000fc60000010021 */
[----:B------:R-:W-:-:S05]  /*3620*/  FFMA.FTZ R29, R12, R0, R29 ;  /* 0x000000000c1d7223 */ /* 0x000fca000001001d */
[----:B--2---:R1:W-:Y:S01]  /*3630*/  STS.64 [R55], R28 ;  /* 0x0000001c37007388 */ /* 0x0043e20000000a00 */
[----:B------:R-:W-:Y:S01]  /*3640*/  FFMA.FTZ R34, R12, R51, R49 ;  /* 0x000000330c227223 */ /* 0x000fe20000010031 */
[----:B-1----:R-:W-:Y:S01]  /*3650*/  FADD.FTZ R55, R30, R44 ;  /* 0x0000002c1e377221 */ /* 0x002fe20000010000 */
[----:B------:R-:W-:Y:S01]  /*3660*/  FFMA.FTZ R28, R15, R45, R33 ;  /* 0x0000002d0f1c7223 */ /* 0x000fe20000010021 */
[----:B------:R-:W-:Y:S01]  /*3670*/  FADD.FTZ R45, R48, R45 ;  /* 0x0000002d302d7221 */ /* 0x000fe20000010000 */
[----:B------:R-:W-:Y:S02]  /*3680*/  FFMA.FTZ R29, R13, R46, R32 ;  /* 0x0000002e0d1d7223 */ /* 0x000fe40000010020 */
[----:B------:R0:W-:Y:S04]  /*3690*/  STL [R1+0x4c], R55 ;  /* 0x00004c3701007387 */ /* 0x0001e80000100800 */
[----:B------:R0:W-:Y:S04]  /*36a0*/  STL [R1+0x40], R28 ;  /* 0x0000401c01007387 */ /* 0x0001e80000100800 */
[----:B------:R0:W-:Y:S04]  /*36b0*/  STL [R1+0x44], R45 ;  /* 0x0000442d01007387 */ /* 0x0001e80000100800 */
[----:B------:R0:W-:Y:S04]  /*36c0*/  STL [R1+0x60], R29 ;  /* 0x0000601d01007387 */ /* 0x0001e80000100800 */
[----:B------:R0:W-:Y:S04]  /*36d0*/  STL [R1+0x64], R53 ;  /* 0x0000643501007387 */ /* 0x0001e80000100800 */
[----:B------:R0:W-:Y:S01]  /*36e0*/  STL.64 [R1+0x58], R34 ;  /* 0x0000582201007387 */ /* 0x0001e20000100a00 */
[----:B------:R-:W-:Y:S06]  /*36f0*/  BAR.SYNC.DEFER_BLOCKING 0x0 ;  /* 0x0000000000007b1d */ /* 0x000fec0000010000 */
[----:B------:R-:W-:Y:S05]  /*3700*/  BRA.U !UP0, `(.L_x_239) ;  /* 0x0000000108d47547 */ /* 0x000fea000b800000 */
[----:B------:R-:W0:Y:S01]  /*3710*/  S2R R32, SR_TID.X ;  /* 0x0000000000207919 */ /* 0x000e220000002100 */
[----:B------:R-:W1:Y:S01]  /*3720*/  S2UR UR7, SR_CgaCtaId ;  /* 0x00000000000779c3 */ /* 0x000e620000008800 */
[----:B------:R-:W-:Y:S01]  /*3730*/  UMOV UR6, 0x400 ;  /* 0x0000040000067882 */ /* 0x000fe20000000000 */
[----:B------:R-:W-:Y:S02]  /*3740*/  MOV R52, R29 ;  /* 0x0000001d00347202 */ /* 0x000fe40000000f00 */
[----:B------:R-:W-:Y:S02]  /*3750*/  MOV R44, R28 ;  /* 0x0000001c002c7202 */ /* 0x000fe40000000f00 */
[----:B------:R-:W-:Y:S02]  /*3760*/  MOV R48, R31 ;  /* 0x0000001f00307202 */ /* 0x000fe40000000f00 */
[----:B------:R-:W-:Y:S01]  /*3770*/  MOV R49, R55 ;  /* 0x0000003700317202 */ /* 0x000fe20000000f00 */
        /* <DEDUP_REMOVED lines=11> */
[C---:B0-----:R-:W-:Y:S02]  /*3830*/  LOP3.LUT R30, R29.reuse, 0x10, RZ, 0x3c, !PT ;  /* 0x000000101d1e7812 */ /* 0x041fe400078e3cff */
[----:B------:R-:W-:Y:S02]  /*3840*/  LOP3.LUT R29, R29, 0x18, RZ, 0x3c, !PT ;  /* 0x000000181d1d7812 */ /* 0x000fe400078e3cff */
[C---:B------:R-:W-:Y:S02]  /*3850*/  IADD3 R30, PT, PT, R28.reuse, R30, RZ ;  /* 0x0000001e1c1e7210 */ /* 0x040fe40007ffe0ff */
[----:B------:R-:W-:Y:S02]  /*3860*/  IADD3 R29, PT, PT, R28, R29, RZ ;  /* 0x0000001d1c1d7210 */ /* 0x000fe40007ffe0ff */
[----:B------:R-:W-:Y:S01]  /*3870*/  SHF.R.U32.HI R28, RZ, 0x4, R32 ;  /* 0x00000004ff1c7819 */ /* 0x000fe20000011620 */
[----:B------:R-:W-:Y:S03]  /*3880*/  STS.64 [R30], R44 ;  /* 0x0000002c1e007388 */ /* 0x000fe60000000a00 */
[----:B------:R-:W-:Y:S01]  /*3890*/  LOP3.LUT R28, R28, R32, RZ, 0x3c, !PT ;  /* 0x000000201c1c7212 */ /* 0x000fe200078e3cff */
[----:B------:R-:W-:Y:S03]  /*38a0*/  STS.64 [R29], R34 ;  /* 0x000000221d007388 */ /* 0x000fe60000000a00 */
        /* <DEDUP_REMOVED lines=27> */
.L_x_239:
[----:B------:R-:W2:Y:S01]  /*3a60*/  S2R R47, SR_TID.X ;  /* 0x00000000002f7919 */ /* 0x000ea20000002100 */
[----:B------:R-:W-:Y:S01]  /*3a70*/  BSSY.RECONVERGENT B0, `(.L_x_240) ;  /* 0x0000055000007945 */ /* 0x000fe20003800200 */
[----:B01----:R-:W-:Y:S02]  /*3a80*/  CS2R R28, SRZ ;  /* 0x00000000001c7805 */ /* 0x003fe4000001ff00 */
[----:B--2---:R-:W-:-:S13]  /*3a90*/  ISETP.GT.U32.AND P0, PT, R47, 0x1f, PT ;  /* 0x0000001f2f00780c */ /* 0x004fda0003f04070 */
        /* <DEDUP_REMOVED lines=13> */
[----:B------:R-:W-:-:S04]  /*3b70*/  LOP3.LUT R30, R32, 0x4, RZ, 0xfc, !PT ;  /* 0x00000004201e7812 */ /* 0x000fc800078efcff */
[----:B------:R-:W-:Y:S02]  /*3b80*/  SHF.R.U32.HI R30, RZ, 0x2, R30 ;  /* 0x00000002ff1e7819 */ /* 0x000fe4000001161e */
[----:B0-----:R-:W-:-:S05]  /*3b90*/  LEA R33, R29, R33, 0x18 ;  /* 0x000000211d217211 */ /* 0x001fca00078ec0ff */
[--C-:B------:R-:W-:Y:S02]  /*3ba0*/  IMAD R28, R28, 0x28, R33.reuse ;  /* 0x000000281c1c7824 */ /* 0x100fe400078e0221 */
[----:B------:R-:W-:-:S03]  /*3bb0*/  IMAD R30, R30, 0x28, R33 ;  /* 0x000000281e1e7824 */ /* 0x000fc600078e0221 */
[----:B------:R-:W-:Y:S02]  /*3bc0*/  IADD3 R28, PT, PT, R28, R34, RZ ;  /* 0x000000221c1c7210 */ /* 0x000fe40007ffe0ff */
[----:B------:R-:W-:-:S04]  /*3bd0*/  IADD3 R30, PT, PT, R34, R30, RZ ;  /* 0x0000001e221e7210 */ /* 0x000fc80007ffe0ff */
[----:B------:R-:W0:Y:S04]  /*3be0*/  LDS.64 R28, [R28] ;  /* 0x000000001c1c7984 */ /* 0x000e280000000a00 */
        /* <DEDUP_REMOVED lines=61> */
.L_x_241:
[----:B------:R-:W-:Y:S05]  /*3fc0*/  BSYNC.RECONVERGENT B0 ;  /* 0x0000000000007941 */ /* 0x000fea0003800200 */
.L_x_240:
        /* <DEDUP_REMOVED lines=21> */
.L_x_243:
[----:B------:R-:W-:Y:S05]  /*4120*/  BSYNC.RECONVERGENT B0 ;  /* 0x0000000000007941 */ /* 0x000fea0003800200 */
.L_x_242:
        /* <DEDUP_REMOVED lines=22> */
.L_x_246:
[----:B------:R-:W2:Y:S04]  /*4290*/  LD.E.STRONG.GPU R31, desc[UR12][R28.64+0x8] ;  /* 0x0000080c1c1f7980 */ /* 0x000ea8000c10f900 */
[----:B--2---:R-:W-:Y:S01]  /*42a0*/  CCTL.IVALL ;  /* 0x00000000ff00798f */ /* 0x004fe20002000000 */
[----:B------:R-:W-:Y:S05]  /*42b0*/  YIELD ;  /* 0x0000000000007946 */ /* 0x000fea0003800000 */
[----:B-----5:R-:W-:-:S04]  /*42c0*/  LOP3.LUT R31, R31, R30, RZ, 0x3c, !PT ;  /* 0x0000001e1f1f7212 */ /* 0x020fc800078e3cff */
[----:B------:R-:W-:-:S13]  /*42d0*/  ISETP.GT.AND P0, PT, R31, -0x1, PT ;  /* 0xffffffff1f00780c */ /* 0x000fda0003f04270 */
[----:B------:R-:W-:Y:S05]  /*42e0*/  @P0 BRA `(.L_x_246) ;  /* 0xfffffffc00e80947 */ /* 0x000fea000383ffff */
.L_x_245:
[----:B------:R-:W-:Y:S05]  /*42f0*/  WARPSYNC.ALL ;  /* 0x0000000000007948 */ /* 0x000fea0003800000 */
[----:B------:R-:W-:Y:S06]  /*4300*/  BAR.SYNC.DEFER_BLOCKING 0x0 ;  /* 0x0000000000007b1d */ /* 0x000fec0000010000 */
[----:B------:R-:W-:Y:S05]  /*4310*/  BRA `(.L_x_247) ;  /* 0x0000000000547947 */ /* 0x000fea0003800000 */
.L_x_244:
        /* <DEDUP_REMOVED lines=13> */
.L_x_249:
[----:B------:R-:W2:Y:S04]  /*43f0*/  LD.E.STRONG.GPU R31, desc[UR12][R28.64] ;  /* 0x0000000c1c1f7980 */ /* 0x000ea8000c10f900 */
[----:B--2---:R-:W-:Y:S01]  /*4400*/  CCTL.IVALL ;  /* 0x00000000ff00798f */ /* 0x004fe20002000000 */
[----:B------:R-:W-:Y:S05]  /*4410*/  YIELD ;  /* 0x0000000000007946 */ /* 0x000fea0003800000 */
[----:B-----5:R-:W-:-:S04]  /*4420*/  LOP3.LUT R31, R31, R30, RZ, 0x3c, !PT ;  /* 0x0000001e1f1f7212 */ /* 0x020fc800078e3cff */
[----:B------:R-:W-:-:S13]  /*4430*/  ISETP.GT.AND P0, PT, R31, -0x1, PT ;  /* 0xffffffff1f00780c */ /* 0x000fda0003f04270 */
[----:B------:R-:W-:Y:S05]  /*4440*/  @P0 BRA `(.L_x_249) ;  /* 0xfffffffc00e80947 */ /* 0x000fea000383ffff */
.L_x_248:
[----:B------:R-:W-:Y:S05]  /*4450*/  WARPSYNC.ALL ;  /* 0x0000000000007948 */ /* 0x000fea0003800000 */
[----:B------:R-:W-:Y:S06]  /*4460*/  BAR.SYNC.DEFER_BLOCKING 0x0 ;  /* 0x0000000000007b1d */ /* 0x000fec0000010000 */
.L_x_247:
        /* <DEDUP_REMOVED lines=15> */
[C---:B-1----:R-:W-:Y:S01]  /*4560*/  IMAD.WIDE.U32 R30, R32.reuse, 0x4, R44 ;  /* 0x00000004201e7825 */ /* 0x042fe200078e002c */
        /* <DEDUP_REMOVED lines=12> */
[----:B------:R-:W-:-:S03]  /*4630*/  FADD.FTZ R29, R29, R31 ;  /* 0x0000001f1d1d7221 */ /* 0x000fc60000010000 */
[----:B----4-:R-:W-:Y:S01]  /*4640*/  FADD.FTZ R28, R34, R28 ;  /* 0x0000001c221c7221 */ /* 0x010fe20000010000 */
[----:B------:R-:W-:-:S03]  /*4650*/  FADD.FTZ R29, R35, R29 ;  /* 0x0000001d231d7221 */ /* 0x000fc60000010000 */
[----:B------:R-:W-:Y:S01]  /*4660*/  FADD.FTZ R28, R32, R28 ;  /* 0x0000001c201c7221 */ /* 0x000fe20000010000 */
[----:B------:R-:W-:-:S07]  /*4670*/  FADD.FTZ R29, R33, R29 ;  /* 0x0000001d211d7221 */ /* 0x000fce0000010000 */
.L_x_251:
[----:B------:R-:W-:Y:S05]  /*4680*/  BSYNC.RECONVERGENT B0 ;  /* 0x0000000000007941 */ /* 0x000fea0003800200 */
.L_x_250:
[----:B------:R-:W0:Y:S04]  /*4690*/  SHFL.BFLY PT, R30, R28, 0x10, 0x1f ;  /* 0x0e001f001c1e7f89 */ /* 0x000e2800000e0000 */
[----:B------:R-:W2:Y:S01]  /*46a0*/  LDL R49, [R1+0xac] ;  /* 0x0000ac0001317983 */ /* 0x000ea20000100800 */
[----:B------:R-:W1:Y:S03]  /*46b0*/  S2UR UR7, SR_CgaCtaId ;  /* 0x00000000000779c3 */ /* 0x000e660000008800 */
[----:B------:R-:W3:Y:S04]  /*46c0*/  LDL.LU R48, [R1+0x1c] ;  /* 0x00001c0001307983 */ /* 0x000ee80000300800 */
[----:B------:R-:W4:Y:S04]  /*46d0*/  LDL.LU R46, [R1+0x6c] ;  /* 0x00006c00012e7983 */ /* 0x000f280000300800 */
[----:B------:R-:W3:Y:S04]  /*46e0*/  LDL.LU R31, [R1+0xc] ;  /* 0x00000c00011f7983 */ /* 0x000ee80000300800 */
[----:B------:R-:W4:Y:S01]  /*46f0*/  LDL.LU R45, [R1+0x68] ;  /* 0x00006800012d7983 */ /* 0x000f220000300800 */
[----:B0-----:R-:W-:-:S03]  /*4700*/  FADD.FTZ R30, R30, R28 ;  /* 0x0000001c1e1e7221 */ /* 0x001fc60000010000 */
[----:B------:R-:W4:Y:S04]  /*4710*/  LDL.LU R32, [R1+0x30] ;  /* 0x0000300001207983 */ /* 0x000f280000300800 */
[----:B------:R-:W0:Y:S01]  /*4720*/  SHFL.BFLY PT, R28, R29, 0x10, 0x1f ;  /* 0x0e001f001d1c7f89 */ /* 0x000e2200000e0000 */
[----:B------:R-:W-:-:S03]  /*4730*/  LOP3.LUT P0, RZ, R47, 0x31f, RZ, 0xc0, !PT ;  /* 0x0000031f2fff7812 */ /* 0x000fc6000780c0ff */
[----:B------:R-:W4:Y:S04]  /*4740*/  LDL.LU R33, [R1] ;  /* 0x0000000001217983 */ /* 0x000f280000300800 */
[----:B------:R-:W4:Y:S04]  /*4750*/  LDL.LU R34, [R1+0x28] ;  /* 0x0000280001227983 */ /* 0x000f280000300800 */
[----:B------:R-:W4:Y:S01]  /*4760*/  LDL.LU R35, [R1+0x24] ;  /* 0x0000240001237983 */ /* 0x000f220000300800 */
[----:B------:R-:W-:-:S03]  /*4770*/  UMOV UR6, 0x400 ;  /* 0x0000040000067882 */ /* 0x000fc60000000000 */
[----:B------:R-:W4:Y:S04]  /*4780*/  LDL.LU R43, [R1+0x14] ;  /* 0x00001400012b7983 */ /* 0x000f280000300800 */
[----:B------:R-:W4:Y:S01]  /*4790*/  LDL.LU R44, [R1+0x10] ;  /* 0x00001000012c7983 */ /* 0x000f220000300800 */
[----:B------:R-:W-:Y:S01]  /*47a0*/  UIADD3 UR6, UPT, UPT, UR6, 0x3480, URZ ;  /* 0x0000348006067890 */ /* 0x000fe2000fffe0ff */
[----:B0-----:R-:W-:Y:S02]  /*47b0*/  FADD.FTZ R28, R28, R29 ;  /* 0x0000001d1c1c7221 */ /* 0x001fe40000010000 */
[----:B-----5:R-:W-:Y:S01]  /*47c0*/  STL [R1+0xc4], R27 ;  /* 0x0000c41b01007387 */ /* 0x020fe20000100800 */
[----:B-1----:R-:W-:Y:S02]  /*47d0*/  ULEA UR6, UR7, UR6, 0x18 ;  /* 0x0000000607067291 */ /* 0x002fe4000f8ec0ff */
[----:B------:R-:W-:Y:S01]  /*47e0*/  USHF.L.U32 UR7, UR8, 0x3, URZ ;  /* 0x0000000308077899 */ /* 0x000fe200080006ff */
[----:B------:R-:W0:Y:S03]  /*47f0*/  SHFL.BFLY PT, R29, R30, 0x8, 0x1f ;  /* 0x0d001f001e1d7f89 */ /* 0x000e2600000e0000 */
[----:B------:R-:W-:Y:S01]  /*4800*/  ULOP3.LUT UR7, UR7, 0x8, URZ, 0xc0, !UPT ;  /* 0x0000000807077892 */ /* 0x000fe2000f8ec0ff */
[----:B------:R1:W-:Y:S04]  /*4810*/  STL [R1+0xc0], R26 ;  /* 0x0000c01a01007387 */ /* 0x0003e80000100800 */
[----:B------:R1:W-:Y:S04]  /*4820*/  STL [R1+0xbc], R25 ;  /* 0x0000bc1901007387 */ /* 0x0003e80000100800 */
[----:B------:R1:W-:Y:S04]  /*4830*/  STL [R1+0xb8], R24 ;  /* 0x0000b81801007387 */ /* 0x0003e80000100800 */
[----:B------:R1:W-:Y:S04]  /*4840*/  STL [R1+0xb4], R23 ;  /* 0x0000b41701007387 */ /* 0x0003e80000100800 */
[----:B------:R1:W-:Y:S01]  /*4850*/  STL [R1+0xb0], R22 ;  /* 0x0000b01601007387 */ /* 0x0003e20000100800 */
[----:B0-----:R-:W-:-:S03]  /*4860*/  FADD.FTZ R29, R30, R29 ;  /* 0x0000001d1e1d7221 */ /* 0x001fc60000010000 */
[----:B-1----:R-:W4:Y:S04]  /*4870*/  LDL.LU R26, [R1+0x8] ;  /* 0x00000800011a7983 */ /* 0x002f280000300800 */
[----:B------:R-:W0:Y:S04]  /*4880*/  SHFL.BFLY PT, R30, R28, 0x8, 0x1f ;  /* 0x0d001f001c1e7f89 */ /* 0x000e2800000e0000 */
[----:B------:R-:W4:Y:S04]  /*4890*/  LDL.LU R25, [R1+0x4] ;  /* 0x0000040001197983 */ /* 0x000f280000300800 */
[----:B------:R-:W4:Y:S04]  /*48a0*/  LDL.LU R24, [R1+0x7c] ;  /* 0x00007c0001187983 */ /* 0x000f280000300800 */
[----:B------:R-:W4:Y:S04]  /*48b0*/  LDL.LU R23, [R1+0x78] ;  /* 0x0000780001177983 */ /* 0x000f280000300800 */
[----:B------:R-:W4:Y:S01]  /*48c0*/  LDL.LU R22, [R1+0x80] ;  /* 0x0000800001167983 */ /* 0x000f220000300800 */
        /* <DEDUP_REMOVED lines=12> */
[----:B0-----:R-:W-:Y:S01]  /*4990*/  FADD.FTZ R30, R28, R30 ;  /* 0x0000001e1c1e7221 */ /* 0x001fe20000010000 */
[----:B------:R-:W-:-:S03]  /*49a0*/  @!P0 FMUL.FTZ R28, R29, 6.1035157159494701773e-06 ;  /* 0x36cccccd1d1c8820 */ /* 0x000fc60000410000 */
[----:B------:R-:W-:Y:S01]  /*49b0*/  @!P0 FMUL.FTZ R29, R30, 6.1035157159494701773e-06 ;  /* 0x36cccccd1e1d8820 */ /* 0x000fe20000410000 */
[----:B------:R-:W-:Y:S02]  /*49c0*/  @!P0 LEA.HI R30, R47, UR6, RZ, 0x1e ;  /* 0x000000062f1e8c11 */ /* 0x000fe4000f8ff0ff */
[----:B------:R-:W4:Y:S04]  /*49d0*/  LDL.LU R47, [R1+0x74] ;  /* 0x00007400012f7983 */ /* 0x000f280000300800 */
[----:B------:R2:W-:Y:S02]  /*49e0*/  @!P0 STS.64 [R30], R28 ;  /* 0x0000001c1e008388 */ /* 0x0005e40000000a00 */
[----:B--2---:R-:W-:Y:S02]  /*49f0*/  IADD3 R28, PT, PT, R49, -UR7, RZ ;  /* 0x80000007311c7c10 */ /* 0x004fe4000fffe0ff */
[----:B------:R-:W2:Y:S02]  /*4a00*/  LDL.LU R49, [R1+0x8c] ;  /* 0x00008c0001317983 */ /* 0x000ea40000300800 */
[----:B------:R-:W-:Y:S01]  /*4a10*/  LEA R28, R28, UR6, 0x3 ;  /* 0x000000061c1c7c11 */ /* 0x000fe2000f8e18ff */
[----:B------:R-:W0:Y:S01]  /*4a20*/  LDCU.64 UR6, c[0x0][0x380] ;  /* 0x00007000ff0677ac */ /* 0x000e220008000a00 */
[----:B------:R-:W-:Y:S06]  /*4a30*/  BAR.SYNC.DEFER_BLOCKING 0x0 ;  /* 0x0000000000007b1d */ /* 0x000fec0000010000 */
[----:B------:R-:W2:Y:S04]  /*4a40*/  LDL.LU R27, [R1+0x70] ;  /* 0x00007000011b7983 */ /* 0x000ea80000300800 */
[----:B------:R-:W3:Y:S02]  /*4a50*/  LDS.64 R28, [R28] ;  /* 0x000000001c1c7984 */ /* 0x000ee40000000a00 */
[--C-:B---3--:R-:W-:Y:S01]  /*4a60*/  FADD.FTZ R31, R31, -R28.reuse ;  /* 0x8000001c1f1f7221 */ /* 0x108fe20000010000 */
[--C-:B------:R-:W-:Y:S01]  /*4a70*/  FADD.FTZ R30, R48, -R28.reuse ;  /* 0x8000001c301e7221 */ /* 0x100fe20000010000 */
[--C-:B----4-:R-:W-:Y:S01]  /*4a80*/  FADD.FTZ R32, R32, -R28.reuse ;  /* 0x8000001c20207221 */ /* 0x110fe20000010000 */
[----:B------:R-:W-:Y:S01]  /*4a90*/  FADD.FTZ R33, R33, -R28 ;  /* 0x8000001c21217221 */ /* 0x000fe20000010000 */
[-C--:B------:R-:W-:Y:S01]  /*4aa0*/  FFMA.FTZ R31, R45, -R29.reuse, R31 ;  /* 0x8000001d2d1f7223 */ /* 0x080fe2000001001f */
[----:B------:R-:W-:Y:S01]  /*4ab0*/  FFMA.FTZ R30, R46, -R29, R30 ;  /* 0x8000001d2e1e7223 */ /* 0x000fe2000001001e */
[--C-:B------:R-:W-:Y:S01]  /*4ac0*/  FADD.FTZ R34, R34, -R28.reuse ;  /* 0x8000001c22227221 */ /* 0x100fe20000010000 */
[----:B------:R-:W-:-:S02]  /*4ad0*/  FADD.FTZ R45, R26, -R28 ;  /* 0x8000001c1a2d7221 */ /* 0x000fc40000010000 */
[----:B------:R-:W3:Y:S01]  /*4ae0*/  LDL.LU R26, [R1+0x98] ;  /* 0x00009800011a7983 */ /* 0x000ee20000300800 */
[--C-:B------:R-:W-:Y:S01]  /*4af0*/  FADD.FTZ R60, R60, -R28.reuse ;  /* 0x8000001c3c3c7221 */ /* 0x100fe20000010000 */
[----:B------:R-:W-:Y:S02]  /*4b00*/  FADD.FTZ R46, R25, -R28 ;  /* 0x8000001c192e7221 */ /* 0x000fe40000010000 */
[----:B------:R-:W4:Y:S01]  /*4b10*/  LDL.LU R25, [R1+0x54] ;  /* 0x0000540001197983 */ /* 0x000f220000300800 */
[----:B------:R-:W-:-:S03]  /*4b20*/  FFMA.FTZ R32, R24, -R29, R32 ;  /* 0x8000001d18207223 */ /* 0x000fc60000010020 */
[----:B------:R-:W4:Y:S01]  /*4b30*/  LDL.LU R24, [R1+0x9c] ;  /* 0x00009c0001187983 */ /* 0x000f220000300800 */
[----:B------:R-:W-:-:S03]  /*4b40*/  FFMA.FTZ R33, R23, -R29, R33 ;  /* 0x8000001d17217223 */ /* 0x000fc60000010021 */
[----:B------:R-:W4:Y:S01]  /*4b50*/  LDL.LU R23, [R1+0x50] ;  /* 0x0000500001177983 */ /* 0x000f220000300800 */
[----:B------:R-:W-:-:S03]  /*4b60*/  FFMA.FTZ R34, R22, -R29, R34 ;  /* 0x8000001d16227223 */ /* 0x000fc60000010022 */
[----:B------:R-:W4:Y:S01]  /*4b70*/  LDL.LU R22, [R1+0x94] ;  /* 0x0000940001167983 */ /* 0x000f220000300800 */
[----:B------:R-:W-:-:S03]  /*4b80*/  FADD.FTZ R35, R35, -R28 ;  /* 0x8000001c23237221 */ /* 0x000fc60000010000 */
        /* <DEDUP_REMOVED lines=24> */
[----:B------:R-:W-:-:S02]  /*4d10*/  FFMA.FTZ R60, R47, -R29, R60 ;  /* 0x8000001d2f3c7223 */ /* 0x000fc4000001003c */
[----:B------:R-:W4:Y:S04]  /*4d20*/  LDL.LU R47, [R1+0x90] ;  /* 0x00009000012f7983 */ /* 0x000f280000300800 */
[----:B------:R-:W4:Y:S04]  /*4d30*/  LDL.LU R28, [R1+0x34] ;  /* 0x00003400011c7983 */ /* 0x000f280000300800 */
[----:B------:R-:W4:Y:S04]  /*4d40*/  LDL.LU R55, [R1+0x88] ;  /* 0x0000880001377983 */ /* 0x000f280000300800 */
[----:B------:R-:W4:Y:S04]  /*4d50*/  LDL.LU R53, [R1+0x2c] ;  /* 0x00002c0001357983 */ /* 0x000f280000300800 */
[----:B------:R-:W4:Y:S04]  /*4d60*/  LDL.LU R52, [R1+0x84] ;  /* 0x0000840001347983 */ /* 0x000f280000300800 */
[----:B------:R-:W4:Y:S01]  /*4d70*/  LDL.LU R51, [R1+0x20] ;  /* 0x0000200001337983 */ /* 0x000f220000300800 */
[----:B--2---:R-:W-:-:S03]  /*4d80*/  FFMA.FTZ R35, R49, -R29, R35 ;  /* 0x8000001d31237223 */ /* 0x004fc60000010023 */
[----:B------:R-:W2:Y:S01]  /*4d90*/  LDL.LU R49, [R1+0x18] ;  /* 0x0000180001317983 */ /* 0x000ea20000300800 */
[----:B------:R-:W-:-:S03]  /*4da0*/  FFMA.FTZ R59, R27, -R29, R59 ;  /* 0x8000001d1b3b7223 */ /* 0x000fc6000001003b */
[----:B------:R1:W5:Y:S01]  /*4db0*/  LDL.LU R27, [R1+0xc4] ;  /* 0x0000c400011b7983 */ /* 0x0003620000300800 */
[----:B---3--:R-:W-:-:S03]  /*4dc0*/  FFMA.FTZ R43, R26, -R29, R43 ;  /* 0x8000001d1a2b7223 */ /* 0x008fc6000001002b */
[----:B------:R1:W5:Y:S01]  /*4dd0*/  LDL.LU R26, [R1+0xc0] ;  /* 0x0000c000011a7983 */ /* 0x0003620000300800 */
        /* <DEDUP_REMOVED lines=8> */
[----:B------:R-:W-:-:S03]  /*4e60*/  FFMA.FTZ R42, R48, -R29, R42 ;  /* 0x8000001d302a7223 */ /* 0x000fc6000001002a */
[----:B------:R-:W0:Y:S01]  /*4e70*/  LDL.LU R48, [R1+0xa0] ;  /* 0x0000a00001307983 */ /* 0x000e220000300800 */
[----:B------:R-:W-:-:S03]  /*4e80*/  FFMA.FTZ R41, R28, -R29, R41 ;  /* 0x8000001d1c297223 */ /* 0x000fc60000010029 */
[----:B------:R-:W3:Y:S01]  /*4e90*/  LDL.LU R28, [R1+0xa4] ;  /* 0x0000a400011c7983 */ /* 0x000ee20000300800 */
        /* <DEDUP_REMOVED lines=21> */
[----:B------:R-:W-:Y:S01]  /*4ff0*/  FMUL.FTZ R39, R21, R39 ;  /* 0x0000002715277220 */ /* 0x000fe20000410000 */
[----:B--2---:R-:W-:Y:S01]  /*5000*/  FFMA.FTZ R38, R49, -R29, R38 ;  /* 0x8000001d31267223 */ /* 0x004fe20000010026 */
        /* <DEDUP_REMOVED lines=36> */
[----:B------:R-:W-:Y:S01]  /*5250*/  F2FP.BF16.F32.PACK_AB R16, R29, R16 ;  /* 0x000000101d10723e */ /* 0x000fe200000010ff */
[----:B------:R-:W2:Y:S01]  /*5260*/  S2R R47, SR_TID.X ;  /* 0x00000000002f7919 */ /* 0x000ea20000002100 */
[----:B------:R-:W-:Y:S01]  /*5270*/  ULOP3.LUT UR4, UR4, 0x1, URZ, 0x3c, !UPT ;  /* 0x0000000104047892 */ /* 0x000fe2000f8e3cff */
[----:B0-----:R-:W-:-:S04]  /*5280*/  IADD3 R4, P0, PT, R48, UR6, RZ ;  /* 0x0000000630047c10 */ /* 0x001fc8000ff1e0ff */
[----:B---3--:R-:W-:Y:S01]  /*5290*/  IADD3.X R5, PT, PT, R28, UR7, RZ, P0, !PT ;  /* 0x000000071c057c10 */ /* 0x008fe200087fe4ff */
[C---:B------:R-:W-:Y:S01]  /*52a0*/  FMUL.FTZ R28, R21.reuse, R6 ;  /* 0x00000006151c7220 */ /* 0x040fe20000410000 */
[----:B------:R-:W-:Y:S01]  /*52b0*/  FMUL.FTZ R21, R21, R0 ;  /* 0x0000000015157220 */ /* 0x000fe20000410000 */
[----:B------:R-:W-:-:S03]  /*52c0*/  F2FP.BF16.F32.PACK_AB R6, R42, R45 ;  /* 0x0000002d2a06723e */ /* 0x000fc600000010ff */
[----:B------:R-:W-:Y:S02]  /*52d0*/  F2FP.BF16.F32.PACK_AB R9, R17, R28 ;  /* 0x0000001c1109723e */ /* 0x000fe400000010ff */
        /* <DEDUP_REMOVED lines=9> */
[----:B--2---:R-:W-:Y:S05]  /*5370*/  BRA.U !UP0, `(.L_x_252) ;  /* 0xffffffb1086c7547 */ /* 0x004fea000b83ffff */
.L_x_238:
        /* <DEDUP_REMOVED lines=11> */
[----:B------:R-:W0:Y:S01]  /*5430*/  S2UR UR9, SR_CgaCtaId ;  /* 0x00000000000979c3 */ /* 0x000e220000008800 */
[----:B------:R-:W-:Y:S01]  /*5440*/  UMOV UR8, 0x400 ;  /* 0x0000040000087882 */ /* 0x000fe20000000000 */
[----:B------:R-:W-:Y:S01]  /*5450*/  UISETP.LT.AND.EX UP0, UPT, UR17, URZ, UPT, UP0 ;  /* 0x000000ff1100728c */ /* 0x000fe2000bf01300 */
[----:B-1----:R-:W-:Y:S02]  /*5460*/  LOP3.LUT R7, RZ, R0, RZ, 0x33, !PT ;  /* 0x00000000ff077212 */ /* 0x002fe400078e33ff */
[C---:B------:R-:W-:Y:S01]  /*5470*/  LOP3.LUT R37, R47.reuse, 0x1f, RZ, 0xc0, !PT ;  /* 0x0000001f2f257812 */ /* 0x040fe200078ec0ff */
[----:B------:R-:W-:Y:S01]  /*5480*/  USEL UR7, UR16, 0x1, UP0 ;  /* 0x0000000110077887 */ /* 0x000fe20008000000 */
[C---:B------:R-:W-:Y:S01]  /*5490*/  LOP3.LUT R38, R47.reuse, 0xf, RZ, 0xc0, !PT ;  /* 0x0000000f2f267812 */ /* 0x040fe200078ec0ff */
[----:B------:R-:W-:Y:S01]  /*54a0*/  USEL UR4, UR17, URZ, UP0 ;  /* 0x000000ff11047287 */ /* 0x000fe20008000000 */
[----:B------:R-:W-:Y:S01]  /*54b0*/  SHF.L.U32 R8, R47, 0x1, RZ ;  /* 0x000000012f087819 */ /* 0x000fe200000006ff */
[----:B------:R-:W-:-:S02]  /*54c0*/  USHF.L.U32 UR10, UR7, 0x7, URZ ;  /* 0x00000007070a7899 */ /* 0x000fc400080006ff */
[----:B------:R-:W-:-:S04]  /*54d0*/  USHF.L.U64.HI UR7, UR7, 0x7, UR4 ;  /* 0x0000000707077899 */ /* 0x000fc80008010204 */
[----:B------:R-:W-:Y:S02]  /*54e0*/  IADD3 R7, P0, PT, R7, UR10, RZ ;  /* 0x0000000a07077c10 */ /* 0x000fe4000ff1e0ff */
[----:B------:R-:W-:Y:S01]  /*54f0*/  MOV R9, UR7 ;  /* 0x0000000700097c02 */ /* 0x000fe20008000f00 */
[----:B------:R-:W1:Y:S03]  /*5500*/  LDCU.64 UR4, c[0x0][0x3d0] ;  /* 0x00007a00ff0477ac */ /* 0x000e660008000a00 */
[----:B------:R-:W-:Y:S01]  /*5510*/  IADD3.X R9, PT, PT, R9, -0x1, RZ, P0, !PT ;  /* 0xffffffff09097810 */ /* 0x000fe200007fe4ff */
[----:B0-----:R-:W-:-:S04]  /*5520*/  ULEA UR8, UR9, UR8, 0x18 ;  /* 0x0000000809087291 */ /* 0x001fc8000f8ec0ff */
[----:B------:R-:W-:-:S04]  /*5530*/  IMAD.WIDE.U32 R2, R9, -0x33333333, RZ ;  /* 0xcccccccd09027825 */ /* 0x000fc800078e00ff */
[----:B------:R-:W-:-:S04]  /*5540*/  IMAD.WIDE.U32 R4, P0, R7, -0x33333334, R2 ;  /* 0xcccccccc07047825 */ /* 0x000fc80007800002 */
[----:B------:R-:W-:Y:S01]  /*5550*/  IMAD.WIDE.U32 R2, R7, -0x33333333, RZ ;  /* 0xcccccccd07027825 */ /* 0x000fe200078e00ff */
[----:B------:R-:W-:Y:S01]  /*5560*/  IADD3.X R7, PT, PT, RZ, RZ, RZ, P0, !PT ;  /* 0x000000ffff077210 */ /* 0x000fe200007fe4ff */
[----:B-1----:R-:W-:Y:S01]  /*5570*/  UIADD3 UR4, UP0, UPT, UR4, 0x3a000, URZ ;  /* 0x0003a00004047890 */ /* 0x002fe2000ff1e0ff */
[----:B------:R-:W-:Y:S02]  /*5580*/  MOV R6, R5 ;  /* 0x0000000500067202 */ /* 0x000fe40000000f00 */
[----:B------:R-:W-:Y:S01]  /*5590*/  IADD3 RZ, P0, PT, R3, R4, RZ ;  /* 0x0000000403ff7210 */ /* 0x000fe20007f1e0ff */
[----:B------:R-:W-:Y:S01]  /*55a0*/  UIADD3.X UR5, UPT, UPT, URZ, UR5, URZ, UP0, !UPT ;  /* 0x00000005ff057290 */ /* 0x000fe200087fe4ff */
        /* <DEDUP_REMOVED lines=21> */
.L_x_263:
[----:B------:R-:W-:Y:S01]  /*5700*/  ISETP.LT.U32.AND P1, PT, R0, UR10, PT ;  /* 0x0000000a00007c0c */ /* 0x000fe2000bf21070 */
[----:B------:R-:W-:Y:S01]  /*5710*/  BSSY.RECONVERGENT B0, `(.L_x_253) ;  /* 0x0000063000007945 */ /* 0x000fe20003800200 */
[----:B--2---:R-:W-:Y:S02]  /*5720*/  MOV R6, UR7 ;  /* 0x0000000700067c02 */ /* 0x004fe40008000f00 */
[----:B------:R-:W-:Y:S02]  /*5730*/  CS2R R30, SRZ ;  /* 0x00000000001e7805 */ /* 0x000fe4000001ff00 */
[----:B------:R-:W-:-:S13]  /*5740*/  ISETP.GT.AND.EX P1, PT, R6, RZ, PT, P1 ;  /* 0x000000ff0600720c */ /* 0x000fda0003f24310 */
[----:B01----:R-:W-:Y:S05]  /*5750*/  @!P1 BRA `(.L_x_254) ;  /* 0x0000000400789947 */ /* 0x003fea0003800000 */
        /* <DEDUP_REMOVED lines=13> */
.L_x_256:
[----:B------:R-:W2:Y:S04]  /*5830*/  LDG.E.64 R32, desc[UR12][R16.64+-0x32000] ;  /* 0xfce0000c10207981 */ /* 0x000ea8000c1e1b00 */
[----:B-----5:R-:W3:Y:S04]  /*5840*/  LDG.E.64 R26, desc[UR12][R16.64+-0x25800] ;  /* 0xfda8000c101a7981 */ /* 0x020ee8000c1e1b00 */
[----:B------:R-:W4:Y:S04]  /*5850*/  LDG.E.64 R24, desc[UR12][R16.64+-0x19000] ;  /* 0xfe70000c10187981 */ /* 0x000f28000c1e1b00 */
[----:B------:R-:W4:Y:S04]  /*5860*/  LDG.E.64 R22, desc[UR12][R16.64+-0xc800] ;  /* 0xff38000c10167981 */ /* 0x000f28000c1e1b00 */
[----:B------:R-:W4:Y:S04]  /*5870*/  LDG.E.64 R20, desc[UR12][R16.64] ;  /* 0x0000000c10147981 */ /* 0x000f28000c1e1b00 */
[----:B------:R-:W4:Y:S04]  /*5880*/  LDG.E.64 R18, desc[UR12][R16.64+0xc800] ;  /* 0x00c8000c10127981 */ /* 0x000f28000c1e1b00 */
[----:B------:R-:W4:Y:S04]  /*5890*/  LDG.E.64 R14, desc[UR12][R16.64+0x19000] ;  /* 0x0190000c100e7981 */ /* 0x000f28000c1e1b00 */
[----:B------:R0:W4:Y:S01]  /*58a0*/  LDG.E.64 R12, desc[UR12][R16.64+0x25800] ;  /* 0x0258000c100c7981 */ /* 0x000122000c1e1b00 */
        /* <DEDUP_REMOVED lines=26> */
.L_x_255:
        /* <DEDUP_REMOVED lines=20> */
.L_x_258:
[----:B------:R-:W-:Y:S05]  /*5b90*/  BSYNC.RECONVERGENT B1 ;  /* 0x0000000000017941 */ /* 0x000fea0003800200 */
.L_x_257:
        /* <DEDUP_REMOVED lines=26> */
.L_x_254:
[----:B------:R-:W-:Y:S05]  /*5d40*/  BSYNC.RECONVERGENT B0 ;  /* 0x0000000000007941 */ /* 0x000fea0003800200 */
.L_x_253:
[----:B------:R0:W-:Y:S01]  /*5d50*/  STS [R5], R31 ;  /* 0x0000001f05007388 */ /* 0x0001e20000000800 */
[----:B------:R-:W1:Y:S01]  /*5d60*/  LDC.64 R12, c[0x0][0x388] ;  /* 0x0000e200ff0c7b82 */ /* 0x000e620000000a00 */
[----:B------:R-:W-:Y:S02]  /*5d70*/  ISETP.GT.U32.AND P1, PT, R38, 0x9, PT ;  /* 0x000000092600780c */ /* 0x000fe40003f24070 */
[----:B------:R0:W-:Y:S01]  /*5d80*/  STS [R5+0x500], R30 ;  /* 0x0005001e05007388 */ /* 0x0001e20000000800 */
[----:B------:R-:W-:-:S04]  /*5d90*/  MOV R19, R4 ;  /* 0x0000000400137202 */ /* 0x000fc80000000f00 */
[----:B------:R-:W2:Y:S08]  /*5da0*/  LDC.64 R6, c[0x0][0x390] ;  /* 0x0000e400ff067b82 */ /* 0x000eb00000000a00 */
[----:B0-----:R-:W-:Y:S06]  /*5db0*/  BAR.SYNC.DEFER_BLOCKING 0x0 ;  /* 0x0000000000007b1d */ /* 0x001fec0000010000 */
.L_x_262:
        /* <DEDUP_REMOVED lines=8> */
[----:B-----5:R-:W-:Y:S02]  /*5e40*/  MOV R23, 0xffff ;  /* 0x0000ffff00177802 */ /* 0x020fe40000000f00 */
        /* <DEDUP_REMOVED lines=22> */
.L_x_273:
        /* <DEDUP_REMOVED lines=11> */
.L_x_261:
[----:B------:R-:W-:Y:S05]  /*6060*/  BSYNC.RECONVERGENT B0 ;  /* 0x0000000000007941 */ /* 0x000fea0003800200 */
.L_x_260:
        /* <DEDUP_REMOVED lines=9> */
.L_x_259:
[----:B-----5:R-:W-:Y:S01]  /*6100*/  HFMA2 R26, -RZ, RZ, 0, 4.76837158203125e-07 ;  /* 0x00000008ff1a7431 */ /* 0x020fe200000001ff */
[----:B------:R-:W-:Y:S01]  /*6110*/  BSSY B0, `(.L_x_264) ;  /* 0x0000007000007945 */ /* 0x000fe20003800000 */
[----:B---3--:R-:W-:Y:S02]  /*6120*/  MOV R25, R14 ;  /* 0x0000000e00197202 */ /* 0x008fe40000000f00 */
[----:B------:R-:W-:Y:S02]  /*6130*/  MOV R27, 0x101f ;  /* 0x0000101f001b7802 */ /* 0x000fe40000000f00 */
[----:B------:R-:W-:-:S07]  /*6140*/  MOV R22, 0xffff ;  /* 0x0000ffff00167802 */ /* 0x000fce0000000f00 */
[----:B012-4-:R-:W-:Y:S05]  /*6150*/  WARPSYNC.COLLECTIVE R22, `(.L_x_265) ;  /* 0x0000000016087348 */ /* 0x017fea0003c00000 */
[----:B------:R3:W0:Y:S02]  /*6160*/  SHFL.BFLY P3, R24, R25, R26, R27 ;  /* 0x0c00001a19187389 */ /* 0x000624000006001b */
[----:B01234-:R-:W-:Y:S05]  /*6170*/  ENDCOLLECTIVE ;  /* 0x000000000000791b */ /* 0x01ffea0003800000 */
.L_x_265:
[----:B------:R-:W-:Y:S05]  /*6180*/  BSYNC B0 ;  /* 0x0000000000007941 */ /* 0x000fea0003800000 */
.L_x_264:
        /* <DEDUP_REMOVED lines=8> */
.L_x_266:
[----:B------:R-:W-:Y:S01]  /*6210*/  FADD.FTZ R17, R17, R14 ;  /* 0x0000000e11117221 */ /* 0x000fe20000010000 */
[----:B------:R-:W-:-:S04]  /*6220*/  HFMA2 R26, -RZ, RZ, 0, 2.384185791015625e-07 ;  /* 0x00000004ff1a7431 */ /* 0x000fc800000001ff */
[----:B------:R-:W-:Y:S02]  /*6230*/  MOV R25, R17 ;  /* 0x0000001100197202 */ /* 0x000fe40000000f00 */
[----:B------:R-:W-:-:S07]  /*6240*/  MOV R16, R24 ;  /* 0x0000001800107202 */ /* 0x000fce0000000f00 */
[----:B------:R-:W-:Y:S05]  /*6250*/  WARPSYNC.COLLECTIVE R22, `(.L_x_267) ;  /* 0x0000000016087348 */ /* 0x000fea0003c00000 */
[----:B------:R0:W1:Y:S02]  /*6260*/  SHFL.BFLY P3, R24, R25, R26, R27 ;  /* 0x0c00001a19187389 */ /* 0x000064000006001b */
[----:B01----:R-:W-:Y:S05]  /*6270*/  ENDCOLLECTIVE ;  /* 0x000000000000791b */ /* 0x003fea0003800000 */
.L_x_267:
[----:B------:R-:W-:-:S05]  /*6280*/  FADD.FTZ R16, R16, R15 ;  /* 0x0000000f10107221 */ /* 0x000fca0000010000 */
[----:B------:R-:W-:Y:S02]  /*6290*/  MOV R25, R16 ;  /* 0x0000001000197202 */ /* 0x000fe40000000f00 */
[----:B------:R-:W-:-:S07]  /*62a0*/  MOV R18, R24 ;  /* 0x0000001800127202 */ /* 0x000fce0000000f00 */
[----:B------:R-:W-:Y:S05]  /*62b0*/  WARPSYNC.COLLECTIVE R22, `(.L_x_268) ;  /* 0x0000000016087348 */ /* 0x000fea0003c00000 */
[----:B------:R0:W1:Y:S02]  /*62c0*/  SHFL.BFLY P3, R24, R25, R26, R27 ;  /* 0x0c00001a19187389 */ /* 0x000064000006001b */
[----:B01----:R-:W-:Y:S05]  /*62d0*/  ENDCOLLECTIVE ;  /* 0x000000000000791b */ /* 0x003fea0003800000 */
.L_x_268:
[----:B------:R-:W-:Y:S01]  /*62e0*/  FADD.FTZ R18, R17, R18 ;  /* 0x0000001211127221 */ /* 0x000fe20000010000 */
[----:B------:R-:W-:-:S04]  /*62f0*/  HFMA2 R26, -RZ, RZ, 0, 1.1920928955078125e-07 ;  /* 0x00000002ff1a7431 */ /* 0x000fc800000001ff */
[----:B------:R-:W-:Y:S02]  /*6300*/  MOV R25, R18 ;  /* 0x0000001200197202 */ /* 0x000fe40000000f00 */
[----:B------:R-:W-:-:S07]  /*6310*/  MOV R21, R24 ;  /* 0x0000001800157202 */ /* 0x000fce0000000f00 */
[----:B------:R-:W-:Y:S05]  /*6320*/  WARPSYNC.COLLECTIVE R22, `(.L_x_269) ;  /* 0x0000000016087348 */ /* 0x000fea0003c00000 */
[----:B------:R0:W1:Y:S02]  /*6330*/  SHFL.BFLY P3, R24, R25, R26, R27 ;  /* 0x0c00001a19187389 */ /* 0x000064000006001b */
[----:B01----:R-:W-:Y:S05]  /*6340*/  ENDCOLLECTIVE ;  /* 0x000000000000791b */ /* 0x003fea0003800000 */
.L_x_269:
[----:B------:R-:W-:-:S05]  /*6350*/  FADD.FTZ R21, R16, R21 ;  /* 0x0000001510157221 */ /* 0x000fca0000010000 */
[----:B------:R-:W-:Y:S02]  /*6360*/  MOV R25, R21 ;  /* 0x0000001500197202 */ /* 0x000fe40000000f00 */
[----:B------:R-:W-:-:S07]  /*6370*/  MOV R23, R24 ;  /* 0x0000001800177202 */ /* 0x000fce0000000f00 */
[----:B------:R-:W-:Y:S05]  /*6380*/  WARPSYNC.COLLECTIVE R22, `(.L_x_270) ;  /* 0x0000000016087348 */ /* 0x000fea0003c00000 */
[----:B------:R0:W1:Y:S02]  /*6390*/  SHFL.BFLY P3, R24, R25, R26, R27 ;  /* 0x0c00001a19187389 */ /* 0x000064000006001b */
[----:B01----:R-:W-:Y:S05]  /*63a0*/  ENDCOLLECTIVE ;  /* 0x000000000000791b */ /* 0x003fea0003800000 */
.L_x_270:
[----:B------:R-:W-:Y:S01]  /*63b0*/  FADD.FTZ R23, R18, R23 ;  /* 0x0000001712177221 */ /* 0x000fe20000010000 */
[----:B------:R-:W-:-:S04]  /*63c0*/  HFMA2 R26, -RZ, RZ, 0, 5.9604644775390625e-08 ;  /* 0x00000001ff1a7431 */ /* 0x000fc800000001ff */
[----:B------:R-:W-:Y:S02]  /*63d0*/  MOV R25, R23 ;  /* 0x0000001700197202 */ /* 0x000fe40000000f00 */
[----:B------:R-:W-:-:S07]  /*63e0*/  MOV R14, R24 ;  /* 0x00000018000e7202 */ /* 0x000fce0000000f00 */
[----:B------:R-:W-:Y:S05]  /*63f0*/  WARPSYNC.COLLECTIVE R22, `(.L_x_271) ;  /* 0x0000000016087348 */ /* 0x000fea0003c00000 */
[----:B------:R0:W1:Y:S02]  /*6400*/  SHFL.BFLY P3, R24, R25, R26, R27 ;  /* 0x0c00001a19187389 */ /* 0x000064000006001b */
[----:B01----:R-:W-:Y:S05]  /*6410*/  ENDCOLLECTIVE ;  /* 0x000000000000791b */ /* 0x003fea0003800000 */
.L_x_271:
[----:B------:R-:W-:-:S05]  /*6420*/  FADD.FTZ R14, R21, R14 ;  /* 0x0000000e150e7221 */ /* 0x000fca0000010000 */
[----:B------:R-:W-:Y:S02]  /*6430*/  MOV R25, R14 ;  /* 0x0000000e00197202 */ /* 0x000fe40000000f00 */
[----:B------:R-:W-:-:S07]  /*6440*/  MOV R20, R24 ;  /* 0x0000001800147202 */ /* 0x000fce0000000f00 */
[----:B------:R-:W-:Y:S05]  /*6450*/  WARPSYNC.COLLECTIVE R22, `(.L_x_272) ;  /* 0x0000000016087348 */ /* 0x000fea0003c00000 */
[----:B------:R0:W1:Y:S02]  /*6460*/  SHFL.BFLY P3, R24, R25, R26, R27 ;  /* 0x0c00001a19187389 */ /* 0x000064000006001b */
[----:B01----:R-:W-:Y:S05]  /*6470*/  ENDCOLLECTIVE ;  /* 0x000000000000791b */ /* 0x003fea0003800000 */
.L_x_272:
[----:B------:R-:W-:Y:S01]  /*6480*/  FADD.FTZ R20, R23, R20 ;  /* 0x0000001417147221 */ /* 0x000fe20000010000 */
[----:B------:R-:W-:Y:S01]  /*6490*/  MOV R15, R24 ;  /* 0x00000018000f7202 */ /* 0x000fe20000000f00 */
[----:B------:R-:W-:Y:S06]  /*64a0*/  BRA `(.L_x_273) ;  /* 0xfffffff800c07947 */ /* 0x000fec000383ffff */
.L_x_274:
        /* <DEDUP_REMOVED lines=13> */
.L_x_894:


//--------------------- .text._ZN13group_norm_v218gn_bwd_cuda_kernelI13__nv_bfloat16Li320ELi3ELi16ELi40ELi4096ELb1ELb1ELi32ELi320ELi320ELi4ELb1ELi3ELb0ELb0ELNS_15WgradSyncMethodE2ENS_16CompileConditionILi1000EEEEEvPT_S6_S6_PKS5_S8_S8_S8_PKfflPfPj --------------------------
	.section	.text._ZN13group_norm_v218gn_bwd_cuda_kernelI13__nv_bfloat16Li320ELi3ELi16ELi40ELi4096ELb1ELb1ELi32ELi320ELi320ELi4ELb1ELi3ELb0ELb0ELNS_15WgradSyncMethodE2ENS_16CompileConditionILi1000EEEEEvPT_S6_S6_PKS5_S8_S8_S8_PKfflPfPj,"ax",@progbits
	.align	128
        .global         _ZN13group_norm_v218gn_bwd_cuda_kernelI13__nv_bfloat16Li320ELi3ELi16ELi40ELi4096ELb1ELb1ELi32ELi320ELi320ELi4ELb1ELi3ELb0ELb0ELNS_15WgradSyncMethodE2ENS_16CompileConditionILi1000EEEEEvPT_S6_S6_PKS5_S8_S8_S8_PKfflPfPj
        .type           _ZN13group_norm_v218gn_bwd_cuda_kernelI13__nv_bfloat16Li320ELi3ELi16ELi40ELi4096ELb1ELb1ELi32ELi320ELi320ELi4ELb1ELi3ELb0ELb0ELNS_15WgradSyncMethodE2ENS_16CompileConditionILi1000EEEEEvPT_S6_S6_PKS5_S8_S8_S8_PKfflPfPj,@function
        .size           _ZN13group_norm_v218gn_bwd_cuda_kernelI13__nv_bfloat16Li320ELi3ELi16ELi40ELi4096ELb1ELb1ELi32ELi320ELi320ELi4ELb1ELi3ELb0ELb0ELNS_15WgradSyncMethodE2ENS_16CompileConditionILi1000EEEEEvPT_S6_S6_PKS5_S8_S8_S8_PKfflPfPj,(.L_x_895 - _ZN13group_norm_v218gn_bwd_cuda_kernelI13__nv_bfloat16Li320ELi3ELi16ELi40ELi4096ELb1ELb1ELi32ELi320ELi320ELi4ELb1ELi3ELb0ELb0ELNS_15WgradSyncMethodE2ENS_16CompileConditionILi1000EEEEEvPT_S6_S6_PKS5_S8_S8_S8_PKfflPfPj)
        .other          _ZN13group_norm_v218gn_bwd_cuda_kernelI13__nv_bfloat16Li320ELi3ELi16ELi40ELi4096ELb1ELb1ELi32ELi320ELi320ELi4ELb1ELi3ELb0ELb0ELNS_15WgradSyncMethodE2ENS_16CompileConditionILi1000EEEEEvPT_S6_S6_PKS5_S8_S8_S8_PKfflPfPj,@"STO_CUDA_ENTRY STV_DEFAULT"
_ZN13group_norm_v218gn_bwd_cuda_kernelI13__nv_bfloat16Li320ELi3ELi16ELi40ELi4096ELb1ELb1ELi32ELi320ELi320ELi4ELb1ELi3ELb0ELb0ELNS_15WgradSyncMethodE2ENS_16CompileConditionILi1000EEEEEvPT_S6_S6_PKS5_S8_S8_S8_PKfflPfPj:
.text._ZN13group_norm_v218gn_bwd_cuda_kernelI13__nv_bfloat16Li320ELi3ELi16ELi40ELi4096ELb1ELb1ELi32ELi320ELi320ELi4ELb1ELi3ELb0ELb0ELNS_15WgradSyncMethodE2ENS_16CompileConditionILi1000EEEEEvPT_S6_S6_PKS5_S8_S8_S8_PKfflPfPj:
        /* <DEDUP_REMOVED lines=31> */
.L_x_277:
        /* <DEDUP_REMOVED lines=8> */
.L_x_276:
[----:B------:R-:W-:Y:S05]  /*0270*/  WARPSYNC.ALL ;  /* 0x0000000000007948 */ /* 0x000fea0003800000 */
[----:B------:R-:W-:Y:S06]  /*0280*/  BAR.SYNC.DEFER_BLOCKING 0x0 ;  /* 0x0000000000007b1d */ /* 0x000fec0000010000 */
[----:B------:R-:W-:Y:S05]  /*0290*/  BRA `(.L_x_278) ;  /* 0x0000004c00c87947 */ /* 0x000fea0003800000 */
.L_x_275:
        /* <DEDUP_REMOVED lines=14> */
.L_x_291:
[----:B0-----:R-:W2:Y:S01]  /*0380*/  LDL R2, [R1+0x90] ;  /* 0x0000900001027983 */ /* 0x001ea20000100800 */
[----:B------:R-:W-:Y:S01]  /*0390*/  ULOP3.LUT UR9, UR12, 0x1, URZ, 0xc0, !UPT ;  /* 0x000000010c097892 */ /* 0x000fe2000f8ec0ff */
[----:B-1----:R-:W-:Y:S01]  /*03a0*/  HFMA2 R7, -RZ, RZ, 0, 0 ;  /* 0x00000000ff077431 */ /* 0x002fe200000001ff */
[----:B------:R-:W-:Y:S01]  /*03b0*/  USHF.R.U64 UR10, UR12, 0x1, UR5 ;  /* 0x000000010c0a7899 */ /* 0x000fe20008001205 */
[----:B------:R-:W0:Y:S01]  /*03c0*/  LDC.64 R14, c[0x0][0x3a8] ;  /* 0x0000ea00ff0e7b82 */ /* 0x000e220000000a00 */
[----:B------:R-:W-:Y:S01]  /*03d0*/  UIMAD UR13, UR9, 0x140, URZ ;  /* 0x00000140090d78a4 */ /* 0x000fe2000f8e02ff */
[----:B------:R-:W1:Y:S03]  /*03e0*/  LDCU.64 UR14, c[0x0][0x3b8] ;  /* 0x00007700ff0e77ac */ /* 0x000e660008000a00 */
[----:B------:R-:W-:Y:S01]  /*03f0*/  MOV R5, UR10 ;  /* 0x0000000a00057c02 */ /* 0x000fe20008000f00 */
[----:B------:R-:W-:Y:S01]  /*0400*/  USHF.R.U32.HI UR11, URZ, 0x1, UR5 ;  /* 0x00000001ff0b7899 */ /* 0x000fe20008011605 */
[----:B------:R-:W-:Y:S01]  /*0410*/  MOV R8, UR10 ;  /* 0x0000000a00087c02 */ /* 0x000fe20008000f00 */
[----:B------:R-:W3:Y:S01]  /*0420*/  LDCU.64 UR18, c[0x0][0x3a0] ;  /* 0x00007400ff1277ac */ /* 0x000ee20008000a00 */
[----:B------:R-:W4:Y:S03]  /*0430*/  LDC.64 R10, c[0x0][0x3b0] ;  /* 0x0000ec00ff0a7b82 */ /* 0x000f260000000a00 */
[----:B------:R-:W-:Y:S01]  /*0440*/  MOV R9, UR11 ;  /* 0x0000000b00097c02 */ /* 0x000fe20008000f00 */
[----:B------:R-:W-:Y:S01]  /*0450*/  UIMAD UR9, UR11, 0x280000, URZ ;  /* 0x002800000b0978a4 */ /* 0x000fe2000f8e02ff */
[----:B--2---:R-:W-:-:S05]  /*0460*/  LEA R6, R2, UR13, 0x2 ;  /* 0x0000000d02067c11 */ /* 0x004fca000f8e10ff */
[----:B------:R-:W-:-:S05]  /*0470*/  IMAD.HI.U32 R2, R6, -0x33333333, RZ ;  /* 0xcccccccd06027827 */ /* 0x000fca00078e00ff */
[----:B------:R-:W-:-:S04]  /*0480*/  SHF.R.U32.HI R3, RZ, 0x5, R2 ;  /* 0x00000005ff037819 */ /* 0x000fc80000011602 */
[----:B------:R-:W-:Y:S01]  /*0490*/  SHF.L.U32 R2, R3, 0x1, RZ ;  /* 0x0000000103027819 */ /* 0x000fe200000006ff */
[----:B------:R2:W-:Y:S03]  /*04a0*/  STL [R1+0x80], R3 ;  /* 0x0000800301007387 */ /* 0x0005e60000100800 */
[----:B------:R-:W-:Y:S01]  /*04b0*/  LEA R5, P0, R5, R2, 0x5 ;  /* 0x0000000205057211 */ /* 0x000fe200078028ff */
[----:B-----5:R3:W-:Y:S01]  /*04c0*/  STL [R1+0x94], R0 ;  /* 0x0000940001007387 */ /* 0x0207e20000100800 */
[----:B------:R-:W-:Y:S02]  /*04d0*/  SHF.L.U32 R2, R0, 0x5, RZ ;  /* 0x0000000500027819 */ /* 0x000fe400000006ff */
[----:B------:R-:W-:Y:S01]  /*04e0*/  LEA.HI.X R8, R8, RZ, R9, 0x5, P0 ;  /* 0x000000ff08087211 */ /* 0x000fe200000f2c09 */
[----:B--2---:R-:W2:Y:S02]  /*04f0*/  S2R R3, SR_TID.X ;  /* 0x0000000000037919 */ /* 0x004ea40000002100 */
[----:B--2---:R-:W-:-:S02]  /*0500*/  LOP3.LUT R4, R3, 0xffff, RZ, 0xc0, !PT ;  /* 0x0000ffff03047812 */ /* 0x004fc400078ec0ff */
[----:B------:R-:W-:-:S03]  /*0510*/  MOV R3, UR10 ;  /* 0x0000000a00037c02 */ /* 0x000fc60008000f00 */
[----:B------:R-:W-:-:S05]  /*0520*/  IMAD R4, R4, 0x334, RZ ;  /* 0x0000033404047824 */ /* 0x000fca00078e02ff */
[----:B------:R-:W-:-:S04]  /*0530*/  SHF.R.U32.HI R4, RZ, 0x10, R4 ;  /* 0x00000010ff047819 */ /* 0x000fc80000011604 */
[----:B------:R-:W-:Y:S01]  /*0540*/  LOP3.LUT R4, R4, 0xfe0, R2, 0xf8, !PT ;  /* 0x00000fe004047812 */ /* 0x000fe200078ef802 */
[----:B------:R-:W-:-:S04]  /*0550*/  IMAD.WIDE.U32 R2, R3, 0x280000, R6 ;  /* 0x0028000003027825 */ /* 0x000fc800078e0006 */
[----:B------:R-:W-:Y:S01]  /*0560*/  IMAD R7, R4, 0x280, RZ ;  /* 0x0000028004077824 */ /* 0x000fe200078e02ff */
[----:B-1----:R-:W-:-:S04]  /*0570*/  LEA R4, P0, R5, UR14, 0x2 ;  /* 0x0000000e05047c11 */ /* 0x002fc8000f8010ff */
[----:B------:R-:W-:Y:S01]  /*0580*/  LEA.HI.X R5, R5, UR15, R8, 0x2, P0 ;  /* 0x0000000f05057c11 */ /* 0x000fe200080f1408 */
[----:B------:R-:W1:Y:S01]  /*0590*/  LDCU.64 UR14, c[0x0][0x398] ;  /* 0x00007300ff0e77ac */ /* 0x000e620008000a00 */
[----:B------:R-:W-:-:S04]  /*05a0*/  IADD3 R2, P1, PT, R7, R2, RZ ;  /* 0x0000000207027210 */ /* 0x000fc80007f3e0ff */
[----:B------:R-:W2:Y:S01]  /*05b0*/  LDG.E.64.CONSTANT R4, desc[UR16][R4.64] ;  /* 0x0000001004047981 */ /* 0x000ea2000c1e9b00 */
[----:B------:R-:W-:Y:S01]  /*05c0*/  IADD3.X R3, PT, PT, R3, UR9, RZ, P1, !PT ;  /* 0x0000000903037c10 */ /* 0x000fe20008ffe4ff */
[----:B0-----:R-:W-:Y:S01]  /*05d0*/  IMAD.WIDE.U32 R14, R6, 0x2, R14 ;  /* 0x00000002060e7825 */ /* 0x001fe200078e000e */
[C---:B------:R-:W-:Y:S01]  /*05e0*/  SHF.L.U32 R12, R2.reuse, 0x1, RZ ;  /* 0x00000001020c7819 */ /* 0x040fe200000006ff */
[----:B------:R-:W2:Y:S01]  /*05f0*/  LDCU UR9, c[0x0][0x3c0] ;  /* 0x00007800ff0977ac */ /* 0x000ea20008000800 */
[----:B---3--:R-:W-:Y:S02]  /*0600*/  SHF.L.U64.HI R0, R2, 0x1, R3 ;  /* 0x0000000102007819 */ /* 0x008fe40000010203 */
[----:B------:R-:W-:Y:S01]  /*0610*/  IADD3 R32, P0, PT, R12, UR18, RZ ;  /* 0x000000120c207c10 */ /* 0x000fe2000ff1e0ff */
[----:B----4-:R-:W-:Y:S01]  /*0620*/  IMAD.WIDE.U32 R6, R6, 0x2, R10 ;  /* 0x0000000206067825 */ /* 0x010fe200078e000a */
[----:B------:R-:W3:Y:S02]  /*0630*/  LDG.E.64.CONSTANT R14, desc[UR16][R14.64] ;  /* 0x000000100e0e7981 */ /* 0x000ee4000c1e9b00 */
[----:B------:R-:W-:Y:S01]  /*0640*/  IADD3.X R33, PT, PT, R0, UR19, RZ, P0, !PT ;  /* 0x0000001300217c10 */ /* 0x000fe200087fe4ff */
[----:B------:R-:W0:Y:S01]  /*0650*/  LDCU.64 UR18, c[0x0][0x3d0] ;  /* 0x00007a00ff1277ac */ /* 0x000e220008000a00 */
[----:B-1----:R-:W-:Y:S01]  /*0660*/  IADD3 R22, P0, PT, R12, UR14, RZ ;  /* 0x0000000e0c167c10 */ /* 0x002fe2000ff1e0ff */
[----:B------:R-:W4:Y:S04]  /*0670*/  LDG.E.64.CONSTANT R6, desc[UR16][R6.64] ;  /* 0x0000001006067981 */ /* 0x000f28000c1e9b00 */
[----:B------:R-:W4:Y:S01]  /*0680*/  LDG.E.64.CONSTANT R8, desc[UR16][R32.64] ;  /* 0x0000001020087981 */ /* 0x000f22000c1e9b00 */
[----:B------:R-:W-:-:S03]  /*0690*/  IADD3.X R23, PT, PT, R0, UR15, RZ, P0, !PT ;  /* 0x0000000f00177c10 */ /* 0x000fc600087fe4ff */
[----:B------:R1:W-:Y:S04]  /*06a0*/  STL [R1+0x78], R12 ;  /* 0x0000780c01007387 */ /* 0x0003e80000100800 */
[----:B------:R-:W4:Y:S04]  /*06b0*/  LDG.E.64.CONSTANT R16, desc[UR16][R22.64] ;  /* 0x0000001016107981 */ /* 0x000f28000c1e9b00 */
[----:B------:R-:W4:Y:S04]  /*06c0*/  LDG.E.64.CONSTANT R10, desc[UR16][R32.64+0x1400] ;  /* 0x00140010200a7981 */ /* 0x000f28000c1e9b00 */
[----:B-1----:R-:W4:Y:S04]  /*06d0*/  LDG.E.64.CONSTANT R12, desc[UR16][R22.64+0x3c00] ;  /* 0x003c0010160c7981 */ /* 0x002f28000c1e9b00 */
[----:B------:R-:W4:Y:S04]  /*06e0*/  LDG.E.64.CONSTANT R20, desc[UR16][R32.64+0x2800] ;  /* 0x0028001020147981 */ /* 0x000f28000c1e9b00 */
[----:B------:R-:W4:Y:S04]  /*06f0*/  LDG.E.64.CONSTANT R40, desc[UR16][R32.64+0x3c00] ;  /* 0x003c001020287981 */ /* 0x000f28000c1e9b00 */
[----:B------:R-:W4:Y:S04]  /*0700*/  LDG.E.64.CONSTANT R34, desc[UR16][R32.64+0x5000] ;  /* 0x0050001020227981 */ /* 0x000f28000c1e9b00 */
[----:B------:R3:W-:Y:S01]  /*0710*/  STL [R1+0x7c], R0 ;  /* 0x00007c0001007387 */ /* 0x0007e20000100800 */
[----:B------:R-:W1:Y:S01]  /*0720*/  S2UR UR15, SR_CgaCtaId ;  /* 0x00000000000f79c3 */ /* 0x000e620000008800 */
[----:B------:R-:W-:-:S02]  /*0730*/  UMOV UR14, 0x400 ;  /* 0x00000400000e7882 */ /* 0x000fc40000000000 */
[----:B------:R-:W4:Y:S04]  /*0740*/  LDG.E.64.CONSTANT R18, desc[UR16][R22.64+0x1400] ;  /* 0x0014001016127981 */ /* 0x000f28000c1e9b00 */
[----:B------:R-:W4:Y:S04]  /*0750*/  LDG.E.64.CONSTANT R26, desc[UR16][R22.64+0x2800] ;  /* 0x00280010161a7981 */ /* 0x000f28000c1e9b00 */
[----:B------:R-:W4:Y:S01]  /*0760*/  LDG.E.64.CONSTANT R28, desc[UR16][R32.64+0x6400] ;  /* 0x00640010201c7981 */ /* 0x000f22000c1e9b00 */
[----:B--2---:R-:W-:-:S06]  /*0770*/  FADD.FTZ R2, R5, UR9 ;  /* 0x0000000905027e21 */ /* 0x004fcc0008010000 */
[----:B------:R-:W2:Y:S01]  /*0780*/  MUFU.RSQ R2, R2 ;  /* 0x0000000200027308 */ /* 0x000ea20000001400 */
[----:B---3--:R-:W-:Y:S02]  /*0790*/  SHF.L.U32 R0, R14, 0x10, RZ ;  /* 0x000000100e007819 */ /* 0x008fe400000006ff */
[----:B----4-:R-:W-:Y:S02]  /*07a0*/  SHF.L.U32 R3, R8, 0x10, RZ ;  /* 0x0000001008037819 */ /* 0x010fe400000006ff */
[----:B------:R-:W-:-:S03]  /*07b0*/  SHF.L.U32 R5, R9, 0x10, RZ ;  /* 0x0000001009057819 */ /* 0x000fc600000006ff */
[----:B------:R-:W-:Y:S01]  /*07c0*/  FADD.FTZ R3, -R4, R3 ;  /* 0x0000000304037221 */ /* 0x000fe20000010100 */
[----:B------:R-:W-:Y:S01]  /*07d0*/  SHF.L.U32 R46, R6, 0x10, RZ ;  /* 0x00000010062e7819 */ /* 0x000fe200000006ff */
[----:B------:R-:W-:Y:S01]  /*07e0*/  FADD.FTZ R5, -R4, R5 ;  /* 0x0000000504057221 */ /* 0x000fe20000010100 */
[----:B------:R3:W-:Y:S01]  /*07f0*/  STL [R1+0xc0], R17 ;  /* 0x0000c01101007387 */ /* 0x0007e20000100800 */
[C---:B--2---:R-:W-:Y:S01]  /*0800*/  FMUL.FTZ R30, R2.reuse, R3 ;  /* 0x00000003021e7220 */ /* 0x044fe20000410000 */
[----:B------:R-:W-:Y:S01]  /*0810*/  SHF.L.U32 R25, R15, 0x10, RZ ;  /* 0x000000100f197819 */ /* 0x000fe200000006ff */
[----:B------:R-:W-:Y:S01]  /*0820*/  FMUL.FTZ R5, R2, R5 ;  /* 0x0000000502057220 */ /* 0x000fe20000410000 */
[----:B------:R-:W-:Y:S01]  /*0830*/  SHF.L.U32 R3, R10, 0x10, RZ ;  /* 0x000000100a037819 */ /* 0x000fe200000006ff */
[----:B------:R-:W-:Y:S01]  /*0840*/  STL [R1+0xbc], R13 ;  /* 0x0000bc0d01007387 */ /* 0x000fe20000100800 */
[----:B---3--:R-:W-:-:S03]  /*0850*/  SHF.L.U32 R17, R7, 0x10, RZ ;  /* 0x0000001007117819 */ /* 0x008fc600000006ff */
[----:B------:R-:W-:Y:S04]  /*0860*/  STL [R1+0x70], R0 ;  /* 0x0000700001007387 */ /* 0x000fe80000100800 */
[----:B------:R-:W-:Y:S01]  /*0870*/  STL [R1+0xc], R46 ;  /* 0x00000c2e01007387 */ /* 0x000fe20000100800 */
[----:B------:R-:W-:-:S03]  /*0880*/  FFMA.FTZ R50, R5, R25, R17 ;  /* 0x0000001905327223 */ /* 0x000fc60000010011 */
[----:B------:R-:W-:Y:S01]  /*0890*/  STL [R1+0x38], R30 ;  /* 0x0000381e01007387 */ /* 0x000fe20000100800 */
[----:B------:R-:W-:-:S03]  /*08a0*/  FADD.FTZ R3, -R4, R3 ;  /* 0x0000000304037221 */ /* 0x000fc60000010100 */
[----:B------:R-:W-:Y:S04]  /*08b0*/  STL [R1+0x74], R25 ;  /* 0x0000741901007387 */ /* 0x000fe80000100800 */
[----:B------:R-:W-:Y:S04]  /*08c0*/  STL [R1+0x14], R17 ;  /* 0x0000141101007387 */ /* 0x000fe80000100800 */
[----:B------:R2:W-:Y:S01]  /*08d0*/  STL [R1+0x60], R5 ;  /* 0x0000600501007387 */ /* 0x0005e20000100800 */
[----:B------:R-:W-:Y:S01]  /*08e0*/  FMUL.FTZ R3, R2, R3 ;  /* 0x0000000302037220 */ /* 0x000fe20000410000 */
[----:B--2---:R-:W-:-:S04]  /*08f0*/  SHF.L.U32 R5, R11, 0x10, RZ ;  /* 0x000000100b057819 */ /* 0x004fc800000006ff */
[----:B------:R2:W-:Y:S01]  /*0900*/  STL [R1+0x68], R3 ;  /* 0x0000680301007387 */ /* 0x0005e20000100800 */
[----:B------:R-:W-:Y:S01]  /*0910*/  FADD.FTZ R5, -R4, R5 ;  /* 0x0000000504057221 */ /* 0x000fe20000010100 */
[----:B------:R-:W-:-:S03]  /*0920*/  FFMA.FTZ R42, R0, R3, R46 ;  /* 0x00000003002a7223 */ /* 0x000fc6000001002e */
[----:B------:R-:W-:Y:S01]  /*0930*/  FMUL.FTZ R5, R2, R5 ;  /* 0x0000000502057220 */ /* 0x000fe20000410000 */
[----:B--2---:R-:W-:-:S03]  /*0940*/  SHF.L.U32 R3, R20, 0x10, RZ ;  /* 0x0000001014037819 */ /* 0x004fc600000006ff */
[----:B------:R-:W-:Y:S01]  /*0950*/  FFMA.FTZ R43, R25, R5, R17 ;  /* 0x00000005192b7223 */ /* 0x000fe20000010011 */
[----:B------:R2:W-:Y:S01]  /*0960*/  STL [R1+0x6c], R5 ;  /* 0x00006c0501007387 */ /* 0x0005e20000100800 */
[----:B------:R-:W-:-:S04]  /*0970*/  FADD.FTZ R3, -R4, R3 ;  /* 0x0000000304037221 */ /* 0x000fc80000010100 */
[----:B------:R-:W-:Y:S01]  /*0980*/  FMUL.FTZ R13, R2, R3 ;  /* 0x00000003020d7220 */ /* 0x000fe20000410000 */
[----:B--2---:R-:W-:-:S05]  /*0990*/  SHF.L.U32 R5, R21, 0x10, RZ ;  /* 0x0000001015057819 */ /* 0x004fca00000006ff */
[----:B------:R-:W-:Y:S01]  /*09a0*/  FADD.FTZ R3, -R4, R5 ;  /* 0x0000000504037221 */ /* 0x000fe20000010100 */
[----:B------:R-:W-:-:S03]  /*09b0*/  PRMT R9, R14, 0x7632, R9 ;  /* 0x000076320e097816 */ /* 0x000fc60000000009 */
[----:B------:R-:W-:Y:S01]  /*09c0*/  FMUL.FTZ R3, R2, R3 ;  /* 0x0000000302037220 */ /* 0x000fe20000410000 */
[----:B------:R-:W-:Y:S01]  /*09d0*/  STL [R1+0x64], R13 ;  /* 0x0000640d01007387 */ /* 0x000fe20000100800 */
[----:B------:R-:W-:Y:S02]  /*09e0*/  SHF.L.U32 R5, R40, 0x10, RZ ;  /* 0x0000001028057819 */ /* 0x000fe400000006ff */
[----:B------:R-:W-:Y:S01]  /*09f0*/  PRMT R14, R15, 0x7632, R14 ;  /* 0x000076320f0e7816 */ /* 0x000fe2000000000e */
[----:B------:R2:W-:Y:S01]  /*0a00*/  STL [R1+0x5c], R3 ;  /* 0x00005c0301007387 */ /* 0x0005e20000100800 */
[----:B------:R-:W-:Y:S01]  /*0a10*/  FFMA.FTZ R15, R25, R3, R17 ;  /* 0x00000003190f7223 */ /* 0x000fe20000010011 */
[----:B------:R-:W-:Y:S01]  /*0a20*/  FADD.FTZ R5, -R4, R5 ;  /* 0x0000000504057221 */ /* 0x000fe20000010100 */
[----:B--2---:R-:W-:-:S03]  /*0a30*/  SHF.L.U32 R3, R41, 0x10, RZ ;  /* 0x0000001029037819 */ /* 0x004fc600000006ff */
[----:B------:R-:W-:Y:S02]  /*0a40*/  FMUL.FTZ R5, R2, R5 ;  /* 0x0000000502057220 */ /* 0x000fe40000410000 */
[----:B------:R-:W-:Y:S01]  /*0a50*/  FADD.FTZ R3, -R4, R3 ;  /* 0x0000000304037221 */ /* 0x000fe20000010100 */
[----:B------:R-:W-:-:S03]  /*0a60*/  PRMT R51, R7, 0x7632, R51 ;  /* 0x0000763207337816 */ /* 0x000fc60000000033 */
[----:B------:R-:W-:Y:S01]  /*0a70*/  FMUL.FTZ R3, R2, R3 ;  /* 0x0000000302037220 */ /* 0x000fe20000410000 */
[----:B------:R2:W-:Y:S01]  /*0a80*/  STL [R1+0x58], R5 ;  /* 0x0000580501007387 */ /* 0x0005e20000100800 */
[----:B------:R-:W-:Y:S01]  /*0a90*/  FFMA.FTZ R7, R0, R5, R46 ;  /* 0x0000000500077223 */ /* 0x000fe2000001002e */
[----:B------:R-:W-:Y:S01]  /*0aa0*/  PRMT R10, R8, 0x7632, R10 ;  /* 0x00007632080a7816 */ /* 0x000fe2000000000a */
[----:B------:R-:W-:Y:S01]  /*0ab0*/  FFMA.FTZ R8, R25, R3, R17 ;  /* 0x0000000319087223 */ /* 0x000fe20000010011 */
[----:B------:R3:W-:Y:S01]  /*0ac0*/  STL [R1+0x54], R3 ;  /* 0x0000540301007387 */ /* 0x0007e20000100800 */
[----:B--2---:R-:W-:Y:S02]  /*0ad0*/  SHF.L.U32 R5, R34, 0x10, RZ ;  /* 0x0000001022057819 */ /* 0x004fe400000006ff */
[----:B---3--:R-:W-:-:S03]  /*0ae0*/  SHF.L.U32 R3, R35, 0x10, RZ ;  /* 0x0000001023037819 */ /* 0x008fc600000006ff */
[----:B------:R-:W-:Y:S01]  /*0af0*/  FADD.FTZ R5, -R4, R5 ;  /* 0x0000000504057221 */ /* 0x000fe20000010100 */
[----:B------:R-:W-:Y:S01]  /*0b00*/  PRMT R20, R10, 0x7632, R20 ;  /* 0x000076320a147816 */ /* 0x000fe20000000014 */
[----:B------:R-:W-:Y:S01]  /*0b10*/  FFMA.FTZ R36, R0, R13, R46 ;  /* 0x0000000d00247223 */ /* 0x000fe2000001002e */
[----:B------:R-:W-:Y:S01]  /*0b20*/  FADD.FTZ R3, -R4, R3 ;  /* 0x0000000304037221 */ /* 0x000fe20000010100 */
[----:B------:R-:W-:Y:S01]  /*0b30*/  FMUL.FTZ R5, R2, R5 ;  /* 0x0000000502057220 */ /* 0x000fe20000410000 */
[----:B------:R-:W-:Y:S02]  /*0b40*/  SHF.L.U32 R10, R10, 0x10, RZ ;  /* 0x000000100a0a7819 */ /* 0x000fe400000006ff */
[C---:B------:R-:W-:Y:S01]  /*0b50*/  SHF.L.U32 R13, R9.reuse, 0x10, RZ ;  /* 0x00000010090d7819 */ /* 0x040fe200000006ff */
[----:B------:R-:W-:Y:S01]  /*0b60*/  FMUL.FTZ R3, R2, R3 ;  /* 0x0000000302037220 */ /* 0x000fe20000410000 */
[----:B------:R-:W-:Y:S01]  /*0b70*/  PRMT R11, R9, 0x7632, R11 ;  /* 0x00007632090b7816 */ /* 0x000fe2000000000b */
[----:B------:R2:W-:Y:S01]  /*0b80*/  STL [R1+0x50], R5 ;  /* 0x0000500501007387 */ /* 0x0005e20000100800 */
[----:B------:R-:W-:-:S03]  /*0b90*/  FADD.FTZ R10, -R4, R10 ;  /* 0x0000000a040a7221 */ /* 0x000fc60000010100 */
[----:B------:R-:W-:Y:S01]  /*0ba0*/  STL [R1+0x28], R13 ;  /* 0x0000280d01007387 */ /* 0x000fe20000100800 */
[----:B------:R-:W-:-:S03]  /*0bb0*/  PRMT R24, R11, 0x7632, R24 ;  /* 0x000076320b187816 */ /* 0x000fc60000000018 */
[----:B------:R3:W-:Y:S01]  /*0bc0*/  STL [R1+0x3c], R3 ;  /* 0x00003c0301007387 */ /* 0x0007e20000100800 */
[----:B------:R-:W-:Y:S02]  /*0bd0*/  PRMT R6, R6, 0x7632, R6 ;  /* 0x0000763206067816 */ /* 0x000fe40000000006 */
[----:B------:R-:W-:Y:S01]  /*0be0*/  SHF.L.U32 R11, R11, 0x10, RZ ;  /* 0x000000100b0b7819 */ /* 0x000fe200000006ff */
[--C-:B------:R-:W-:Y:S01]  /*0bf0*/  FFMA.FTZ R49, R30, R0, R46.reuse ;  /* 0x000000001e317223 */ /* 0x100fe2000001002e */
[----:B--2---:R-:W-:Y:S01]  /*0c00*/  FFMA.FTZ R5, R0, R5, R46 ;  /* 0x0000000500057223 */ /* 0x004fe2000001002e */
[----:B------:R-:W-:Y:S02]  /*0c10*/  SHF.L.U32 R0, R14, 0x10, RZ ;  /* 0x000000100e007819 */ /* 0x000fe400000006ff */
[----:B------:R-:W-:Y:S01]  /*0c20*/  SHF.L.U32 R51, R51, 0x10, RZ ;  /* 0x0000001033337819 */ /* 0x000fe200000006ff */
[----:B---3--:R-:W-:Y:S01]  /*0c30*/  FFMA.FTZ R3, R25, R3, R17 ;  /* 0x0000000319037223 */ /* 0x008fe20000010011 */
[----:B------:R-:W-:Y:S01]  /*0c40*/  FMUL.FTZ R17, R2, R10 ;  /* 0x0000000a02117220 */ /* 0x000fe20000410000 */
[----:B------:R-:W-:Y:S01]  /*0c50*/  SHF.L.U32 R10, R20, 0x10, RZ ;  /* 0x00000010140a7819 */ /* 0x000fe200000006ff */
[----:B------:R-:W-:Y:S01]  /*0c60*/  FADD.FTZ R11, -R4, R11 ;  /* 0x0000000b040b7221 */ /* 0x000fe20000010100 */
[----:B------:R-:W-:Y:S01]  /*0c70*/  SHF.L.U32 R6, R6, 0x10, RZ ;  /* 0x0000001006067819 */ /* 0x000fe200000006ff */
[----:B------:R-:W-:Y:S01]  /*0c80*/  STL [R1+0x2c], R0 ;  /* 0x00002c0001007387 */ /* 0x000fe20000100800 */
[----:B------:R-:W-:Y:S01]  /*0c90*/  SHF.L.U32 R24, R24, 0x10, RZ ;  /* 0x0000001018187819 */ /* 0x000fe200000006ff */
[----:B------:R-:W-:Y:S01]  /*0ca0*/  FADD.FTZ R10, -R4, R10 ;  /* 0x0000000a040a7221 */ /* 0x000fe20000010100 */
[----:B------:R-:W-:Y:S01]  /*0cb0*/  FMUL.FTZ R11, R2, R11 ;  /* 0x0000000b020b7220 */ /* 0x000fe20000410000 */
[----:B------:R2:W-:Y:S01]  /*0cc0*/  STL [R1+0x4c], R17 ;  /* 0x00004c1101007387 */ /* 0x0005e20000100800 */
[----:B------:R-:W-:Y:S01]  /*0cd0*/  FFMA.FTZ R54, R17, R13, R6 ;  /* 0x0000000d11367223 */ /* 0x000fe20000010006 */
[----:B------:R-:W-:-:S02]  /*0ce0*/  FADD.FTZ R24, -R4, R24 ;  /* 0x0000001804187221 */ /* 0x000fc40000010100 */
[----:B------:R-:W-:Y:S01]  /*0cf0*/  STL [R1+0x48], R11 ;  /* 0x0000480b01007387 */ /* 0x000fe20000100800 */
[----:B------:R-:W-:Y:S01]  /*0d00*/  FMUL.FTZ R39, R50, -1.4426950216293334961 ;  /* 0xbfb8aa3b32277820 */ /* 0x000fe20000410000 */
[----:B------:R-:W-:Y:S01]  /*0d10*/  PRMT R21, R20, 0x7632, R21 ;  /* 0x0000763214157816 */ /* 0x000fe20000000015 */
[----:B-1----:R-:W-:Y:S01]  /*0d20*/  ULEA UR9, UR15, UR14, 0x18 ;  /* 0x0000000e0f097291 */ /* 0x002fe2000f8ec0ff */
[----:B------:R-:W-:Y:S01]  /*0d30*/  FMUL.FTZ R56, R42, -1.4426950216293334961 ;  /* 0xbfb8aa3b2a387820 */ /* 0x000fe20000410000 */
[----:B------:R-:W-:Y:S01]  /*0d40*/  FMUL.FTZ R52, R43, -1.4426950216293334961 ;  /* 0xbfb8aa3b2b347820 */ /* 0x000fe20000410000 */
[----:B--2---:R-:W-:Y:S01]  /*0d50*/  FMUL.FTZ R17, R2, R10 ;  /* 0x0000000a02117220 */ /* 0x004fe20000410000 */
[----:B------:R-:W-:Y:S01]  /*0d60*/  FMUL.FTZ R45, R15, -1.4426950216293334961 ;  /* 0xbfb8aa3b0f2d7820 */ /* 0x000fe20000410000 */
[----:B------:R-:W-:Y:S01]  /*0d70*/  FMUL.FTZ R44, R36, -1.4426950216293334961 ;  /* 0xbfb8aa3b242c7820 */ /* 0x000fe20000410000 */
[----:B------:R-:W-:Y:S01]  /*0d80*/  FMUL.FTZ R37, R7, -1.4426950216293334961 ;  /* 0xbfb8aa3b07257820 */ /* 0x000fe20000410000 */
[----:B------:R-:W-:Y:S01]  /*0d90*/  FFMA.FTZ R46, R13, R17, R6 ;  /* 0x000000110d2e7223 */ /* 0x000fe20000010006 */
[----:B------:R1:W-:Y:S01]  /*0da0*/  STL [R1+0x44], R17 ;  /* 0x0000441101007387 */ /* 0x0003e20000100800 */
[----:B------:R-:W-:-:S03]  /*0db0*/  FMUL.FTZ R38, R8, -1.4426950216293334961 ;  /* 0xbfb8aa3b08267820 */ /* 0x000fc60000410000 */
[----:B------:R-:W2:Y:S01]  /*0dc0*/  LDG.E.64.CONSTANT R30, desc[UR16][R32.64+0x7800] ;  /* 0x00780010201e7981 */ /* 0x000ea2000c1e9b00 */
[----:B-1----:R-:W-:-:S04]  /*0dd0*/  FMUL.FTZ R17, R2, R24 ;  /* 0x0000001802117220 */ /* 0x002fc80000410000 */
[--C-:B------:R-:W-:Y:S01]  /*0de0*/  FFMA.FTZ R47, R0, R17, R51.reuse ;  /* 0x00000011002f7223 */ /* 0x100fe20000010033 */
[----:B------:R1:W-:Y:S01]  /*0df0*/  STL [R1+0x40], R17 ;  /* 0x0000401101007387 */ /* 0x0003e20000100800 */
[----:B------:R-:W-:Y:S01]  /*0e00*/  FMUL.FTZ R48, R49, -1.4426950216293334961 ;  /* 0xbfb8aa3b31307820 */ /* 0x000fe20000410000 */
[----:B------:R-:W3:Y:S01]  /*0e10*/  MUFU.EX2 R39, R39 ;  /* 0x0000002700277308 */ /* 0x000ee20000000800 */
[----:B------:R-:W-:Y:S01]  /*0e20*/  FFMA.FTZ R53, R11, R0, R51 ;  /* 0x000000000b357223 */ /* 0x000fe20000010033 */
[----:B------:R-:W-:-:S06]  /*0e30*/  FMUL.FTZ R58, R54, -1.4426950216293334961 ;  /* 0xbfb8aa3b363a7820 */ /* 0x000fcc0000410000 */
[----:B------:R-:W-:Y:S01]  /*0e40*/  MUFU.EX2 R56, R56 ;  /* 0x0000003800387308 */ /* 0x000fe20000000800 */
[----:B-1----:R-:W1:Y:S01]  /*0e50*/  S2R R17, SR_TID.X ;  /* 0x0000000000117919 */ /* 0x002e620000002100 */
[----:B------:R-:W-:Y:S01]  /*0e60*/  FMUL.FTZ R25, R46, -1.4426950216293334961 ;  /* 0xbfb8aa3b2e197820 */ /* 0x000fe20000410000 */
[----:B------:R-:W-:Y:S01]  /*0e70*/  FMUL.FTZ R9, R5, -1.4426950216293334961 ;  /* 0xbfb8aa3b05097820 */ /* 0x000fe20000410000 */
[----:B------:R-:W-:Y:S01]  /*0e80*/  FMUL.FTZ R14, R3, -1.4426950216293334961 ;  /* 0xbfb8aa3b030e7820 */ /* 0x000fe20000410000 */
[----:B------:R-:W4:Y:S03]  /*0e90*/  LDG.E.64.CONSTANT R32, desc[UR16][R32.64+0x8c00] ;  /* 0x008c001020207981 */ /* 0x000f26000c1e9b00 */
[----:B------:R-:W0:Y:S01]  /*0ea0*/  MUFU.EX2 R48, R48 ;  /* 0x0000003000307308 */ /* 0x000e220000000800 */
[----:B---3--:R-:W-:-:S07]  /*0eb0*/  FADD.FTZ R39, R39, 1 ;  /* 0x3f80000027277421 */ /* 0x008fce0000010000 */
[----:B------:R-:W-:Y:S01]  /*0ec0*/  MUFU.EX2 R52, R52 ;  /* 0x0000003400347308 */ /* 0x000fe20000000800 */
[----:B------:R-:W-:Y:S01]  /*0ed0*/  FMUL.FTZ R24, R47, -1.4426950216293334961 ;  /* 0xbfb8aa3b2f187820 */ /* 0x000fe20000410000 */
[----:B------:R-:W3:Y:S01]  /*0ee0*/  LDG.E.64.CONSTANT R10, desc[UR16][R22.64+0x5000] ;  /* 0x00500010160a7981 */ /* 0x000ee2000c1e9b00 */
[----:B0-----:R-:W-:-:S05]  /*0ef0*/  FADD.FTZ R48, R48, 1 ;  /* 0x3f80000030307421 */ /* 0x001fca0000010000 */
[----:B------:R0:W-:Y:S08]  /*0f00*/  MUFU.RCP R20, R39 ;  /* 0x0000002700147308 */ /* 0x0001f00000001000 */
[----:B------:R1:W-:Y:S01]  /*0f10*/  MUFU.RCP R55, R48 ;  /* 0x0000003000377308 */ /* 0x0003e20000001000 */
[----:B0-----:R-:W-:-:S05]  /*0f20*/  SHF.L.U32 R39, R21, 0x10, RZ ;  /* 0x0000001015277819 */ /* 0x001fca00000006ff */
[----:B------:R-:W-:Y:S01]  /*0f30*/  FADD.FTZ R39, -R4, R39 ;  /* 0x0000002704277221 */ /* 0x000fe20000010100 */
[----:B-1----:R-:W-:-:S03]  /*0f40*/  SHF.L.U32 R48, R17, 0x1, RZ ;  /* 0x0000000111307819 */ /* 0x002fc600000006ff */
[----:B------:R-:W-:Y:S01]  /*0f50*/  FMUL.FTZ R59, R2, R39 ;  /* 0x00000027023b7220 */ /* 0x000fe20000410000 */
[----:B------:R-:W-:Y:S02]  /*0f60*/  LOP3.LUT R60, R48, 0x18, RZ, 0xc0, !PT ;  /* 0x00000018303c7812 */ /* 0x000fe400078ec0ff */
[----:B------:R-:W-:Y:S02]  /*0f70*/  LEA R17, R17, UR9, 0x5 ;  /* 0x0000000911117c11 */ /* 0x000fe4000f8e28ff */
[----:B------:R-:W-:Y:S01]  /*0f80*/  LOP3.LUT R48, R60, 0x8, RZ, 0x3c, !PT ;  /* 0x000000083c307812 */ /* 0x000fe200078e3cff */
[----:B------:R-:W-:Y:S03]  /*0f90*/  STL [R1+0x34], R59 ;  /* 0x0000343b01007387 */ /* 0x000fe60000100800 */
[----:B------:R-:W-:Y:S02]  /*0fa0*/  IADD3 R48, PT, PT, R17, R48, RZ ;  /* 0x0000003011307210 */ /* 0x000fe40007ffe0ff */
[----:B------:R-:W2:Y:S01]  /*0fb0*/  LDL.LU R17, [R1+0xc0] ;  /* 0x0000c00001117983 */ /* 0x000ea20000300800 */
[----:B------:R-:W-:-:S04]  /*0fc0*/  FFMA.FTZ R39, R13, R59, R6 ;  /* 0x0000003b0d277223 */ /* 0x000fc80000010006 */
[----:B------:R-:W-:Y:S01]  /*0fd0*/  FMUL.FTZ R61, R39, -1.4426950216293334961 ;  /* 0xbfb8aa3b273d7820 */ /* 0x000fe20000410000 */
[----:B------:R-:W-:Y:S01]  /*0fe0*/  FMUL.FTZ R57, R53, -1.4426950216293334961 ;  /* 0xbfb8aa3b35397820 */ /* 0x000fe20000410000 */
[----:B------:R0:W-:Y:S05]  /*0ff0*/  STL [R1+0x8c], R48 ;  /* 0x00008c3001007387 */ /* 0x0001ea0000100800 */
[----:B------:R-:W1:Y:S08]  /*1000*/  MUFU.EX2 R57, R57 ;  /* 0x0000003900397308 */ /* 0x000e700000000800 */
[----:B0-----:R0:W-:Y:S02]  /*1010*/  MUFU.EX2 R48, R61 ;  /* 0x0000003d00307308 */ /* 0x0011e40000000800 */
[----:B0-----:R-:W0:Y:S06]  /*1020*/  S2R R61, SR_TID.X ;  /* 0x00000000003d7919 */ /* 0x001e2c0000002100 */
[----:B------:R-:W0:Y:S01]  /*1030*/  MUFU.EX2 R58, R58 ;  /* 0x0000003a003a7308 */ /* 0x000e220000000800 */
[----:B-1----:R-:W-:Y:S01]  /*1040*/  FADD.FTZ R57, R57, 1 ;  /* 0x3f80000039397421 */ /* 0x002fe20000010000 */
[----:B------:R-:W-:-:S06]  /*1050*/  LOP3.LUT R59, R60, 0x10, RZ, 0x3c, !PT ;  /* 0x000000103c3b7812 */ /* 0x000fcc00078e3cff */
[----:B------:R-:W1:Y:S01]  /*1060*/  MUFU.RCP R57, R57 ;  /* 0x0000003900397308 */ /* 0x000e620000001000 */
[----:B------:R-:W-:Y:S01]  /*1070*/  LOP3.LUT R60, R60, 0x18, RZ, 0x3c, !PT ;  /* 0x000000183c3c7812 */ /* 0x000fe200078e3cff */
[----:B0-----:R-:W-:Y:S01]  /*1080*/  FADD.FTZ R58, R58, 1 ;  /* 0x3f8000003a3a7421 */ /* 0x001fe20000010000 */
[----:B------:R-:W-:-:S05]  /*1090*/  PRMT R21, R21, 0x7632, R21 ;  /* 0x0000763215157816 */ /* 0x000fca0000000015 */
[----:B------:R-:W0:Y:S01]  /*10a0*/  MUFU.RCP R58, R58 ;  /* 0x0000003a003a7308 */ /* 0x000e220000001000 */
[----:B------:R-:W-:-:S04]  /*10b0*/  LEA R61, R61, UR9, 0x5 ;  /* 0x000000093d3d7c11 */ /* 0x000fc8000f8e28ff */
[C---:B------:R-:W-:Y:S02]  /*10c0*/  IADD3 R59, PT, PT, R61.reuse, R59, RZ ;  /* 0x0000003b3d3b7210 */ /* 0x040fe40007ffe0ff */
[----:B------:R-:W-:Y:S01]  /*10d0*/  IADD3 R61, PT, PT, R61, R60, RZ ;  /* 0x0000003c3d3d7210 */ /* 0x000fe20007ffe0ff */
[----:B------:R-:W-:Y:S01]  /*10e0*/  FADD.FTZ R60, R56, 1 ;  /* 0x3f800000383c7421 */ /* 0x000fe20000010000 */
[----:B------:R-:W-:-:S04]  /*10f0*/  FADD.FTZ R56, -R20, 1 ;  /* 0x3f80000014387421 */ /* 0x000fc80000010100 */
[----:B------:R-:W-:Y:S01]  /*1100*/  FFMA.FTZ R56, R50, R56, 1 ;  /* 0x3f80000032387423 */ /* 0x000fe20000010038 */
[----:B-1----:R-:W-:Y:S01]  /*1110*/  FADD.FTZ R50, -R57, 1 ;  /* 0x3f80000039327421 */ /* 0x002fe20000010100 */
[----:B------:R-:W1:Y:S02]  /*1120*/  MUFU.EX2 R25, R25 ;  /* 0x0000001900197308 */ /* 0x000e640000000800 */
[----:B------:R-:W-:Y:S01]  /*1130*/  FMUL.FTZ R56, R20, R56 ;  /* 0x0000003814387220 */ /* 0x000fe20000410000 */
[----:B------:R-:W-:Y:S01]  /*1140*/  FFMA.FTZ R20, R53, R50, 1 ;  /* 0x3f80000035147423 */ /* 0x000fe20000010032 */
[----:B------:R-:W-:Y:S01]  /*1150*/  SHF.L.U32 R50, R21, 0x10, RZ ;  /* 0x0000001015327819 */ /* 0x000fe200000006ff */
[----:B------:R0:W-:Y:S01]  /*1160*/  STL [R1+0x88], R59 ;  /* 0x0000883b01007387 */ /* 0x0001e20000100800 */
[----:B------:R-:W-:-:S03]  /*1170*/  FADD.FTZ R52, R52, 1 ;  /* 0x3f80000034347421 */ /* 0x000fc60000010000 */
[----:B------:R-:W-:Y:S01]  /*1180*/  FADD.FTZ R50, -R4, R50 ;  /* 0x0000003204327221 */ /* 0x000fe20000010100 */
[----:B------:R1:W-:Y:S01]  /*1190*/  STL [R1+0x84], R61 ;  /* 0x0000843d01007387 */ /* 0x0003e20000100800 */
[----:B0-----:R-:W-:Y:S01]  /*11a0*/  FADD.FTZ R59, -R55, 1 ;  /* 0x3f800000373b7421 */ /* 0x001fe20000010100 */
[----:B------:R-:W0:Y:S03]  /*11b0*/  MUFU.EX2 R24, R24 ;  /* 0x0000001800187308 */ /* 0x000e260000000800 */
[----:B------:R-:W-:Y:S01]  /*11c0*/  FFMA.FTZ R59, R49, R59, 1 ;  /* 0x3f800000313b7423 */ /* 0x000fe2000001003b */
[----:B-1----:R-:W-:-:S04]  /*11d0*/  FADD.FTZ R61, -R58, 1 ;  /* 0x3f8000003a3d7421 */ /* 0x002fc80000010100 */
[----:B------:R1:W0:Y:S01]  /*11e0*/  MUFU.RCP R49, R60 ;  /* 0x0000003c00317308 */ /* 0x0002220000001000 */
[----:B------:R-:W-:Y:S01]  /*11f0*/  FMUL.FTZ R59, R55, R59 ;  /* 0x0000003b373b7220 */ /* 0x000fe20000410000 */
[----:B------:R-:W-:Y:S01]  /*1200*/  PRMT R55, R16, 0x7632, R55 ;  /* 0x0000763210377816 */ /* 0x000fe20000000037 */
[----:B------:R-:W-:-:S05]  /*1210*/  FFMA.FTZ R61, R54, R61, 1 ;  /* 0x3f800000363d7423 */ /* 0x000fca000001003d */
[----:B------:R-:W0:Y:S01]  /*1220*/  MUFU.RCP R52, R52 ;  /* 0x0000003400347308 */ /* 0x000e220000001000 */
[----:B-1----:R-:W-:Y:S01]  /*1230*/  FMUL.FTZ R60, R2, R50 ;  /* 0x00000032023c7220 */ /* 0x002fe20000410000 */
[----:B------:R-:W-:-:S03]  /*1240*/  SHF.L.U32 R55, R55, 0x10, RZ ;  /* 0x0000001037377819 */ /* 0x000fc600000006ff */
[----:B------:R-:W-:Y:S01]  /*1250*/  FFMA.FTZ R50, R0, R60, R51 ;  /* 0x0000003c00327223 */ /* 0x000fe20000010033 */
[----:B------:R-:W-:Y:S02]  /*1260*/  FMUL.FTZ R21, R58, R61 ;  /* 0x0000003d3a157220 */ /* 0x000fe40000410000 */
[----:B------:R-:W1:Y:S01]  /*1270*/  MUFU.EX2 R45, R45 ;  /* 0x0000002d002d7308 */ /* 0x000e620000000800 */
[----:B------:R-:W-:Y:S01]  /*1280*/  FADD.FTZ R53, R25, 1 ;  /* 0x3f80000019357421 */ /* 0x000fe20000010000 */
[----:B------:R-:W-:Y:S01]  /*1290*/  FMUL.FTZ R20, R57, R20 ;  /* 0x0000001439147220 */ /* 0x000fe20000410000 */
[----:B------:R-:W-:-:S05]  /*12a0*/  FMUL.FTZ R57, R50, -1.4426950216293334961 ;  /* 0xbfb8aa3b32397820 */ /* 0x000fca0000410000 */
[----:B------:R-:W1:Y:S01]  /*12b0*/  MUFU.EX2 R44, R44 ;  /* 0x0000002c002c7308 */ /* 0x000e620000000800 */
[----:B------:R-:W-:Y:S01]  /*12c0*/  FMUL.FTZ R21, R55, R21 ;  /* 0x0000001537157220 */ /* 0x000fe20000410000 */
[----:B0-----:R-:W-:-:S06]  /*12d0*/  FADD.FTZ R54, R24, 1 ;  /* 0x3f80000018367421 */ /* 0x001fcc0000010000 */
[----:B------:R0:W-:Y:S01]  /*12e0*/  MUFU.EX2 R55, R57 ;  /* 0x0000003900377308 */ /* 0x0001e20000000800 */
[----:B------:R-:W-:-:S07]  /*12f0*/  FADD.FTZ R58, -R49, 1 ;  /* 0x3f800000313a7421 */ /* 0x000fce0000010100 */
[----:B------:R-:W1:Y:S01]  /*1300*/  MUFU.RCP R53, R53 ;  /* 0x0000003500357308 */ /* 0x000e620000001000 */
[----:B0-----:R-:W-:Y:S01]  /*1310*/  FADD.FTZ R57, -R52, 1 ;  /* 0x3f80000034397421 */ /* 0x001fe20000010100 */
[----:B------:R-:W-:Y:S01]  /*1320*/  FFMA.FTZ R58, R42, R58, 1 ;  /* 0x3f8000002a3a7423 */ /* 0x000fe2000001003a */
[----:B-1----:R-:W-:Y:S01]  /*1330*/  FADD.FTZ R45, R45, 1 ;  /* 0x3f8000002d2d7421 */ /* 0x002fe20000010000 */
[----:B------:R-:W-:Y:S01]  /*1340*/  FADD.FTZ R42, R44, 1 ;  /* 0x3f8000002c2a7421 */ /* 0x000fe20000010000 */
[----:B------:R-:W-:Y:S01]  /*1350*/  FFMA.FTZ R43, R43, R57, 1 ;  /* 0x3f8000002b2b7423 */ /* 0x000fe20000010039 */
[----:B------:R-:W-:-:S03]  /*1360*/  FADD.FTZ R48, R48, 1 ;  /* 0x3f80000030307421 */ /* 0x000fc60000010000 */
[----:B------:R-:W-:Y:S01]  /*1370*/  FMUL.FTZ R43, R52, R43 ;  /* 0x0000002b342b7220 */ /* 0x000fe20000410000 */
[----:B------:R-:W-:Y:S01]  /*1380*/  PRMT R52, R41, 0x7632, R52 ;  /* 0x0000763229347816 */ /* 0x000fe20000000034 */
[----:B------:R-:W-:Y:S01]  /*1390*/  MUFU.RCP R42, R42 ;  /* 0x0000002a002a7308 */ /* 0x000fe20000001000 */
[----:B------:R-:W-:-:S07]  /*13a0*/  FADD.FTZ R44, -R53, 1 ;  /* 0x3f800000352c7421 */ /* 0x000fce0000010100 */
[----:B------:R0:W-:Y:S01]  /*13b0*/  MUFU.RCP R41, R48 ;  /* 0x0000003000297308 */ /* 0x0001e20000001000 */
[----:B------:R-:W-:Y:S01]  /*13c0*/  FFMA.FTZ R46, R46, R44, 1 ;  /* 0x3f8000002e2e7423 */ /* 0x000fe2000001002c */
[----:B0-----:R-:W-:-:S06]  /*13d0*/  FADD.FTZ R48, R55, 1 ;  /* 0x3f80000037307421 */ /* 0x001fcc0000010000 */
[----:B------:R-:W-:Y:S01]  /*13e0*/  MUFU.EX2 R37, R37 ;  /* 0x0000002500257308 */ /* 0x000fe20000000800 */
[----:B------:R0:W-:Y:S01]  /*13f0*/  STL [R1+0x30], R60 ;  /* 0x0000303c01007387 */ /* 0x0001e20000100800 */
[----:B------:R-:W-:-:S06]  /*1400*/  FMUL.FTZ R46, R53, R46 ;  /* 0x0000002e352e7220 */ /* 0x000fcc0000410000 */
[----:B------:R-:W-:Y:S08]  /*1410*/  MUFU.RCP R48, R48 ;  /* 0x0000003000307308 */ /* 0x000ff00000001000 */
[----:B------:R-:W1:Y:S08]  /*1420*/  MUFU.EX2 R38, R38 ;  /* 0x0000002600267308 */ /* 0x000e700000000800 */
[----:B------:R-:W-:Y:S01]  /*1430*/  MUFU.RCP R54, R54 ;  /* 0x0000003600367308 */ /* 0x000fe20000001000 */
[----:B------:R-:W-:Y:S01]  /*1440*/  SHF.L.U32 R52, R52, 0x10, RZ ;  /* 0x0000001034347819 */ /* 0x000fe200000006ff */
[----:B-1----:R-:W-:-:S04]  /*1450*/  FADD.FTZ R38, R38, 1 ;  /* 0x3f80000026267421 */ /* 0x002fc80000010000 */
[----:B------:R-:W-:Y:S01]  /*1460*/  FADD.FTZ R52, -R4, R52 ;  /* 0x0000003404347221 */ /* 0x000fe20000010100 */
[----:B------:R-:W-:-:S03]  /*1470*/  FMUL.FTZ R49, R49, R58 ;  /* 0x0000003a31317220 */ /* 0x000fc60000410000 */
[----:B------:R-:W-:Y:S01]  /*1480*/  FMUL.FTZ R52, R2, R52 ;  /* 0x0000003402347220 */ /* 0x000fe20000410000 */
[C---:B--2---:R-:W-:Y:S02]  /*1490*/  SHF.L.U32 R24, R17.reuse, 0x10, RZ ;  /* 0x0000001011187819 */ /* 0x044fe400000006ff */
[----:B------:R-:W-:-:S03]  /*14a0*/  PRMT R34, R17, 0x7632, R34 ;  /* 0x0000763211227816 */ /* 0x000fc60000000022 */
[----:B------:R-:W-:Y:S01]  /*14b0*/  FMUL.FTZ R24, R24, R56 ;  /* 0x0000003818187220 */ /* 0x000fe20000410000 */
[----:B------:R-:W-:Y:S02]  /*14c0*/  SHF.L.U32 R56, R34, 0x10, RZ ;  /* 0x0000001022387819 */ /* 0x000fe400000006ff */
[----:B------:R-:W-:Y:S02]  /*14d0*/  PRMT R34, R40, 0x7632, R34 ;  /* 0x0000763228227816 */ /* 0x000fe40000000022 */
[----:B------:R1:W2:Y:S02]  /*14e0*/  MUFU.RCP R40, R45 ;  /* 0x0000002d00287308 */ /* 0x0002a40000001000 */
[----:B-1----:R-:W-:Y:S02]  /*14f0*/  SHF.L.U32 R45, R34, 0x10, RZ ;  /* 0x00000010222d7819 */ /* 0x002fe400000006ff */
[----:B------:R-:W-:-:S03]  /*1500*/  PRMT R34, R18, 0x7632, R34 ;  /* 0x0000763212227816 */ /* 0x000fc60000000022 */
[----:B------:R-:W-:Y:S01]  /*1510*/  FADD.FTZ R45, -R4, R45 ;  /* 0x0000002d042d7221 */ /* 0x000fe20000010100 */
[----:B------:R-:W-:-:S03]  /*1520*/  SHF.L.U32 R55, R34, 0x10, RZ ;  /* 0x0000001022377819 */ /* 0x000fc600000006ff */
[----:B0-----:R-:W-:Y:S01]  /*1530*/  FMUL.FTZ R60, R2, R45 ;  /* 0x0000002d023c7220 */ /* 0x001fe20000410000 */
[----:B------:R-:W-:Y:S01]  /*1540*/  SHF.L.U32 R45, R19, 0x10, RZ ;  /* 0x00000010132d7819 */ /* 0x000fe200000006ff */
[----:B------:R-:W-:Y:S01]  /*1550*/  FMUL.FTZ R46, R55, R46 ;  /* 0x0000002e372e7220 */ /* 0x000fe20000410000 */
[----:B--2---:R-:W-:-:S03]  /*1560*/  FADD.FTZ R55, -R40, 1 ;  /* 0x3f80000028377421 */ /* 0x004fc60000010100 */
[----:B------:R-:W-:Y:S01]  /*1570*/  FMUL.FTZ R45, R45, R43 ;  /* 0x0000002b2d2d7220 */ /* 0x000fe20000410000 */
[----:B------:R-:W-:Y:S01]  /*1580*/  FADD.FTZ R43, -R42, 1 ;  /* 0x3f8000002a2b7421 */ /* 0x000fe20000010100 */
[----:B------:R-:W-:Y:S01]  /*1590*/  FFMA.FTZ R55, R15, R55, 1 ;  /* 0x3f8000000f377423 */ /* 0x000fe20000010037 */
[----:B------:R-:W-:Y:S02]  /*15a0*/  FADD.FTZ R15, -R41, 1 ;  /* 0x3f800000290f7421 */ /* 0x000fe40000010100 */
[----:B------:R-:W-:Y:S01]  /*15b0*/  FFMA.FTZ R43, R36, R43, 1 ;  /* 0x3f800000242b7423 */ /* 0x000fe2000001002b */
[----:B------:R-:W-:Y:S01]  /*15c0*/  FADD.FTZ R36, R37, 1 ;  /* 0x3f80000025247421 */ /* 0x000fe20000010000 */
[----:B------:R-:W-:Y:S01]  /*15d0*/  FADD.FTZ R37, -R48, 1 ;  /* 0x3f80000030257421 */ /* 0x000fe20000010100 */
[----:B------:R-:W-:Y:S01]  /*15e0*/  FFMA.FTZ R15, R39, R15, 1 ;  /* 0x3f800000270f7423 */ /* 0x000fe2000001000f */
[----:B------:R-:W-:Y:S01]  /*15f0*/  FMUL.FTZ R43, R42, R43 ;  /* 0x0000002b2a2b7220 */ /* 0x000fe20000410000 */
[----:B------:R-:W-:Y:S01]  /*1600*/  FMUL.FTZ R55, R40, R55 ;  /* 0x0000003728377220 */ /* 0x000fe20000410000 */
[----:B------:R-:W-:Y:S01]  /*1610*/  FFMA.FTZ R40, R50, R37, 1 ;  /* 0x3f80000032287423 */ /* 0x000fe20000010025 */
[----:B------:R-:W-:Y:S01]  /*1620*/  FMUL.FTZ R42, R41, R15 ;  /* 0x0000000f292a7220 */ /* 0x000fe20000410000 */
[----:B------:R-:W-:-:S02]  /*1630*/  SHF.L.U32 R37, R26, 0x10, RZ ;  /* 0x000000101a257819 */ /* 0x000fc400000006ff */
[----:B------:R-:W-:-:S03]  /*1640*/  PRMT R15, R34, 0x7632, R15 ;  /* 0x00007632220f7816 */ /* 0x000fc6000000000f */
[----:B------:R-:W-:Y:S01]  /*1650*/  FMUL.FTZ R43, R37, R43 ;  /* 0x0000002b252b7220 */ /* 0x000fe20000410000 */
[----:B------:R-:W-:Y:S02]  /*1660*/  SHF.L.U32 R15, R15, 0x10, RZ ;  /* 0x000000100f0f7819 */ /* 0x000fe400000006ff */
[----:B------:R-:W-:Y:S01]  /*1670*/  PRMT R37, R35, 0x7632, R37 ;  /* 0x0000763223257816 */ /* 0x000fe20000000025 */
[----:B------:R-:W-:Y:S01]  /*1680*/  FMUL.FTZ R20, R56, R20 ;  /* 0x0000001438147220 */ /* 0x000fe20000410000 */
[----:B------:R0:W-:Y:S01]  /*1690*/  MUFU.RCP R34, R38 ;  /* 0x0000002600227308 */ /* 0x0001e20000001000 */
[----:B------:R-:W-:Y:S01]  /*16a0*/  FADD.FTZ R56, -R54, 1 ;  /* 0x3f80000036387421 */ /* 0x000fe20000010100 */
[----:B------:R-:W-:-:S03]  /*16b0*/  PRMT R26, R26, 0x7632, R26 ;  /* 0x000076321a1a7816 */ /* 0x000fc6000000001a */
[----:B------:R-:W-:Y:S01]  /*16c0*/  FFMA.FTZ R44, R47, R56, 1 ;  /* 0x3f8000002f2c7423 */ /* 0x000fe20000010038 */
[----:B0-----:R-:W-:Y:S01]  /*16d0*/  FADD.FTZ R38, -R4, R15 ;  /* 0x0000000f04267221 */ /* 0x001fe20000010100 */
[----:B------:R-:W-:Y:S02]  /*16e0*/  SHF.L.U32 R15, R37, 0x10, RZ ;  /* 0x00000010250f7819 */ /* 0x000fe400000006ff */
[----:B------:R-:W-:Y:S01]  /*16f0*/  SHF.L.U32 R26, R26, 0x10, RZ ;  /* 0x000000101a1a7819 */ /* 0x000fe200000006ff */
[----:B------:R-:W-:Y:S01]  /*1700*/  FMUL.FTZ R56, R2, R38 ;  /* 0x0000002602387220 */ /* 0x000fe20000410000 */
[----:B------:R-:W-:Y:S01]  /*1710*/  SHF.L.U32 R47, R18, 0x10, RZ ;  /* 0x00000010122f7819 */ /* 0x000fe200000006ff */
[----:B------:R-:W-:Y:S01]  /*1720*/  FADD.FTZ R38, -R4, R15 ;  /* 0x0000000f04267221 */ /* 0x000fe20000010100 */
[----:B------:R-:W-:Y:S01]  /*1730*/  STL [R1+0x24], R60 ;  /* 0x0000243c01007387 */ /* 0x000fe20000100800 */
[----:B------:R-:W-:Y:S02]  /*1740*/  FMUL.FTZ R42, R26, R42 ;  /* 0x0000002a1a2a7220 */ /* 0x000fe40000410000 */
[----:B------:R-:W-:Y:S01]  /*1750*/  FMUL.FTZ R38, R2, R38 ;  /* 0x0000002602267220 */ /* 0x000fe20000410000 */
[----:B------:R-:W-:Y:S01]  /*1760*/  STL [R1+0x20], R52 ;  /* 0x0000203401007387 */ /* 0x000fe20000100800 */
[----:B------:R-:W-:Y:S01]  /*1770*/  FMUL.FTZ R47, R47, R49 ;  /* 0x000000312f2f7220 */ /* 0x000fe20000410000 */
[C-C-:B------:R-:W-:Y:S01]  /*1780*/  FFMA.FTZ R49, R13.reuse, R60, R6.reuse ;  /* 0x0000003c0d317223 */ /* 0x140fe20000010006 */
[----:B------:R-:W-:Y:S01]  /*1790*/  FFMA.FTZ R15, R13, R56, R6 ;  /* 0x000000380d0f7223 */ /* 0x000fe20000010006 */
[----:B------:R-:W-:Y:S04]  /*17a0*/  STL [R1+0xb8], R46 ;  /* 0x0000b82e01007387 */ /* 0x000fe80000100800 */
[----:B------:R0:W-:Y:S04]  /*17b0*/  STL [R1+0x1c], R56 ;  /* 0x00001c3801007387 */ /* 0x0001e80000100800 */
[----:B------:R-:W2:Y:S04]  /*17c0*/  LDL.LU R13, [R1+0xbc] ;  /* 0x0000bc00010d7983 */ /* 0x000ea80000300800 */
[----:B------:R-:W-:Y:S04]  /*17d0*/  STL [R1+0xb0], R42 ;  /* 0x0000b02a01007387 */ /* 0x000fe80000100800 */
[----:B------:R1:W-:Y:S04]  /*17e0*/  STL [R1+0x18], R38 ;  /* 0x0000182601007387 */ /* 0x0003e80000100800 */
[----:B------:R-:W4:Y:S04]  /*17f0*/  LDL.LU R50, [R1+0xc] ;  /* 0x00000c0001327983 */ /* 0x000f280000300800 */
[----:B0-----:R-:W4:Y:S04]  /*1800*/  LDL R56, [R1+0x70] ;  /* 0x0000700001387983 */ /* 0x001f280000100800 */
[----:B------:R-:W3:Y:S04]  /*1810*/  LDL.LU R58, [R1+0x14] ;  /* 0x00001400013a7983 */ /* 0x000ee80000300800 */
[----:B------:R-:W3:Y:S01]  /*1820*/  LDL R46, [R1+0x74] ;  /* 0x00007400012e7983 */ /* 0x000ee20000100800 */
[----:B------:R-:W-:Y:S01]  /*1830*/  FMUL.FTZ R44, R54, R44 ;  /* 0x0000002c362c7220 */ /* 0x000fe20000410000 */
[----:B------:R-:W-:Y:S01]  /*1840*/  PRMT R54, R19, 0x7632, R54 ;  /* 0x0000763213367816 */ /* 0x000fe20000000036 */
[----:B------:R-:W-:Y:S01]  /*1850*/  FMUL.FTZ R53, R49, -1.4426950216293334961 ;  /* 0xbfb8aa3b31357820 */ /* 0x000fe20000410000 */
[----:B------:R-:W-:Y:S01]  /*1860*/  FFMA.FTZ R52, R0, R52, R51 ;  /* 0x0000003400347223 */ /* 0x000fe20000010033 */
[----:B------:R-:W-:Y:S01]  /*1870*/  MUFU.EX2 R9, R9 ;  /* 0x0000000900097308 */ /* 0x000fe20000000800 */
[----:B------:R-:W-:-:S07]  /*1880*/  SHF.L.U32 R54, R54, 0x10, RZ ;  /* 0x0000001036367819 */ /* 0x000fce00000006ff */
[----:B------:R-:W-:Y:S01]  /*1890*/  MUFU.RCP R36, R36 ;  /* 0x0000002400247308 */ /* 0x000fe20000001000 */
[----:B------:R-:W-:Y:S01]  /*18a0*/  FMUL.FTZ R44, R54, R44 ;  /* 0x0000002c362c7220 */ /* 0x000fe20000410000 */
[----:B------:R-:W-:Y:S01]  /*18b0*/  FMUL.FTZ R54, R52, -1.4426950216293334961 ;  /* 0xbfb8aa3b34367820 */ /* 0x000fe20000410000 */
[----:B------:R-:W-:Y:S01]  /*18c0*/  FMUL.FTZ R26, R15, -1.4426950216293334961 ;  /* 0xbfb8aa3b0f1a7820 */ /* 0x000fe20000410000 */
[C---:B------:R-:W-:Y:S02]  /*18d0*/  SHF.L.U32 R41, R27.reuse, 0x10, RZ ;  /* 0x000000101b297819 */ /* 0x040fe400000006ff */
[----:B------:R-:W-:Y:S01]  /*18e0*/  PRMT R39, R27, 0x7632, R39 ;  /* 0x000076321b277816 */ /* 0x000fe20000000027 */
[----:B------:R-:W-:Y:S01]  /*18f0*/  FMUL.FTZ R40, R48, R40 ;  /* 0x0000002830287220 */ /* 0x000fe20000410000 */
[----:B------:R-:W0:Y:S08]  /*1900*/  MUFU.EX2 R53, R53 ;  /* 0x0000003500357308 */ /* 0x000e300000000800 */
[----:B------:R-:W1:Y:S01]  /*1910*/  MUFU.EX2 R14, R14 ;  /* 0x0000000e000e7308 */ /* 0x000e620000000800 */
[----:B------:R-:W-:Y:S01]  /*1920*/  SHF.L.U32 R25, R16, 0x10, RZ ;  /* 0x0000001010197819 */ /* 0x000fe200000006ff */
[----:B------:R-:W3:Y:S06]  /*1930*/  LDG.E.64.CONSTANT R18, desc[UR16][R22.64+0x7800] ;  /* 0x0078001016127981 */ /* 0x000eec000c1e9b00 */
[----:B------:R-:W1:Y:S01]  /*1940*/  MUFU.EX2 R54, R54 ;  /* 0x0000003600367308 */ /* 0x000e620000000800 */
[----:B0-----:R-:W-:Y:S01]  /*1950*/  FADD.FTZ R35, R53, 1 ;  /* 0x3f80000035237421 */ /* 0x001fe20000010000 */
[----:B------:R-:W-:Y:S01]  /*1960*/  FADD.FTZ R27, -R34, 1 ;  /* 0x3f800000221b7421 */ /* 0x000fe20000010100 */
[----:B------:R-:W-:Y:S01]  /*1970*/  FADD.FTZ R9, R9, 1 ;  /* 0x3f80000009097421 */ /* 0x000fe20000010000 */
[----:B------:R-:W-:-:S04]  /*1980*/  FFMA.FTZ R48, R0, R38, R51 ;  /* 0x0000002600307223 */ /* 0x000fc80000010033 */
[----:B------:R-:W-:Y:S01]  /*1990*/  MUFU.EX2 R26, R26 ;  /* 0x0000001a001a7308 */ /* 0x000fe20000000800 */
[----:B------:R-:W-:Y:S01]  /*19a0*/  SHF.L.U32 R39, R39, 0x10, RZ ;  /* 0x0000001027277819 */ /* 0x000fe200000006ff */
[----:B-1----:R-:W-:Y:S01]  /*19b0*/  FADD.FTZ R14, R14, 1 ;  /* 0x3f8000000e0e7421 */ /* 0x002fe20000010000 */
[----:B------:R-:W3:Y:S05]  /*19c0*/  LDG.E.64.CONSTANT R16, desc[UR16][R22.64+0x6400] ;  /* 0x0064001016107981 */ /* 0x000eea000c1e9b00 */
[----:B------:R-:W0:Y:S01]  /*19d0*/  MUFU.RCP R35, R35 ;  /* 0x0000002300237308 */ /* 0x000e220000001000 */
[----:B------:R-:W-:Y:S01]  /*19e0*/  FADD.FTZ R37, R54, 1 ;  /* 0x3f80000036257421 */ /* 0x000fe20000010000 */
[----:B------:R-:W-:Y:S01]  /*19f0*/  FFMA.FTZ R27, R8, R27, 1 ;  /* 0x3f800000081b7423 */ /* 0x000fe2000001001b */
[----:B------:R-:W-:Y:S01]  /*1a00*/  FADD.FTZ R38, -R36, 1 ;  /* 0x3f80000024267421 */ /* 0x000fe20000010100 */
[----:B------:R-:W-:Y:S01]  /*1a10*/  FMUL.FTZ R40, R39, R40 ;  /* 0x0000002827287220 */ /* 0x000fe20000410000 */
[----:B------:R-:W3:Y:S03]  /*1a20*/  LDG.E.64.CONSTANT R22, desc[UR16][R22.64+0x8c00] ;  /* 0x008c001016167981 */ /* 0x000ee6000c1e9b00 */
[----:B------:R-:W1:Y:S01]  /*1a30*/  MUFU.RCP R37, R37 ;  /* 0x0000002500257308 */ /* 0x000e620000001000 */
[----:B------:R-:W-:Y:S01]  /*1a40*/  FFMA.FTZ R38, R7, R38, 1 ;  /* 0x3f80000007267423 */ /* 0x000fe20000010026 */
[----:B0-----:R-:W-:-:S06]  /*1a50*/  FADD.FTZ R8, -R35, 1 ;  /* 0x3f80000023087421 */ /* 0x001fcc0000010100 */
[----:B------:R-:W0:Y:S01]  /*1a60*/  MUFU.RCP R9, R9 ;  /* 0x0000000900097308 */ /* 0x000e220000001000 */
[----:B------:R-:W-:Y:S01]  /*1a70*/  FFMA.FTZ R49, R49, R8, 1 ;  /* 0x3f80000031317423 */ /* 0x000fe20000010008 */
[----:B------:R-:W-:Y:S01]  /*1a80*/  FMUL.FTZ R8, R34, R27 ;  /* 0x0000001b22087220 */ /* 0x000fe20000410000 */
[----:B------:R-:W-:Y:S01]  /*1a90*/  SHF.L.U32 R34, R28, 0x10, RZ ;  /* 0x000000101c227819 */ /* 0x000fe200000006ff */
[----:B------:R-:W-:Y:S01]  /*1aa0*/  FMUL.FTZ R38, R36, R38 ;  /* 0x0000002624267220 */ /* 0x000fe20000410000 */
[----:B------:R-:W-:Y:S01]  /*1ab0*/  FMUL.FTZ R7, R48, -1.4426950216293334961 ;  /* 0xbfb8aa3b30077820 */ /* 0x000fe20000410000 */
[----:B-1----:R-:W-:Y:S01]  /*1ac0*/  FADD.FTZ R36, -R37, 1 ;  /* 0x3f80000025247421 */ /* 0x002fe20000010100 */
[----:B------:R-:W-:Y:S01]  /*1ad0*/  SHF.L.U32 R39, R12, 0x10, RZ ;  /* 0x000000100c277819 */ /* 0x000fe200000006ff */
[----:B------:R-:W-:Y:S02]  /*1ae0*/  FADD.FTZ R34, -R4, R34 ;  /* 0x0000002204227221 */ /* 0x000fe40000010100 */
[----:B------:R-:W-:Y:S01]  /*1af0*/  FFMA.FTZ R27, R52, R36, 1 ;  /* 0x3f800000341b7423 */ /* 0x000fe20000010024 */
[----:B------:R-:W1:Y:S01]  /*1b00*/  MUFU.EX2 R7, R7 ;  /* 0x0000000700077308 */ /* 0x000e620000000800 */
[----:B------:R-:W-:Y:S01]  /*1b10*/  FMUL.FTZ R39, R39, R38 ;  /* 0x0000002627277220 */ /* 0x000fe20000410000 */
[----:B------:R-:W-:Y:S01]  /*1b20*/  PRMT R38, R12, 0x7632, R38 ;  /* 0x000076320c267816 */ /* 0x000fe20000000026 */
[----:B------:R-:W-:Y:S01]  /*1b30*/  FMUL.FTZ R0, R2, R34 ;  /* 0x0000002202007220 */ /* 0x000fe20000410000 */
[----:B------:R-:W-:Y:S01]  /*1b40*/  FADD.FTZ R26, R26, 1 ;  /* 0x3f8000001a1a7421 */ /* 0x000fe20000010000 */
[----:B------:R-:W-:Y:S01]  /*1b50*/  FMUL.FTZ R27, R37, R27 ;  /* 0x0000001b251b7220 */ /* 0x000fe20000410000 */
[----:B------:R-:W-:Y:S01]  /*1b60*/  FMUL.FTZ R35, R35, R49 ;  /* 0x0000003123237220 */ /* 0x000fe20000410000 */
[----:B------:R-:W-:Y:S01]  /*1b70*/  SHF.L.U32 R38, R38, 0x10, RZ ;  /* 0x0000001026267819 */ /* 0x000fe200000006ff */
[----:B------:R-:W3:Y:S04]  /*1b80*/  MUFU.RCP R37, R14 ;  /* 0x0000000e00257308 */ /* 0x000ee80000001000 */
[----:B------:R-:W-:-:S04]  /*1b90*/  FMUL.FTZ R38, R38, R35 ;  /* 0x0000002326267220 */ /* 0x000fc80000410000 */
[----:B------:R0:W3:Y:S01]  /*1ba0*/  MUFU.RCP R49, R26 ;  /* 0x0000001a00317308 */ /* 0x0000e20000001000 */
[----:B------:R-:W-:Y:S01]  /*1bb0*/  STL [R1+0xb4], R40 ;  /* 0x0000b42801007387 */ /* 0x000fe20000100800 */
[----:B0-----:R-:W-:-:S04]  /*1bc0*/  FADD.FTZ R26, -R9, 1 ;  /* 0x3f800000091a7421 */ /* 0x001fc80000010100 */
[----:B------:R-:W-:Y:S01]  /*1bd0*/  FFMA.FTZ R35, R5, R26, 1 ;  /* 0x3f80000005237423 */ /* 0x000fe2000001001a */
[----:B------:R0:W-:Y:S01]  /*1be0*/  STL [R1+0x10], R0 ;  /* 0x0000100001007387 */ /* 0x0001e20000100800 */
[----:B------:R-:W-:-:S03]  /*1bf0*/  SHF.L.U32 R26, R31, 0x10, RZ ;  /* 0x000000101f1a7819 */ /* 0x000fc600000006ff */
[----:B------:R-:W-:Y:S01]  /*1c00*/  STL [R1+0xa8], R38 ;  /* 0x0000a82601007387 */ /* 0x000fe20000100800 */
[C---:B--2---:R-:W-:Y:S02]  /*1c10*/  SHF.L.U32 R36, R13.reuse, 0x10, RZ ;  /* 0x000000100d247819 */ /* 0x044fe400000006ff */
[----:B------:R-:W-:Y:S02]  /*1c20*/  PRMT R12, R13, 0x7632, R12 ;  /* 0x000076320d0c7816 */ /* 0x000fe4000000000c */
[----:B------:R-:W-:Y:S02]  /*1c30*/  SHF.L.U32 R13, R29, 0x10, RZ ;  /* 0x000000101d0d7819 */ /* 0x000fe400000006ff */
[----:B------:R-:W-:-:S03]  /*1c40*/  SHF.L.U32 R12, R12, 0x10, RZ ;  /* 0x000000100c0c7819 */ /* 0x000fc600000006ff */
[----:B------:R-:W-:Y:S01]  /*1c50*/  FADD.FTZ R5, -R4, R13 ;  /* 0x0000000d04057221 */ /* 0x000fe20000010100 */
[----:B----4-:R-:W-:-:S04]  /*1c60*/  FFMA.FTZ R14, R56, R0, R50 ;  /* 0x00000000380e7223 */ /* 0x010fc80000010032 */
[----:B------:R-:W-:Y:S01]  /*1c70*/  FMUL.FTZ R34, R14, -1.4426950216293334961 ;  /* 0xbfb8aa3b0e227820 */ /* 0x000fe20000410000 */
[----:B------:R-:W-:-:S03]  /*1c80*/  FMUL.FTZ R12, R12, R27 ;  /* 0x0000001b0c0c7220 */ /* 0x000fc60000410000 */
[----:B------:R2:W-:Y:S01]  /*1c90*/  MUFU.EX2 R13, R34 ;  /* 0x00000022000d7308 */ /* 0x0005e20000000800 */
[----:B0-----:R-:W-:Y:S01]  /*1ca0*/  FMUL.FTZ R0, R2, R5 ;  /* 0x0000000502007220 */ /* 0x001fe20000410000 */
[----:B-1----:R-:W-:Y:S01]  /*1cb0*/  FADD.FTZ R5, R7, 1 ;  /* 0x3f80000007057421 */ /* 0x002fe20000010000 */
[----:B--2---:R-:W-:Y:S01]  /*1cc0*/  SHF.L.U32 R34, R30, 0x10, RZ ;  /* 0x000000101e227819 */ /* 0x004fe200000006ff */
[----:B------:R-:W-:Y:S04]  /*1cd0*/  STL [R1+0xac], R12 ;  /* 0x0000ac0c01007387 */ /* 0x000fe80000100800 */
[----:B------:R-:W-:Y:S01]  /*1ce0*/  FADD.FTZ R7, -R4, R34 ;  /* 0x0000002204077221 */ /* 0x000fe20000010100 */
[----:B------:R0:W-:Y:S01]  /*1cf0*/  STL [R1+0x8], R0 ;  /* 0x0000080001007387 */ /* 0x0001e20000100800 */
[----:B---3--:R-:W-:-:S02]  /*1d00*/  FFMA.FTZ R34, R46, R0, R58 ;  /* 0x000000002e227223 */ /* 0x008fc4000001003a */
[----:B0-----:R-:W-:Y:S01]  /*1d10*/  FMUL.FTZ R0, R2, R7 ;  /* 0x0000000702007220 */ /* 0x001fe20000410000 */
[----:B------:R-:W-:-:S03]  /*1d20*/  FADD.FTZ R7, -R4, R26 ;  /* 0x0000001a04077221 */ /* 0x000fc60000010100 */
[----:B------:R-:W-:Y:S01]  /*1d30*/  FFMA.FTZ R26, R56, R0, R50 ;  /* 0x00000000381a7223 */ /* 0x000fe20000010032 */
[----:B------:R0:W-:Y:S04]  /*1d40*/  STL [R1+0x4], R0 ;  /* 0x0000040001007387 */ /* 0x0001e80000100800 */
[----:B------:R-:W2:Y:S01]  /*1d50*/  LDL R12, [R1+0x2c] ;  /* 0x00002c00010c7983 */ /* 0x000ea20000100800 */
[----:B0-----:R-:W-:-:S04]  /*1d60*/  FMUL.FTZ R0, R2, R7 ;  /* 0x0000000702007220 */ /* 0x001fc80000410000 */
[----:B------:R-:W-:Y:S01]  /*1d70*/  FFMA.FTZ R7, R46, R0, R58 ;  /* 0x000000002e077223 */ /* 0x000fe2000001003a */
[----:B------:R-:W-:Y:S04]  /*1d80*/  STL [R1], R0 ;  /* 0x0000000001007387 */ /* 0x000fe80000100800 */
[----:B------:R0:W-:Y:S04]  /*1d90*/  STL [R1+0xa0], R0 ;  /* 0x0000a00001007387 */ /* 0x0001e80000100800 */
[----:B0-----:R-:W3:Y:S01]  /*1da0*/  LDL R0, [R1+0x28] ;  /* 0x0000280001007983 */ /* 0x001ee20000100800 */
[----:B------:R-:W0:Y:S01]  /*1db0*/  MUFU.RCP R5, R5 ;  /* 0x0000000500057308 */ /* 0x000e220000001000 */
[----:B------:R-:W-:Y:S01]  /*1dc0*/  FMUL.FTZ R25, R25, R59 ;  /* 0x0000003b19197220 */ /* 0x000fe20000410000 */
[----:B------:R-:W-:-:S02]  /*1dd0*/  PRMT R59, R28, 0x7632, R59 ;  /* 0x000076321c3b7816 */ /* 0x000fc4000000003b */
[----:B------:R-:W-:Y:S01]  /*1de0*/  SHF.L.U32 R60, R33, 0x10, RZ ;  /* 0x00000010213c7819 */ /* 0x000fe200000006ff */
[----:B------:R-:W-:Y:S01]  /*1df0*/  FADD.FTZ R27, -R37, 1 ;  /* 0x3f800000251b7421 */ /* 0x000fe20000010100 */
[----:B------:R-:W-:Y:S02]  /*1e00*/  SHF.L.U32 R61, R32, 0x10, RZ ;  /* 0x00000010203d7819 */ /* 0x000fe400000006ff */
[----:B------:R-:W-:Y:S01]  /*1e10*/  SHF.L.U32 R59, R59, 0x10, RZ ;  /* 0x000000103b3b7819 */ /* 0x000fe200000006ff */
[C---:B------:R-:W-:Y:S01]  /*1e20*/  FADD.FTZ R60, -R4.reuse, R60 ;  /* 0x0000003c043c7221 */ /* 0x040fe20000010100 */
[----:B------:R-:W-:Y:S01]  /*1e30*/  FFMA.FTZ R27, R3, R27, 1 ;  /* 0x3f800000031b7423 */ /* 0x000fe2000001001b */
[C---:B------:R-:W-:Y:S01]  /*1e40*/  FADD.FTZ R61, -R4.reuse, R61 ;  /* 0x0000003d043d7221 */ /* 0x040fe20000010100 */
[----:B------:R-:W-:Y:S01]  /*1e50*/  PRMT R57, R29, 0x7632, R57 ;  /* 0x000076321d397816 */ /* 0x000fe20000000039 */
[----:B------:R-:W-:Y:S01]  /*1e60*/  FADD.FTZ R59, -R4, R59 ;  /* 0x0000003b043b7221 */ /* 0x000fe20000010100 */
[----:B------:R-:W-:Y:S01]  /*1e70*/  FADD.FTZ R3, -R49, 1 ;  /* 0x3f80000031037421 */ /* 0x000fe20000010100 */
[----:B------:R-:W-:Y:S01]  /*1e80*/  FMUL.FTZ R60, R2, R60 ;  /* 0x0000003c023c7220 */ /* 0x000fe20000410000 */
[----:B0-----:R-:W-:Y:S01]  /*1e90*/  FADD.FTZ R28, -R5, 1 ;  /* 0x3f800000051c7421 */ /* 0x001fe20000010100 */
[----:B------:R-:W-:Y:S01]  /*1ea0*/  FMUL.FTZ R8, R36, R8 ;  /* 0x0000000824087220 */ /* 0x000fe20000410000 */
[----:B------:R-:W-:Y:S01]  /*1eb0*/  FMUL.FTZ R36, R34, -1.4426950216293334961 ;  /* 0xbfb8aa3b22247820 */ /* 0x000fe20000410000 */
[----:B------:R-:W-:Y:S01]  /*1ec0*/  FMUL.FTZ R61, R2, R61 ;  /* 0x0000003d023d7220 */ /* 0x000fe20000410000 */
[----:B------:R-:W-:Y:S01]  /*1ed0*/  FFMA.FTZ R48, R48, R28, 1 ;  /* 0x3f80000030307423 */ /* 0x000fe2000001001c */
[----:B------:R-:W-:Y:S01]  /*1ee0*/  SHF.L.U32 R57, R57, 0x10, RZ ;  /* 0x0000001039397819 */ /* 0x000fe200000006ff */
[----:B------:R-:W-:Y:S01]  /*1ef0*/  FMUL.FTZ R59, R2, R59 ;  /* 0x0000003b023b7220 */ /* 0x000fe20000410000 */
[----:B------:R-:W-:Y:S01]  /*1f00*/  FFMA.FTZ R3, R15, R3, 1 ;  /* 0x3f8000000f037423 */ /* 0x000fe20000010003 */
[----:B------:R-:W-:Y:S01]  /*1f10*/  FFMA.FTZ R28, R46, R60, R58 ;  /* 0x0000003c2e1c7223 */ /* 0x000fe2000001003a */
[----:B------:R-:W-:Y:S01]  /*1f20*/  FMUL.FTZ R15, R26, -1.4426950216293334961 ;  /* 0xbfb8aa3b1a0f7820 */ /* 0x000fe20000410000 */
[----:B------:R-:W-:Y:S01]  /*1f30*/  SHF.L.U32 R58, R10, 0x10, RZ ;  /* 0x000000100a3a7819 */ /* 0x000fe200000006ff */
[----:B------:R-:W-:Y:S01]  /*1f40*/  FMUL.FTZ R9, R9, R35 ;  /* 0x0000002309097220 */ /* 0x000fe20000410000 */
[----:B------:R-:W-:Y:S01]  /*1f50*/  FMUL.FTZ R37, R37, R27 ;  /* 0x0000001b25257220 */ /* 0x000fe20000410000 */
[----:B------:R-:W-:Y:S01]  /*1f60*/  PRMT R29, R30, 0x7632, R29 ;  /* 0x000076321e1d7816 */ /* 0x000fe2000000001d */
[----:B------:R-:W-:Y:S01]  /*1f70*/  FFMA.FTZ R27, R56, R61, R50 ;  /* 0x0000003d381b7223 */ /* 0x000fe20000010032 */
[----:B------:R-:W-:Y:S01]  /*1f80*/  FADD.FTZ R57, -R4, R57 ;  /* 0x0000003904397221 */ /* 0x000fe20000010100 */
[----:B------:R-:W0:Y:S01]  /*1f90*/  MUFU.EX2 R36, R36 ;  /* 0x0000002400247308 */ /* 0x000e220000000800 */
[----:B------:R-:W-:Y:S01]  /*1fa0*/  FMUL.FTZ R9, R58, R9 ;  /* 0x000000093a097220 */ /* 0x000fe20000410000 */
[----:B------:R-:W-:Y:S01]  /*1fb0*/  FMUL.FTZ R50, R27, -1.4426950216293334961 ;  /* 0xbfb8aa3b1b327820 */ /* 0x000fe20000410000 */
[----:B------:R-:W-:Y:S01]  /*1fc0*/  PRMT R58, R10, 0x7632, R58 ;  /* 0x000076320a3a7816 */ /* 0x000fe2000000003a */
[----:B------:R-:W-:-:S04]  /*1fd0*/  FMUL.FTZ R57, R2, R57 ;  /* 0x0000003902397220 */ /* 0x000fc80000410000 */
[----:B------:R-:W1:Y:S01]  /*1fe0*/  MUFU.EX2 R15, R15 ;  /* 0x0000000f000f7308 */ /* 0x000e620000000800 */
[----:B------:R-:W-:Y:S01]  /*1ff0*/  FMUL.FTZ R49, R49, R3 ;  /* 0x0000000331317220 */ /* 0x000fe20000410000 */
[----:B------:R-:W-:Y:S01]  /*2000*/  SHF.L.U32 R58, R58, 0x10, RZ ;  /* 0x000000103a3a7819 */ /* 0x000fe200000006ff */
[----:B------:R-:W-:-:S05]  /*2010*/  FADD.FTZ R10, R13, 1 ;  /* 0x3f8000000d0a7421 */ /* 0x000fca0000010000 */
[----:B------:R-:W-:Y:S01]  /*2020*/  MUFU.EX2 R40, R50 ;  /* 0x0000003200287308 */ /* 0x000fe20000000800 */
[----:B------:R-:W-:Y:S01]  /*2030*/  FMUL.FTZ R13, R58, R49 ;  /* 0x000000313a0d7220 */ /* 0x000fe20000410000 */
[----:B0-----:R-:W-:-:S06]  /*2040*/  FADD.FTZ R36, R36, 1 ;  /* 0x3f80000024247421 */ /* 0x001fcc0000010000 */
[----:B------:R0:W4:Y:S01]  /*2050*/  MUFU.RCP R49, R10 ;  /* 0x0000000a00317308 */ /* 0x0001220000001000 */
[----:B------:R-:W-:Y:S01]  /*2060*/  FMUL.FTZ R35, R7, -1.4426950216293334961 ;  /* 0xbfb8aa3b07237820 */ /* 0x000fe20000410000 */
[----:B-1----:R-:W-:Y:S01]  /*2070*/  FADD.FTZ R15, R15, 1 ;  /* 0x3f8000000f0f7421 */ /* 0x002fe20000010000 */
[----:B------:R-:W-:Y:S01]  /*2080*/  FMUL.FTZ R3, R28, -1.4426950216293334961 ;  /* 0xbfb8aa3b1c037820 */ /* 0x000fe20000410000 */
[----:B------:R-:W-:Y:S01]  /*2090*/  PRMT R31, R31, 0x7632, R31 ;  /* 0x000076321f1f7816 */ /* 0x000fe2000000001f */
[----:B------:R-:W-:Y:S01]  /*20a0*/  FMUL.FTZ R48, R5, R48 ;  /* 0x0000003005307220 */ /* 0x000fe20000410000 */
[C---:B0-----:R-:W-:Y:S02]  /*20b0*/  SHF.L.U32 R10, R11.reuse, 0x10, RZ ;  /* 0x000000100b0a7819 */ /* 0x041fe400000006ff */
[----:B------:R-:W-:Y:S01]  /*20c0*/  PRMT R11, R11, 0x7632, R11 ;  /* 0x000076320b0b7816 */ /* 0x000fe2000000000b */
[----:B------:R-:W-:Y:S01]  /*20d0*/  MUFU.RCP R58, R36 ;  /* 0x00000024003a7308 */ /* 0x000fe20000001000 */
[----:B------:R-:W-:-:S02]  /*20e0*/  PRMT R5, R32, 0x7632, R5 ;  /* 0x0000763220057816 */ /* 0x000fc40000000005 */
[----:B------:R-:W-:Y:S02]  /*20f0*/  PRMT R33, R33, 0x7632, R33 ;  /* 0x0000763221217816 */ /* 0x000fe40000000021 */
[----:B------:R-:W-:-:S03]  /*2100*/  SHF.L.U32 R31, R31, 0x10, RZ ;  /* 0x000000101f1f7819 */ /* 0x000fc600000006ff */
[----:B------:R0:W-:Y:S01]  /*2110*/  MUFU.RCP R36, R15 ;  /* 0x0000000f00247308 */ /* 0x0001e20000001000 */
[----:B------:R-:W-:Y:S01]  /*2120*/  SHF.L.U32 R5, R5, 0x10, RZ ;  /* 0x0000001005057819 */ /* 0x000fe200000006ff */
[----:B------:R-:W-:Y:S01]  /*2130*/  FMUL.FTZ R10, R10, R37 ;  /* 0x000000250a0a7220 */ /* 0x000fe20000410000 */
[----:B------:R-:W-:-:S05]  /*2140*/  SHF.L.U32 R33, R33, 0x10, RZ ;  /* 0x0000001021217819 */ /* 0x000fca00000006ff */
[----:B------:R-:W1:Y:S01]  /*2150*/  MUFU.EX2 R35, R35 ;  /* 0x0000002300237308 */ /* 0x000e620000000800 */
[----:B0-----:R-:W-:Y:S01]  /*2160*/  SHF.L.U32 R15, R11, 0x10, RZ ;  /* 0x000000100b0f7819 */ /* 0x001fe200000006ff */
[----:B------:R-:W-:Y:S01]  /*2170*/  FADD.FTZ R31, -R4, R31 ;  /* 0x0000001f041f7221 */ /* 0x000fe20000010100 */
[----:B----4-:R-:W-:-:S05]  /*2180*/  FADD.FTZ R37, -R49, 1 ;  /* 0x3f80000031257421 */ /* 0x010fca0000010100 */
[----:B------:R0:W4:Y:S01]  /*2190*/  MUFU.EX2 R38, R3 ;  /* 0x0000000300267308 */ /* 0x0001220000000800 */
[C---:B------:R-:W-:Y:S01]  /*21a0*/  FADD.FTZ R5, -R4.reuse, R5 ;  /* 0x0000000504057221 */ /* 0x040fe20000010100 */
[----:B------:R-:W-:Y:S01]  /*21b0*/  FADD.FTZ R33, -R4, R33 ;  /* 0x0000002104217221 */ /* 0x000fe20000010100 */
[----:B0-----:R-:W-:Y:S01]  /*21c0*/  SHF.L.U32 R3, R29, 0x10, RZ ;  /* 0x000000101d037819 */ /* 0x001fe200000006ff */
[----:B------:R-:W-:-:S04]  /*21d0*/  FFMA.FTZ R37, R14, R37, 1 ;  /* 0x3f8000000e257423 */ /* 0x000fc80000010025 */
[----:B------:R-:W-:Y:S01]  /*21e0*/  FADD.FTZ R3, -R4, R3 ;  /* 0x0000000304037221 */ /* 0x000fe20000010100 */
[----:B------:R-:W-:-:S03]  /*21f0*/  FMUL.FTZ R4, R2, R31 ;  /* 0x0000001f02047220 */ /* 0x000fc60000410000 */
[----:B------:R-:W-:Y:S01]  /*2200*/  FMUL.FTZ R3, R2, R3 ;  /* 0x0000000302037220 */ /* 0x000fe20000410000 */
[----:B------:R-:W-:Y:S01]  /*2210*/  FMUL.FTZ R41, R41, R55 ;  /* 0x0000003729297220 */ /* 0x000fe20000410000 */
[----:B------:R-:W-:Y:S01]  /*2220*/  FMUL.FTZ R49, R49, R37 ;  /* 0x0000002531317220 */ /* 0x000fe20000410000 */
[----:B-1----:R-:W-:Y:S01]  /*2230*/  FADD.FTZ R37, R35, 1 ;  /* 0x3f80000023257421 */ /* 0x002fe20000010000 */
[----:B------:R-:W-:-:S04]  /*2240*/  FADD.FTZ R35, -R58, 1 ;  /* 0x3f8000003a237421 */ /* 0x000fc80000010100 */
[----:B------:R-:W-:Y:S02]  /*2250*/  FFMA.FTZ R35, R34, R35, 1 ;  /* 0x3f80000022237423 */ /* 0x000fe40000010023 */
[----:B------:R-:W-:Y:S01]  /*2260*/  MUFU.RCP R34, R37 ;  /* 0x0000002500227308 */ /* 0x000fe20000001000 */
[----:B------:R-:W-:Y:S01]  /*2270*/  FMUL.FTZ R5, R2, R5 ;  /* 0x0000000502057220 */ /* 0x000fe20000410000 */
[----:B------:R-:W-:Y:S01]  /*2280*/  FMUL.FTZ R15, R15, R48 ;  /* 0x000000300f0f7220 */ /* 0x000fe20000410000 */
[----:B------:R-:W-:Y:S01]  /*2290*/  FMUL.FTZ R58, R58, R35 ;  /* 0x000000233a3a7220 */ /* 0x000fe20000410000 */
[----:B----4-:R-:W-:-:S06]  /*22a0*/  FADD.FTZ R35, R38, 1 ;  /* 0x3f80000026237421 */ /* 0x010fcc0000010000 */
[----:B------:R-:W-:Y:S01]  /*22b0*/  MUFU.RCP R35, R35 ;  /* 0x0000002300237308 */ /* 0x000fe20000001000 */
[----:B------:R0:W-:Y:S04]  /*22c0*/  STL [R1+0x98], R61 ;  /* 0x0000983d01007387 */ /* 0x0001e80000100800 */
[----:B------:R-:W-:Y:S04]  /*22d0*/  STL [R1+0x9c], R60 ;  /* 0x00009c3c01007387 */ /* 0x000fe80000100800 */
[----:B------:R1:W-:Y:S04]  /*22e0*/  STL [R1+0xa4], R59 ;  /* 0x0000a43b01007387 */ /* 0x0003e80000100800 */
[----:B0-----:R-:W4:Y:S04]  /*22f0*/  LDL R61, [R1+0x38] ;  /* 0x00003800013d7983 */ /* 0x001f280000100800 */
[----:B------:R-:W4:Y:S04]  /*2300*/  LDL R42, [R1+0x58] ;  /* 0x00005800012a7983 */ /* 0x000f280000100800 */
[----:B------:R-:W4:Y:S01]  /*2310*/  LDL R38, [R1+0x5c] ;  /* 0x00005c0001267983 */ /* 0x000f220000100800 */
[----:B--2---:R-:W-:-:S04]  /*2320*/  FFMA.FTZ R50, R12, R57, R51 ;  /* 0x000000390c327223 */ /* 0x004fc80000010033 */
[----:B------:R-:W-:Y:S01]  /*2330*/  FMUL.FTZ R52, R50, -1.4426950216293334961 ;  /* 0xbfb8aa3b32347820 */ /* 0x000fe20000410000 */
[----:B---3--:R-:W-:-:S05]  /*2340*/  FFMA.FTZ R30, R0, R59, R6 ;  /* 0x0000003b001e7223 */ /* 0x008fca0000010006 */
[----:B------:R-:W0:Y:S01]  /*2350*/  MUFU.EX2 R52, R52 ;  /* 0x0000003400347308 */ /* 0x000e220000000800 */
[----:B------:R-:W-:Y:S01]  /*2360*/  FFMA.FTZ R31, R12, R4, R51 ;  /* 0x000000040c1f7223 */ /* 0x000fe20000010033 */
[--C-:B------:R-:W-:Y:S01]  /*2370*/  FFMA.FTZ R29, R0, R3, R6.reuse ;  /* 0x00000003001d7223 */ /* 0x100fe20000010006 */
[----:B------:R-:W-:Y:S01]  /*2380*/  FMUL.FTZ R53, R30, -1.4426950216293334961 ;  /* 0xbfb8aa3b1e357820 */ /* 0x000fe20000410000 */
[----:B------:R-:W-:Y:S01]  /*2390*/  FFMA.FTZ R32, R0, R5, R6 ;  /* 0x0000000500207223 */ /* 0x000fe20000010006 */
[----:B-1----:R-:W2:Y:S04]  /*23a0*/  LDL R59, [R1+0x6c] ;  /* 0x00006c00013b7983 */ /* 0x002ea80000100800 */
[----:B------:R-:W1:Y:S01]  /*23b0*/  MUFU.EX2 R53, R53 ;  /* 0x0000003500357308 */ /* 0x000e620000000800 */
[----:B------:R-:W-:Y:S01]  /*23c0*/  FMUL.FTZ R55, R31, -1.4426950216293334961 ;  /* 0xbfb8aa3b1f377820 */ /* 0x000fe20000410000 */
[----:B0-----:R-:W-:Y:S01]  /*23d0*/  FADD.FTZ R14, R52, 1 ;  /* 0x3f800000340e7421 */ /* 0x001fe20000010000 */
[----:B-1----:R-:W-:-:S06]  /*23e0*/  FADD.FTZ R11, R53, 1 ;  /* 0x3f800000350b7421 */ /* 0x002fcc0000010000 */
[----:B------:R-:W0:Y:S01]  /*23f0*/  MUFU.RCP R11, R11 ;  /* 0x0000000b000b7308 */ /* 0x000e220000001000 */
[----:B------:R-:W-:-:S07]  /*2400*/  FMUL.FTZ R54, R29, -1.4426950216293334961 ;  /* 0xbfb8aa3b1d367820 */ /* 0x000fce0000410000 */
[----:B------:R-:W1:Y:S08]  /*2410*/  MUFU.RCP R14, R14 ;  /* 0x0000000e000e7308 */ /* 0x000e700000001000 */
[----:B------:R-:W3:Y:S01]  /*2420*/  MUFU.EX2 R55, R55 ;  /* 0x0000003700377308 */ /* 0x000ee20000000800 */
[----:B0-----:R-:W-:-:S07]  /*2430*/  FADD.FTZ R37, -R11, 1 ;  /* 0x3f8000000b257421 */ /* 0x001fce0000010100 */
[----:B------:R-:W0:Y:S01]  /*2440*/  MUFU.EX2 R54, R54 ;  /* 0x0000003600367308 */ /* 0x000e220000000800 */
[----:B------:R-:W-:Y:S01]  /*2450*/  FFMA.FTZ R37, R30, R37, 1 ;  /* 0x3f8000001e257423 */ /* 0x000fe20000010025 */
[----:B------:R-:W-:Y:S01]  /*2460*/  FMUL.FTZ R6, R2, R33 ;  /* 0x0000002102067220 */ /* 0x000fe20000410000 */
[----:B------:R-:W-:Y:S02]  /*2470*/  FMUL.FTZ R56, R32, -1.4426950216293334961 ;  /* 0xbfb8aa3b20387820 */ /* 0x000fe40000410000 */
[----:B------:R-:W-:Y:S01]  /*2480*/  FMUL.FTZ R37, R11, R37 ;  /* 0x000000250b257220 */ /* 0x000fe20000410000 */
[----:B-1----:R-:W-:Y:S01]  /*2490*/  FADD.FTZ R11, -R14, 1 ;  /* 0x3f8000000e0b7421 */ /* 0x002fe20000010100 */
[----:B------:R-:W-:Y:S02]  /*24a0*/  FFMA.FTZ R33, R12, R6, R51 ;  /* 0x000000060c217223 */ /* 0x000fe40000010033 */
[----:B------:R-:W1:Y:S01]  /*24b0*/  MUFU.EX2 R51, R56 ;  /* 0x0000003800337308 */ /* 0x000e620000000800 */
[----:B------:R-:W-:Y:S01]  /*24c0*/  FFMA.FTZ R50, R50, R11, 1 ;  /* 0x3f80000032327423 */ /* 0x000fe2000001000b */
[----:B------:R-:W-:Y:S01]  /*24d0*/  SHF.L.U32 R11, R16, 0x10, RZ ;  /* 0x00000010100b7819 */ /* 0x000fe200000006ff */
[----:B---3--:R-:W-:Y:S01]  /*24e0*/  FADD.FTZ R55, R55, 1 ;  /* 0x3f80000037377421 */ /* 0x008fe20000010000 */
[----:B------:R-:W-:Y:S01]  /*24f0*/  FADD.FTZ R30, R40, 1 ;  /* 0x3f800000281e7421 */ /* 0x000fe20000010000 */
[----:B------:R-:W-:Y:S01]  /*2500*/  FMUL.FTZ R50, R14, R50 ;  /* 0x000000320e327220 */ /* 0x000fe20000410000 */
[----:B0-----:R-:W-:Y:S01]  /*2510*/  FADD.FTZ R48, R54, 1 ;  /* 0x3f80000036307421 */ /* 0x001fe20000010000 */
[----:B------:R-:W-:Y:S01]  /*2520*/  FMUL.FTZ R11, R11, R49 ;  /* 0x000000310b0b7220 */ /* 0x000fe20000410000 */
[C---:B------:R-:W-:Y:S01]  /*2530*/  SHF.L.U32 R14, R17.reuse, 0x10, RZ ;  /* 0x00000010110e7819 */ /* 0x040fe200000006ff */
[----:B------:R-:W0:Y:S01]  /*2540*/  MUFU.RCP R49, R55 ;  /* 0x0000003700317308 */ /* 0x000e220000001000 */
[----:B------:R-:W-:Y:S01]  /*2550*/  PRMT R17, R17, 0x7632, R17 ;  /* 0x0000763211117816 */ /* 0x000fe20000000011 */
[----:B------:R-:W3:Y:S01]  /*2560*/  LDL R40, [R1+0x68] ;  /* 0x0000680001287983 */ /* 0x000ee20000100800 */
[----:B------:R-:W-:-:S02]  /*2570*/  PRMT R16, R16, 0x7632, R16 ;  /* 0x0000763210107816 */ /* 0x000fc40000000010 */
[----:B------:R-:W-:Y:S01]  /*2580*/  SHF.L.U32 R17, R17, 0x10, RZ ;  /* 0x0000001011117819 */ /* 0x000fe200000006ff */
[----:B-1----:R-:W-:Y:S02]  /*2590*/  FADD.FTZ R51, R51, 1 ;  /* 0x3f80000033337421 */ /* 0x002fe40000010000 */
[----:B------:R-:W1:Y:S01]  /*25a0*/  MUFU.RCP R48, R48 ;  /* 0x0000003000307308 */ /* 0x000e620000001000 */
[----:B------:R-:W-:Y:S01]  /*25b0*/  SHF.L.U32 R16, R16, 0x10, RZ ;  /* 0x0000001010107819 */ /* 0x000fe200000006ff */
[----:B------:R-:W-:-:S06]  /*25c0*/  FMUL.FTZ R17, R17, R50 ;  /* 0x0000003211117220 */ /* 0x000fcc0000410000 */
[----:B------:R-:W1:Y:S01]  /*25d0*/  MUFU.RCP R30, R30 ;  /* 0x0000001e001e7308 */ /* 0x000e620000001000 */
[----:B------:R-:W-:Y:S01]  /*25e0*/  FADD.FTZ R50, -R34, 1 ;  /* 0x3f80000022327421 */ /* 0x000fe20000010100 */
[----:B------:R-:W-:Y:S01]  /*25f0*/  FMUL.FTZ R16, R16, R37 ;  /* 0x0000002510107220 */ /* 0x000fe20000410000 */
[----:B------:R-:W-:Y:S01]  /*2600*/  FADD.FTZ R37, -R36, 1 ;  /* 0x3f80000024257421 */ /* 0x000fe20000010100 */
[----:B------:R-:W2:Y:S01]  /*2610*/  LDL.LU R60, [R1+0x70] ;  /* 0x00007000013c7983 */ /* 0x000ea20000300800 */
[----:B------:R-:W-:Y:S01]  /*2620*/  FFMA.FTZ R50, R7, R50, 1 ;  /* 0x3f80000007327423 */ /* 0x000fe20000010032 */
[----:B0-----:R-:W-:Y:S02]  /*2630*/  FADD.FTZ R7, -R49, 1 ;  /* 0x3f80000031077421 */ /* 0x001fe40000010100 */
[----:B------:R-:W0:Y:S01]  /*2640*/  MUFU.RCP R51, R51 ;  /* 0x0000003300337308 */ /* 0x000e220000001000 */
[----:B------:R-:W-:Y:S01]  /*2650*/  FFMA.FTZ R37, R26, R37, 1 ;  /* 0x3f8000001a257423 */ /* 0x000fe20000010025 */
[----:B-1----:R-:W-:Y:S01]  /*2660*/  FADD.FTZ R26, -R48, 1 ;  /* 0x3f800000301a7421 */ /* 0x002fe20000010100 */
[----:B------:R-:W-:Y:S01]  /*2670*/  FFMA.FTZ R31, R31, R7, 1 ;  /* 0x3f8000001f1f7423 */ /* 0x000fe20000010007 */
[----:B------:R-:W-:Y:S01]  /*2680*/  FMUL.FTZ R56, R33, -1.4426950216293334961 ;  /* 0xbfb8aa3b21387820 */ /* 0x000fe20000410000 */
[----:B------:R-:W1:Y:S01]  /*2690*/  S2R R53, SR_CgaCtaId ;  /* 0x0000000000357919 */ /* 0x000e620000008800 */
[----:B------:R-:W-:Y:S01]  /*26a0*/  FFMA.FTZ R26, R29, R26, 1 ;  /* 0x3f8000001d1a7423 */ /* 0x000fe2000001001a */
[----:B------:R-:W-:Y:S01]  /*26b0*/  FADD.FTZ R7, -R30, 1 ;  /* 0x3f8000001e077421 */ /* 0x000fe20000010100 */
[----:B------:R-:W-:Y:S01]  /*26c0*/  FADD.FTZ R29, -R35, 1 ;  /* 0x3f800000231d7421 */ /* 0x000fe20000010100 */
[----:B------:R-:W-:Y:S01]  /*26d0*/  FMUL.FTZ R50, R34, R50 ;  /* 0x0000003222327220 */ /* 0x000fe20000410000 */
[----:B------:R-:W-:Y:S01]  /*26e0*/  FMUL.FTZ R14, R14, R58 ;  /* 0x0000003a0e0e7220 */ /* 0x000fe20000410000 */
[----:B------:R-:W-:Y:S01]  /*26f0*/  FFMA.FTZ R27, R27, R7, 1 ;  /* 0x3f8000001b1b7423 */ /* 0x000fe20000010007 */
[----:B------:R-:W-:Y:S01]  /*2700*/  FFMA.FTZ R34, R28, R29, 1 ;  /* 0x3f8000001c227423 */ /* 0x000fe2000001001d */
[----:B------:R-:W2:Y:S02]  /*2710*/  LDL R55, [R1+0x3c] ;  /* 0x00003c0001377983 */ /* 0x000ea40000100800 */
[----:B------:R-:W-:Y:S01]  /*2720*/  FMUL.FTZ R28, R30, R27 ;  /* 0x0000001b1e1c7220 */ /* 0x000fe20000410000 */
[----:B------:R-:W-:Y:S01]  /*2730*/  PRMT R27, R18, 0x7632, R27 ;  /* 0x00007632121b7816 */ /* 0x000fe2000000001b */
[----:B0-----:R-:W-:Y:S01]  /*2740*/  FADD.FTZ R7, -R51, 1 ;  /* 0x3f80000033077421 */ /* 0x001fe20000010100 */
[----:B------:R-:W-:-:S02]  /*2750*/  FMUL.FTZ R26, R48, R26 ;  /* 0x0000001a301a7220 */ /* 0x000fc40000410000 */
[----:B------:R-:W-:Y:S01]  /*2760*/  SHF.L.U32 R27, R27, 0x10, RZ ;  /* 0x000000101b1b7819 */ /* 0x000fe200000006ff */
[----:B------:R-:W-:Y:S01]  /*2770*/  FFMA.FTZ R7, R32, R7, 1 ;  /* 0x3f80000020077423 */ /* 0x000fe20000010007 */
[C---:B------:R-:W-:Y:S02]  /*2780*/  SHF.L.U32 R30, R19.reuse, 0x10, RZ ;  /* 0x00000010131e7819 */ /* 0x040fe400000006ff */
[----:B------:R-:W-:Y:S01]  /*2790*/  PRMT R32, R19, 0x7632, R32 ;  /* 0x0000763213207816 */ /* 0x000fe20000000020 */
[----:B------:R-:W-:Y:S01]  /*27a0*/  FMUL.FTZ R19, R27, R26 ;  /* 0x0000001a1b137220 */ /* 0x000fe20000410000 */
[C---:B------:R-:W-:Y:S02]  /*27b0*/  PRMT R27, R22.reuse, 0x7632, R27 ;  /* 0x00007632161b7816 */ /* 0x040fe4000000001b */
[----:B------:R-:W-:Y:S02]  /*27c0*/  SHF.L.U32 R26, R22, 0x10, RZ ;  /* 0x00000010161a7819 */ /* 0x000fe400000006ff */
[----:B------:R-:W-:-:S02]  /*27d0*/  SHF.L.U32 R22, R27, 0x10, RZ ;  /* 0x000000101b167819 */ /* 0x000fc400000006ff */
[----:B------:R-:W2:Y:S01]  /*27e0*/  LDL R27, [R1+0x64] ;  /* 0x00006400011b7983 */ /* 0x000ea20000100800 */
[----:B------:R-:W0:Y:S01]  /*27f0*/  MUFU.EX2 R56, R56 ;  /* 0x0000003800387308 */ /* 0x000e220000000800 */
[----:B------:R-:W-:Y:S01]  /*2800*/  SHF.L.U32 R32, R32, 0x10, RZ ;  /* 0x0000001020207819 */ /* 0x000fe200000006ff */
[----:B------:R-:W-:Y:S01]  /*2810*/  FMUL.FTZ R31, R49, R31 ;  /* 0x0000001f311f7220 */ /* 0x000fe20000410000 */
[----:B0-----:R-:W-:-:S06]  /*2820*/  FADD.FTZ R56, R56, 1 ;  /* 0x3f80000038387421 */ /* 0x001fcc0000010000 */
[----:B------:R-:W0:Y:S01]  /*2830*/  MUFU.RCP R56, R56 ;  /* 0x0000003800387308 */ /* 0x000e220000001000 */
[----:B------:R-:W-:Y:S01]  /*2840*/  FMUL.FTZ R51, R51, R7 ;  /* 0x0000000733337220 */ /* 0x000fe20000410000 */
[----:B------:R-:W-:-:S03]  /*2850*/  FMUL.FTZ R32, R32, R31 ;  /* 0x0000001f20207220 */ /* 0x000fc60000410000 */
[----:B------:R-:W-:Y:S02]  /*2860*/  FMUL.FTZ R31, R22, R51 ;  /* 0x00000033161f7220 */ /* 0x000fe40000410000 */
[----:B------:R-:W2:Y:S01]  /*2870*/  LDL R22, [R1+0x60] ;  /* 0x0000600001167983 */ /* 0x000ea20000100800 */
[----:B------:R-:W-:Y:S01]  /*2880*/  MOV R58, 0x400 ;  /* 0x00000400003a7802 */ /* 0x000fe20000000f00 */
[----:B----4-:R-:W-:Y:S02]  /*2890*/  FFMA.FTZ R54, R61, R25, RZ ;  /* 0x000000193d367223 */ /* 0x010fe400000100ff */
[----:B------:R-:W4:Y:S01]  /*28a0*/  LDL R51, [R1+0x48] ;  /* 0x0000480001337983 */ /* 0x000f220000100800 */
[----:B------:R-:W-:Y:S01]  /*28b0*/  IADD3 R58, PT, PT, R58, 0x2800, RZ ;  /* 0x000028003a3a7810 */ /* 0x000fe20007ffe0ff */
[----:B0-----:R-:W-:-:S04]  /*28c0*/  FADD.FTZ R29, -R56, 1 ;  /* 0x3f800000381d7421 */ /* 0x001fc80000010100 */
[----:B------:R-:W-:Y:S01]  /*28d0*/  FFMA.FTZ R33, R33, R29, 1 ;  /* 0x3f80000021217423 */ /* 0x000fe2000001001d */
[----:B-1----:R-:W-:Y:S02]  /*28e0*/  LEA R58, R53, R58, 0x18 ;  /* 0x0000003a353a7211 */ /* 0x002fe400078ec0ff */
[----:B------:R-:W4:Y:S01]  /*28f0*/  LDL R53, [R1+0x4c] ;  /* 0x00004c0001357983 */ /* 0x000f220000100800 */
[----:B------:R-:W-:-:S03]  /*2900*/  FMUL.FTZ R33, R56, R33 ;  /* 0x0000002138217220 */ /* 0x000fc60000410000 */
[----:B------:R-:W4:Y:S01]  /*2910*/  LDL R56, [R1+0x54] ;  /* 0x0000540001387983 */ /* 0x000f220000100800 */
[----:B---3--:R-:W-:-:S04]  /*2920*/  FFMA.FTZ R54, R40, R47, R54 ;  /* 0x0000002f28367223 */ /* 0x008fc80000010036 */
[----:B--2---:R-:W-:-:S04]  /*2930*/  FFMA.FTZ R54, R27, R43, R54 ;  /* 0x0000002b1b367223 */ /* 0x004fc80000010036 */
[----:B------:R-:W-:Y:S02]  /*2940*/  FFMA.FTZ R54, R42, R39, R54 ;  /* 0x000000272a367223 */ /* 0x000fe40000010036 */
[----:B------:R-:W2:Y:S01]  /*2950*/  LDL R42, [R1+0x40] ;  /* 0x00004000012a7983 */ /* 0x000ea20000100800 */
[----:B------:R-:W-:Y:S01]  /*2960*/  SHF.L.U32 R18, R18, 0x10, RZ ;  /* 0x0000001012127819 */ /* 0x000fe200000006ff */
[----:B------:R-:W-:Y:S01]  /*2970*/  FMUL.FTZ R37, R36, R37 ;  /* 0x0000002524257220 */ /* 0x000fe20000410000 */
[----:B------:R-:W-:Y:S01]  /*2980*/  PRMT R7, R23, 0x7632, R7 ;  /* 0x0000763217077816 */ /* 0x000fe20000000007 */
[----:B------:R-:W-:Y:S01]  /*2990*/  FMUL.FTZ R34, R35, R34 ;  /* 0x0000002223227220 */ /* 0x000fe20000410000 */
[----:B------:R-:W-:Y:S01]  /*29a0*/  FMUL.FTZ R30, R30, R50 ;  /* 0x000000321e1e7220 */ /* 0x000fe20000410000 */
[----:B------:R-:W-:Y:S01]  /*29b0*/  FMUL.FTZ R18, R18, R37 ;  /* 0x0000002512127220 */ /* 0x000fe20000410000 */
[----:B------:R-:W-:Y:S01]  /*29c0*/  SHF.L.U32 R7, R7, 0x10, RZ ;  /* 0x0000001007077819 */ /* 0x000fe200000006ff */
[----:B------:R-:W-:Y:S01]  /*29d0*/  FADD.FTZ R37, RZ, R24 ;  /* 0x00000018ff257221 */ /* 0x000fe20000010000 */
[----:B------:R-:W-:Y:S01]  /*29e0*/  FMUL.FTZ R28, R26, R28 ;  /* 0x0000001c1a1c7220 */ /* 0x000fe20000410000 */
[-C--:B------:R-:W-:Y:S01]  /*29f0*/  FMUL.FTZ R49, R46, R24.reuse ;  /* 0x000000182e317220 */ /* 0x080fe20000410000 */
[----:B------:R-:W-:Y:S01]  /*2a00*/  FADD.FTZ R52, RZ, R25 ;  /* 0x00000019ff347221 */ /* 0x000fe20000010000 */
[----:B------:R-:W-:Y:S01]  /*2a10*/  FMUL.FTZ R33, R7, R33 ;  /* 0x0000002107217220 */ /* 0x000fe20000410000 */
[----:B------:R-:W-:Y:S01]  /*2a20*/  FADD.FTZ R37, R37, R45 ;  /* 0x0000002d25257221 */ /* 0x000fe20000010000 */
[----:B------:R-:W-:Y:S01]  /*2a30*/  FMUL.FTZ R7, R60, R25 ;  /* 0x000000193c077220 */ /* 0x000fe20000410000 */
[----:B------:R-:W-:Y:S01]  /*2a40*/  FMUL.FTZ R50, R0, R21 ;  /* 0x0000001500327220 */ /* 0x000fe20000410000 */
[----:B------:R-:W3:Y:S01]  /*2a50*/  LDL R36, [R1+0x50] ;  /* 0x0000500001247983 */ /* 0x000ee20000100800 */
[----:B------:R-:W-:Y:S01]  /*2a60*/  FADD.FTZ R37, R37, R41 ;  /* 0x0000002925257221 */ /* 0x000fe20000010000 */
[----:B------:R-:W-:-:S04]  /*2a70*/  FFMA.FTZ R35, R22, R24, RZ ;  /* 0x0000001816237223 */ /* 0x000fc800000100ff */
[----:B------:R-:W-:Y:S01]  /*2a80*/  FFMA.FTZ R35, R59, R45, R35 ;  /* 0x0000002d3b237223 */ /* 0x000fe20000010023 */
[----:B------:R-:W-:Y:S01]  /*2a90*/  FFMA.FTZ R26, R61, R7, RZ ;  /* 0x000000073d1a7223 */ /* 0x000fe200000100ff */
[----:B------:R-:W-:Y:S01]  /*2aa0*/  FADD.FTZ R37, R37, R8 ;  /* 0x0000000825257221 */ /* 0x000fe20000010000 */
[----:B------:R-:W3:Y:S01]  /*2ab0*/  LDL R59, [R1+0x44] ;  /* 0x00004400013b7983 */ /* 0x000ee20000100800 */
[----:B------:R-:W-:Y:S01]  /*2ac0*/  FFMA.FTZ R35, R38, R41, R35 ;  /* 0x0000002926237223 */ /* 0x000fe20000010023 */
[C---:B------:R-:W-:Y:S01]  /*2ad0*/  FMUL.FTZ R45, R46.reuse, R45 ;  /* 0x0000002d2e2d7220 */ /* 0x040fe20000410000 */
[----:B------:R-:W-:Y:S01]  /*2ae0*/  FADD.FTZ R37, R37, R10 ;  /* 0x0000000a25257221 */ /* 0x000fe20000010000 */
[----:B------:R-:W-:Y:S01]  /*2af0*/  FMUL.FTZ R41, R46, R41 ;  /* 0x000000292e297220 */ /* 0x000fe20000410000 */
[----:B------:R-:W3:Y:S01]  /*2b00*/  LDL R61, [R1+0x34] ;  /* 0x00003400013d7983 */ /* 0x000ee20000100800 */
[----:B------:R-:W-:Y:S01]  /*2b10*/  FMUL.FTZ R48, R12, R20 ;  /* 0x000000140c307220 */ /* 0x000fe20000410000 */
[----:B----4-:R-:W-:Y:S01]  /*2b20*/  FFMA.FTZ R26, R53, R50, R26 ;  /* 0x00000032351a7223 */ /* 0x010fe2000001001a */
[-C--:B------:R-:W-:Y:S01]  /*2b30*/  FFMA.FTZ R35, R56, R8.reuse, R35 ;  /* 0x0000000838237223 */ /* 0x080fe20000010023 */
[----:B------:R-:W-:-:S02]  /*2b40*/  FMUL.FTZ R8, R46, R8 ;  /* 0x000000082e087220 */ /* 0x000fc40000410000 */
[----:B------:R-:W-:Y:S01]  /*2b50*/  FFMA.FTZ R26, R22, R49, R26 ;  /* 0x00000031161a7223 */ /* 0x000fe2000001001a */
[-C--:B------:R-:W-:Y:S01]  /*2b60*/  FFMA.FTZ R35, R55, R10.reuse, R35 ;  /* 0x0000000a37237223 */ /* 0x080fe20000010023 */
[----:B------:R-:W-:Y:S01]  /*2b70*/  FMUL.FTZ R10, R46, R10 ;  /* 0x0000000a2e0a7220 */ /* 0x000fe20000410000 */
[----:B------:R-:W-:Y:S01]  /*2b80*/  SHF.L.U32 R29, R23, 0x10, RZ ;  /* 0x00000010171d7819 */ /* 0x000fe200000006ff */
[----:B------:R-:W3:Y:S01]  /*2b90*/  LDL.LU R46, [R1+0xb8] ;  /* 0x0000b800012e7983 */ /* 0x000ee20000300800 */
[----:B------:R-:W-:Y:S01]  /*2ba0*/  FADD.FTZ R52, R52, R47 ;  /* 0x0000002f34347221 */ /* 0x000fe20000010000 */
[----:B------:R-:W-:Y:S01]  /*2bb0*/  FMUL.FTZ R47, R60, R47 ;  /* 0x0000002f3c2f7220 */ /* 0x000fe20000410000 */
[C---:B------:R-:W-:Y:S01]  /*2bc0*/  FFMA.FTZ R26, R51.reuse, R48, R26 ;  /* 0x00000030331a7223 */ /* 0x040fe2000001001a */
[----:B------:R-:W-:Y:S01]  /*2bd0*/  FFMA.FTZ R22, R51, R20, RZ ;  /* 0x0000001433167223 */ /* 0x000fe200000100ff */
[----:B------:R-:W-:Y:S01]  /*2be0*/  FMUL.FTZ R29, R29, R34 ;  /* 0x000000221d1d7220 */ /* 0x000fe20000410000 */
[----:B------:R-:W-:Y:S01]  /*2bf0*/  FFMA.FTZ R23, R53, R21, RZ ;  /* 0x0000001535177223 */ /* 0x000fe200000100ff */
[----:B------:R-:W4:Y:S01]  /*2c00*/  LDL R34, [R1+0x30] ;  /* 0x0000300001227983 */ /* 0x000f220000100800 */
[----:B------:R-:W-:Y:S01]  /*2c10*/  FADD.FTZ R24, RZ, R21 ;  /* 0x00000015ff187221 */ /* 0x000fe20000010000 */
[----:B------:R-:W-:Y:S01]  /*2c20*/  FFMA.FTZ R26, R40, R47, R26 ;  /* 0x0000002f281a7223 */ /* 0x000fe2000001001a */
[----:B------:R-:W-:Y:S01]  /*2c30*/  FADD.FTZ R21, RZ, R20 ;  /* 0x00000014ff157221 */ /* 0x000fe20000010000 */
[----:B------:R-:W4:Y:S04]  /*2c40*/  LDL R53, [R1+0x10] ;  /* 0x0000100001357983 */ /* 0x000f280000100800 */
[----:B------:R-:W4:Y:S04]  /*2c50*/  LDL R51, [R1+0x24] ;  /* 0x0000240001337983 */ /* 0x000f280000100800 */
[----:B------:R-:W4:Y:S04]  /*2c60*/  LDL.LU R40, [R1+0xb4] ;  /* 0x0000b40001287983 */ /* 0x000f280000300800 */
[----:B------:R-:W4:Y:S01]  /*2c70*/  LDL R20, [R1+0x6c] ;  /* 0x00006c0001147983 */ /* 0x000f220000100800 */
[----:B--2---:R-:W-:-:S03]  /*2c80*/  FFMA.FTZ R22, R42, R44, R22 ;  /* 0x0000002c2a167223 */ /* 0x004fc60000010016 */
[----:B------:R-:W2:Y:S01]  /*2c90*/  LDL.LU R42, [R1+0xb0] ;  /* 0x0000b000012a7983 */ /* 0x000ea20000300800 */
[-C--:B---3--:R-:W-:Y:S01]  /*2ca0*/  FFMA.FTZ R23, R59, R46.reuse, R23 ;  /* 0x0000002e3b177223 */ /* 0x088fe20000010017 */
[----:B------:R-:W-:Y:S01]  /*2cb0*/  FADD.FTZ R24, R24, R46 ;  /* 0x0000002e18187221 */ /* 0x000fe20000010000 */
[----:B------:R-:W-:-:S04]  /*2cc0*/  FMUL.FTZ R46, R0, R46 ;  /* 0x0000002e002e7220 */ /* 0x000fc80000410000 */
[----:B------:R-:W-:Y:S01]  /*2cd0*/  FFMA.FTZ R26, R59, R46, R26 ;  /* 0x0000002e3b1a7223 */ /* 0x000fe2000001001a */
[----:B------:R-:W-:Y:S01]  /*2ce0*/  FADD.FTZ R21, R21, R44 ;  /* 0x0000002c15157221 */ /* 0x000fe20000010000 */
[----:B------:R-:W-:Y:S01]  /*2cf0*/  FADD.FTZ R52, R52, R43 ;  /* 0x0000002b34347221 */ /* 0x000fe20000010000 */
[----:B------:R-:W3:Y:S01]  /*2d00*/  LDL R59, [R1+0x20] ;  /* 0x00002000013b7983 */ /* 0x000ee20000100800 */
[----:B----4-:R-:W-:Y:S01]  /*2d10*/  FFMA.FTZ R26, R20, R45, R26 ;  /* 0x0000002d141a7223 */ /* 0x010fe2000001001a */
[----:B--2---:R-:W-:Y:S02]  /*2d20*/  FADD.FTZ R20, R24, R42 ;  /* 0x0000002a18147221 */ /* 0x004fe40000010000 */
[----:B------:R-:W2:Y:S01]  /*2d30*/  LDL R24, [R1+0x40] ;  /* 0x0000400001187983 */ /* 0x000ea20000100800 */
[----:B------:R-:W-:Y:S01]  /*2d40*/  FMUL.FTZ R44, R12, R44 ;  /* 0x0000002c0c2c7220 */ /* 0x000fe20000410000 */
[----:B------:R-:W-:Y:S01]  /*2d50*/  FMUL.FTZ R43, R60, R43 ;  /* 0x0000002b3c2b7220 */ /* 0x000fe20000410000 */
[-C--:B------:R-:W-:Y:S01]  /*2d60*/  FFMA.FTZ R23, R61, R42.reuse, R23 ;  /* 0x0000002a3d177223 */ /* 0x080fe20000010017 */
[----:B------:R-:W-:Y:S01]  /*2d70*/  FMUL.FTZ R42, R0, R42 ;  /* 0x0000002a002a7220 */ /* 0x000fe20000410000 */
[-C--:B------:R-:W-:Y:S01]  /*2d80*/  FFMA.FTZ R22, R34, R40.reuse, R22 ;  /* 0x0000002822167223 */ /* 0x080fe20000010016 */
[----:B------:R-:W-:Y:S01]  /*2d90*/  FADD.FTZ R21, R21, R40 ;  /* 0x0000002815157221 */ /* 0x000fe20000010000 */
[----:B------:R-:W-:Y:S01]  /*2da0*/  FMUL.FTZ R40, R12, R40 ;  /* 0x000000280c287220 */ /* 0x000fe20000410000 */
[----:B--2---:R-:W-:-:S02]  /*2db0*/  FFMA.FTZ R24, R24, R44, R26 ;  /* 0x0000002c18187223 */ /* 0x004fc4000001001a */
[----:B------:R-:W2:Y:S02]  /*2dc0*/  LDL R26, [R1+0x1c] ;  /* 0x00001c00011a7983 */ /* 0x000ea40000100800 */
[----:B------:R-:W-:Y:S02]  /*2dd0*/  FFMA.FTZ R24, R27, R43, R24 ;  /* 0x0000002b1b187223 */ /* 0x000fe40000010018 */
[----:B------:R-:W4:Y:S02]  /*2de0*/  LDL R27, [R1+0x8] ;  /* 0x00000800011b7983 */ /* 0x000f240000100800 */
[----:B------:R-:W-:Y:S02]  /*2df0*/  FFMA.FTZ R24, R61, R42, R24 ;  /* 0x0000002a3d187223 */ /* 0x000fe40000010018 */
[----:B------:R-:W3:Y:S02]  /*2e00*/  LDL.LU R12, [R1+0xac] ;  /* 0x0000ac00010c7983 */ /* 0x000ee40000300800 */
[----:B------:R-:W-:-:S02]  /*2e10*/  FFMA.FTZ R24, R38, R41, R24 ;  /* 0x0000002926187223 */ /* 0x000fc40000010018 */
[----:B------:R-:W4:Y:S04]  /*2e20*/  LDL R61, [R1+0x18] ;  /* 0x00001800013d7983 */ /* 0x000f280000100800 */
[----:B------:R-:W2:Y:S01]  /*2e30*/  LDL.LU R38, [R1+0xa8] ;  /* 0x0000a80001267983 */ /* 0x000ea20000300800 */
[----:B------:R-:W-:Y:S01]  /*2e40*/  FFMA.FTZ R24, R34, R40, R24 ;  /* 0x0000002822187223 */ /* 0x000fe20000010018 */
[----:B------:R-:W-:-:S04]  /*2e50*/  FADD.FTZ R25, RZ, R7 ;  /* 0x00000007ff197221 */ /* 0x000fc80000010000 */
[----:B------:R-:W-:-:S04]  /*2e60*/  FADD.FTZ R25, R25, R50 ;  /* 0x0000003219197221 */ /* 0x000fc80000010000 */
[----:B------:R-:W-:-:S04]  /*2e70*/  FADD.FTZ R25, R25, R49 ;  /* 0x0000003119197221 */ /* 0x000fc80000010000 */
[----:B------:R-:W-:-:S04]  /*2e80*/  FADD.FTZ R25, R25, R48 ;  /* 0x0000003019197221 */ /* 0x000fc80000010000 */
[----:B------:R-:W-:-:S04]  /*2e90*/  FADD.FTZ R25, R25, R47 ;  /* 0x0000002f19197221 */ /* 0x000fc80000010000 */
[----:B------:R-:W-:-:S04]  /*2ea0*/  FADD.FTZ R25, R25, R46 ;  /* 0x0000002e19197221 */ /* 0x000fc80000010000 */
[----:B------:R-:W-:Y:S01]  /*2eb0*/  FADD.FTZ R25, R25, R45 ;  /* 0x0000002d19197221 */ /* 0x000fe20000010000 */
[----:B--2---:R-:W-:Y:S02]  /*2ec0*/  FADD.FTZ R34, R20, R38 ;  /* 0x0000002614227221 */ /* 0x004fe40000010000 */
[----:B------:R-:W2:Y:S01]  /*2ed0*/  LDL R20, [R1+0x58] ;  /* 0x0000580001147983 */ /* 0x000ea20000100800 */
[----:B------:R-:W-:-:S04]  /*2ee0*/  FADD.FTZ R25, R25, R44 ;  /* 0x0000002c19197221 */ /* 0x000fc80000010000 */
[----:B------:R-:W-:-:S04]  /*2ef0*/  FADD.FTZ R25, R25, R43 ;  /* 0x0000002b19197221 */ /* 0x000fc80000010000 */
[----:B------:R-:W-:Y:S01]  /*2f00*/  FADD.FTZ R25, R25, R42 ;  /* 0x0000002a19197221 */ /* 0x000fe20000010000 */
[----:B------:R-:W-:-:S03]  /*2f10*/  FADD.FTZ R52, R52, R39 ;  /* 0x0000002734347221 */ /* 0x000fc60000010000 */
[----:B------:R-:W-:Y:S01]  /*2f20*/  FADD.FTZ R25, R25, R41 ;  /* 0x0000002919197221 */ /* 0x000fe20000010000 */
[----:B------:R-:W-:-:S03]  /*2f30*/  FMUL.FTZ R39, R60, R39 ;  /* 0x000000273c277220 */ /* 0x000fc60000410000 */
[----:B------:R-:W-:Y:S01]  /*2f40*/  FADD.FTZ R25, R25, R40 ;  /* 0x0000002819197221 */ /* 0x000fe20000010000 */
[-C--:B------:R-:W-:Y:S01]  /*2f50*/  FFMA.FTZ R23, R51, R38.reuse, R23 ;  /* 0x0000002633177223 */ /* 0x080fe20000010017 */
[----:B------:R-:W-:Y:S02]  /*2f60*/  FMUL.FTZ R38, R0, R38 ;  /* 0x0000002600267220 */ /* 0x000fe40000410000 */
[----:B------:R-:W-:Y:S01]  /*2f70*/  FADD.FTZ R25, R25, R39 ;  /* 0x0000002719197221 */ /* 0x000fe20000010000 */
[----:B--2---:R-:W-:Y:S01]  /*2f80*/  FFMA.FTZ R24, R20, R39, R24 ;  /* 0x0000002714187223 */ /* 0x004fe20000010018 */
[----:B---3--:R-:W-:Y:S02]  /*2f90*/  FFMA.FTZ R20, R59, R12, R22 ;  /* 0x0000000c3b147223 */ /* 0x008fe40000010016 */
[----:B------:R-:W-:Y:S02]  /*2fa0*/  FADD.FTZ R22, R25, R38 ;  /* 0x0000002619167221 */ /* 0x000fe40000010000 */
[----:B------:R-:W2:Y:S01]  /*2fb0*/  LDL.LU R25, [R1+0x2c] ;  /* 0x00002c0001197983 */ /* 0x000ea20000300800 */
[----:B------:R-:W-:Y:S01]  /*2fc0*/  FFMA.FTZ R24, R51, R38, R24 ;  /* 0x0000002633187223 */ /* 0x000fe20000010018 */
[----:B------:R-:W-:Y:S01]  /*2fd0*/  FADD.FTZ R21, R21, R12 ;  /* 0x0000000c15157221 */ /* 0x000fe20000010000 */
[----:B------:R-:W-:-:S02]  /*2fe0*/  FFMA.FTZ R51, R26, R13, R23 ;  /* 0x0000000d1a337223 */ /* 0x000fc40000010017 */
[----:B------:R-:W-:Y:S02]  /*2ff0*/  FFMA.FTZ R23, R56, R8, R24 ;  /* 0x0000000838177223 */ /* 0x000fe40000010018 */
[----:B------:R-:W3:Y:S04]  /*3000*/  LDL R56, [R1+0x4] ;  /* 0x0000040001387983 */ /* 0x000ee80000100800 */
[----:B------:R-:W3:Y:S01]  /*3010*/  LDL.LU R24, [R1+0x74] ;  /* 0x0000740001187983 */ /* 0x000ee20000300800 */
[-C--:B------:R-:W-:Y:S01]  /*3020*/  FFMA.FTZ R54, R36, R9.reuse, R54 ;  /* 0x0000000924367223 */ /* 0x080fe20000010036 */
[----:B------:R-:W-:Y:S01]  /*3030*/  FADD.FTZ R52, R52, R9 ;  /* 0x0000000934347221 */ /* 0x000fe20000010000 */
[----:B------:R-:W-:Y:S01]  /*3040*/  FMUL.FTZ R9, R60, R9 ;  /* 0x000000093c097220 */ /* 0x000fe20000410000 */
[----:B------:R-:W-:Y:S01]  /*3050*/  FADD.FTZ R34, R34, R13 ;  /* 0x0000000d22227221 */ /* 0x000fe20000010000 */
[----:B------:R-:W-:Y:S01]  /*3060*/  FMUL.FTZ R13, R0, R13 ;  /* 0x0000000d000d7220 */ /* 0x000fe20000410000 */
[----:B----4-:R-:W-:Y:S01]  /*3070*/  FFMA.FTZ R20, R61, R15, R20 ;  /* 0x0000000f3d147223 */ /* 0x010fe20000010014 */
[----:B------:R-:W-:Y:S01]  /*3080*/  FADD.FTZ R21, R21, R15 ;  /* 0x0000000f15157221 */ /* 0x000fe20000010000 */
[----:B--2---:R-:W-:-:S04]  /*3090*/  FMUL.FTZ R12, R25, R12 ;  /* 0x0000000c190c7220 */ /* 0x004fc80000410000 */
[----:B------:R-:W-:Y:S02]  /*30a0*/  FFMA.FTZ R23, R59, R12, R23 ;  /* 0x0000000c3b177223 */ /* 0x000fe40000010017 */
[----:B------:R-:W2:Y:S02]  /*30b0*/  LDL.LU R59, [R1+0xa4] ;  /* 0x0000a400013b7983 */ /* 0x000ea40000300800 */
[----:B------:R-:W-:-:S04]  /*30c0*/  FFMA.FTZ R23, R36, R9, R23 ;  /* 0x0000000924177223 */ /* 0x000fc80000010017 */
[----:B------:R-:W-:Y:S01]  /*30d0*/  FFMA.FTZ R23, R26, R13, R23 ;  /* 0x0000000d1a177223 */ /* 0x000fe20000010017 */
[----:B------:R-:W-:-:S03]  /*30e0*/  FMUL.FTZ R15, R25, R15 ;  /* 0x0000000f190f7220 */ /* 0x000fc60000410000 */
[----:B------:R-:W-:-:S04]  /*30f0*/  FFMA.FTZ R23, R55, R10, R23 ;  /* 0x0000000a37177223 */ /* 0x000fc80000010017 */
[----:B------:R-:W-:Y:S02]  /*3100*/  FFMA.FTZ R23, R61, R15, R23 ;  /* 0x0000000f3d177223 */ /* 0x000fe40000010017 */
[----:B------:R-:W4:Y:S01]  /*3110*/  LDL R61, [R1+0x90] ;  /* 0x00009000013d7983 */ /* 0x000f220000100800 */
[----:B------:R-:W-:-:S04]  /*3120*/  FADD.FTZ R22, R22, R8 ;  /* 0x0000000816167221 */ /* 0x000fc80000010000 */
[----:B------:R-:W-:-:S04]  /*3130*/  FADD.FTZ R22, R22, R12 ;  /* 0x0000000c16167221 */ /* 0x000fc80000010000 */
[----:B------:R-:W-:-:S04]  /*3140*/  FADD.FTZ R22, R22, R9 ;  /* 0x0000000916167221 */ /* 0x000fc80000010000 */
[----:B------:R-:W-:Y:S01]  /*3150*/  FADD.FTZ R22, R22, R13 ;  /* 0x0000000d16167221 */ /* 0x000fe20000010000 */
[CC--:B------:R-:W-:Y:S01]  /*3160*/  FFMA.FTZ R54, R53.reuse, R11.reuse, R54 ;  /* 0x0000000b35367223 */ /* 0x0c0fe20000010036 */
[----:B------:R-:W-:Y:S02]  /*3170*/  FADD.FTZ R52, R52, R11 ;  /* 0x0000000b34347221 */ /* 0x000fe40000010000 */
[----:B------:R-:W-:Y:S01]  /*3180*/  FADD.FTZ R22, R22, R10 ;  /* 0x0000000a16167221 */ /* 0x000fe20000010000 */
[----:B------:R-:W-:Y:S01]  /*3190*/  FMUL.FTZ R11, R60, R11 ;  /* 0x0000000b3c0b7220 */ /* 0x000fe20000410000 */
[----:B------:R-:W-:Y:S02]  /*31a0*/  FADD.FTZ R34, R34, R16 ;  /* 0x0000001022227221 */ /* 0x000fe40000010000 */
[----:B------:R-:W-:Y:S01]  /*31b0*/  FADD.FTZ R22, R22, R15 ;  /* 0x0000000f16167221 */ /* 0x000fe20000010000 */
[----:B------:R-:W-:Y:S01]  /*31c0*/  FFMA.FTZ R23, R53, R11, R23 ;  /* 0x0000000b35177223 */ /* 0x000fe20000010017 */
[----:B------:R-:W-:-:S02]  /*31d0*/  FFMA.FTZ R35, R27, R14, R35 ;  /* 0x0000000e1b237223 */ /* 0x000fc40000010023 */
[----:B------:R-:W-:Y:S01]  /*31e0*/  FADD.FTZ R22, R22, R11 ;  /* 0x0000000b16167221 */ /* 0x000fe20000010000 */
[----:B------:R-:W-:Y:S01]  /*31f0*/  FADD.FTZ R37, R37, R14 ;  /* 0x0000000e25257221 */ /* 0x000fe20000010000 */
[----:B---3--:R-:W-:Y:S01]  /*3200*/  FMUL.FTZ R14, R24, R14 ;  /* 0x0000000e180e7220 */ /* 0x008fe20000410000 */
[-C--:B------:R-:W-:Y:S01]  /*3210*/  FFMA.FTZ R55, R57, R17.reuse, R20 ;  /* 0x0000001139377223 */ /* 0x080fe20000010014 */
[----:B------:R-:W-:Y:S01]  /*3220*/  FADD.FTZ R53, R21, R17 ;  /* 0x0000001115357221 */ /* 0x000fe20000010000 */
[----:B------:R-:W-:Y:S01]  /*3230*/  FMUL.FTZ R17, R25, R17 ;  /* 0x0000001119117220 */ /* 0x000fe20000410000 */
[-C--:B------:R-:W-:Y:S01]  /*3240*/  FFMA.FTZ R54, R56, R18.reuse, R54 ;  /* 0x0000001238367223 */ /* 0x080fe20000010036 */
[----:B------:R-:W-:Y:S01]  /*3250*/  FADD.FTZ R52, R52, R18 ;  /* 0x0000001234347221 */ /* 0x000fe20000010000 */
[----:B------:R-:W-:Y:S01]  /*3260*/  FMUL.FTZ R18, R60, R18 ;  /* 0x000000123c127220 */ /* 0x000fe20000410000 */
[----:B------:R-:W-:Y:S01]  /*3270*/  FADD.FTZ R34, R34, R19 ;  /* 0x0000001322227221 */ /* 0x000fe20000010000 */
[----:B------:R-:W0:Y:S01]  /*3280*/  S2R R36, SR_TID.X ;  /* 0x0000000000247919 */ /* 0x000e220000002100 */
[-C--:B--2---:R-:W-:Y:S01]  /*3290*/  FFMA.FTZ R51, R59, R16.reuse, R51 ;  /* 0x000000103b337223 */ /* 0x084fe20000010033 */
[----:B------:R-:W-:-:S04]  /*32a0*/  FMUL.FTZ R16, R0, R16 ;  /* 0x0000001000107220 */ /* 0x000fc80000410000 */
[----:B------:R-:W-:Y:S01]  /*32b0*/  FFMA.FTZ R23, R59, R16, R23 ;  /* 0x000000103b177223 */ /* 0x000fe20000010017 */
[----:B------:R-:W-:-:S03]  /*32c0*/  FADD.FTZ R22, R22, R16 ;  /* 0x0000001016167221 */ /* 0x000fc60000010000 */
[----:B------:R-:W-:Y:S01]  /*32d0*/  FFMA.FTZ R23, R27, R14, R23 ;  /* 0x0000000e1b177223 */ /* 0x000fe20000010017 */
[----:B------:R-:W-:Y:S01]  /*32e0*/  FADD.FTZ R22, R22, R14 ;  /* 0x0000000e16167221 */ /* 0x000fe20000010000 */
[----:B------:R-:W-:Y:S02]  /*32f0*/  FFMA.FTZ R51, R3, R19, R51 ;  /* 0x0000001303337223 */ /* 0x000fe40000010033 */
[----:B------:R-:W-:Y:S01]  /*3300*/  FFMA.FTZ R23, R57, R17, R23 ;  /* 0x0000001139177223 */ /* 0x000fe20000010017 */
[----:B------:R-:W-:Y:S01]  /*3310*/  FADD.FTZ R22, R22, R17 ;  /* 0x0000001116167221 */ /* 0x000fe20000010000 */
[----:B------:R-:W-:Y:S02]  /*3320*/  FMUL.FTZ R19, R0, R19 ;  /* 0x0000001300137220 */ /* 0x000fe40000410000 */
[----:B------:R-:W2:Y:S01]  /*3330*/  LDL.LU R0, [R1+0xa0] ;  /* 0x0000a00001007983 */ /* 0x000ea20000300800 */
[----:B------:R-:W-:Y:S01]  /*3340*/  FFMA.FTZ R23, R56, R18, R23 ;  /* 0x0000001238177223 */ /* 0x000fe20000010017 */
[----:B------:R-:W-:Y:S01]  /*3350*/  FADD.FTZ R22, R22, R18 ;  /* 0x0000001216167221 */ /* 0x000fe20000010000 */
[----:B----4-:R-:W-:-:S02]  /*3360*/  IMAD R58, R61, 0x28, R58 ;  /* 0x000000283d3a7824 */ /* 0x010fc400078e023a */
[----:B------:R-:W-:Y:S01]  /*3370*/  FFMA.FTZ R27, R3, R19, R23 ;  /* 0x00000013031b7223 */ /* 0x000fe20000010017 */
[----:B------:R-:W-:Y:S01]  /*3380*/  FADD.FTZ R26, R22, R19 ;  /* 0x00000013161a7221 */ /* 0x000fe20000010000 */
[----:B------:R-:W3:Y:S01]  /*3390*/  LDL.LU R23, [R1+0x28] ;  /* 0x0000280001177983 */ /* 0x000ee20000300800 */
[----:B------:R-:W-:-:S03]  /*33a0*/  FMUL.FTZ R22, R60, R28 ;  /* 0x0000001c3c167220 */ /* 0x000fc60000410000 */
[----:B------:R-:W4:Y:S04]  /*33b0*/  LDL.LU R60, [R1+0x9c] ;  /* 0x00009c00013c7983 */ /* 0x000f280000300800 */
[----:B------:R-:W4:Y:S01]  /*33c0*/  LDL.LU R61, [R1+0x98] ;  /* 0x00009800013d7983 */ /* 0x000f220000300800 */
[----:B------:R-:W1:Y:S01]  /*33d0*/  S2R R21, SR_TID.X ;  /* 0x0000000000157919 */ /* 0x000e620000002100 */
[----:B0-----:R-:W-:-:S04]  /*33e0*/  SHF.R.U32.HI R36, RZ, 0x4, R36 ;  /* 0x00000004ff247819 */ /* 0x001fc80000011624 */
[----:B-1----:R-:W-:Y:S02]  /*33f0*/  LOP3.LUT R36, R36, R21, RZ, 0x3c, !PT ;  /* 0x0000001524247212 */ /* 0x002fe400078e3cff */
[----:B------:R-:W-:Y:S02]  /*3400*/  SHF.L.U32 R56, R21, 0x3, RZ ;  /* 0x0000000315387819 */ /* 0x000fe400000006ff */
[----:B------:R-:W-:Y:S02]  /*3410*/  SHF.L.U32 R36, R36, 0x3, RZ ;  /* 0x0000000324247819 */ /* 0x000fe400000006ff */
[----:B------:R-:W-:Y:S02]  /*3420*/  LOP3.LUT R56, R56, 0x1fe0, RZ, 0xc0, !PT ;  /* 0x00001fe038387812 */ /* 0x000fe400078ec0ff */
[----:B------:R-:W-:-:S04]  /*3430*/  LOP3.LUT R36, R36, 0x18, RZ, 0xc0, !PT ;  /* 0x0000001824247812 */ /* 0x000fc800078ec0ff */
[----:B------:R-:W-:Y:S02]  /*3440*/  IADD3 R36, PT, PT, R56, UR9, R36 ;  /* 0x0000000938247c10 */ /* 0x000fe4000fffe024 */
[----:B------:R-:W0:Y:S01]  /*3450*/  S2R R56, SR_TID.X ;  /* 0x0000000000387919 */ /* 0x000e220000002100 */
[----:B------:R-:W-:Y:S01]  /*3460*/  FMUL.FTZ R20, R24, R30 ;  /* 0x0000001e18147220 */ /* 0x000fe20000410000 */
[----:B------:R-:W-:-:S03]  /*3470*/  FMUL.FTZ R21, R25, R32 ;  /* 0x0000002019157220 */ /* 0x000fc60000410000 */
[----:B------:R-:W-:-:S04]  /*3480*/  FADD.FTZ R26, R26, R20 ;  /* 0x000000141a1a7221 */ /* 0x000fc80000010000 */
[----:B------:R-:W-:-:S04]  /*3490*/  FADD.FTZ R26, R26, R21 ;  /* 0x000000151a1a7221 */ /* 0x000fc80000010000 */
[----:B------:R-:W-:Y:S01]  /*34a0*/  FADD.FTZ R26, R26, R22 ;  /* 0x000000161a1a7221 */ /* 0x000fe20000010000 */
[----:B------:R-:W-:Y:S01]  /*34b0*/  FMUL.FTZ R24, R24, R29 ;  /* 0x0000001d18187220 */ /* 0x000fe20000410000 */
[----:B------:R-:W-:Y:S01]  /*34c0*/  FMUL.FTZ R25, R25, R33 ;  /* 0x0000002119197220 */ /* 0x000fe20000410000 */
[----:B0-----:R-:W-:-:S05]  /*34d0*/  LOP3.LUT R56, R56, 0xffff, RZ, 0xc0, !PT ;  /* 0x0000ffff38387812 */ /* 0x001fca00078ec0ff */
[----:B------:R-:W-:-:S05]  /*34e0*/  IMAD R56, R56, 0x334, RZ ;  /* 0x0000033438387824 */ /* 0x000fca00078e02ff */
[----:B------:R-:W-:-:S04]  /*34f0*/  SHF.R.U32.HI R56, RZ, 0x10, R56 ;  /* 0x00000010ff387819 */ /* 0x000fc80000011638 */
[----:B------:R-:W-:Y:S01]  /*3500*/  LEA R58, R56, R58, 0x3 ;  /* 0x0000003a383a7211 */ /* 0x000fe200078e18ff */
[----:B--2---:R-:W-:-:S04]  /*3510*/  FFMA.FTZ R27, R0, R20, R27 ;  /* 0x00000014001b7223 */ /* 0x004fc8000001001b */
[----:B------:R-:W-:Y:S01]  /*3520*/  FFMA.FTZ R27, R4, R21, R27 ;  /* 0x00000015041b7223 */ /* 0x000fe2000001001b */
[----:B---3--:R-:W-:-:S04]  /*3530*/  FMUL.FTZ R23, R23, R31 ;  /* 0x0000001f17177220 */ /* 0x008fc80000410000 */
[----:B------:R-:W-:Y:S01]  /*3540*/  FADD.FTZ R26, R26, R23 ;  /* 0x000000171a1a7221 */ /* 0x000fe20000010000 */
[----:B----4-:R-:W-:-:S04]  /*3550*/  FFMA.FTZ R27, R61, R22, R27 ;  /* 0x000000163d1b7223 */ /* 0x010fc8000001001b */
[----:B------:R-:W-:Y:S01]  /*3560*/  FFMA.FTZ R27, R5, R23, R27 ;  /* 0x00000017051b7223 */ /* 0x000fe2000001001b */
[----:B------:R-:W-:-:S03]  /*3570*/  FADD.FTZ R26, R26, R24 ;  /* 0x000000181a1a7221 */ /* 0x000fc60000010000 */
[----:B------:R-:W-:Y:S01]  /*3580*/  FFMA.FTZ R27, R60, R24, R27 ;  /* 0x000000183c1b7223 */ /* 0x000fe2000001001b */
[----:B------:R-:W-:-:S03]  /*3590*/  FADD.FTZ R26, R26, R25 ;  /* 0x000000191a1a7221 */ /* 0x000fc60000010000 */
[----:B------:R-:W-:Y:S01]  /*35a0*/  FFMA.FTZ R27, R6, R25, R27 ;  /* 0x00000019061b7223 */ /* 0x000fe2000001001b */
[----:B------:R-:W-:Y:S01]  /*35b0*/  FFMA.FTZ R56, R0, R30, R35 ;  /* 0x0000001e00387223 */ /* 0x000fe20000010023 */
[----:B------:R-:W-:Y:S01]  /*35c0*/  FFMA.FTZ R35, R4, R32, R55 ;  /* 0x0000002004237223 */ /* 0x000fe20000010037 */
[----:B------:R0:W5:Y:S04]  /*35d0*/  LDL.LU R0, [R1+0x94] ;  /* 0x0000940001007983 */ /* 0x0001680000300800 */
[----:B------:R-:W2:Y:S04]  /*35e0*/  LDL.LU R55, [R1+0x84] ;  /* 0x0000840001377983 */ /* 0x000ea80000300800 */
[----:B------:R1:W-:Y:S04]  /*35f0*/  STS.64 [R58], R26 ;  /* 0x0000001a3a007388 */ /* 0x0003e80000000a00 */
[----:B-1----:R-:W3:Y:S01]  /*3600*/  LDL.LU R58, [R1+0x88] ;  /* 0x00008800013a7983 */ /* 0x002ee20000300800 */
[----:B------:R-:W-:-:S03]  /*3610*/  FFMA.FTZ R26, R61, R28, R54 ;  /* 0x0000001c3d1a7223 */ /* 0x000fc60000010036 */
[----:B------:R-:W4:Y:S01]  /*3620*/  LDL.LU R54, [R1+0x8c] ;  /* 0x00008c0001367983 */ /* 0x000f220000300800 */
[----:B------:R-:W-:Y:S02]  /*3630*/  FADD.FTZ R27, R52, R28 ;  /* 0x0000001c341b7221 */ /* 0x000fe40000010000 */
[----:B------:R-:W1:Y:S01]  /*3640*/  S2R R52, SR_TID.X ;  /* 0x0000000000347919 */ /* 0x000e620000002100 */
[----:B------:R-:W-:Y:S01]  /*3650*/  FADD.FTZ R53, R53, R32 ;  /* 0x0000002035357221 */ /* 0x000fe20000010000 */
[----:B------:R-:W-:Y:S01]  /*3660*/  FADD.FTZ R37, R37, R30 ;  /* 0x0000001e25257221 */ /* 0x000fe20000010000 */
[----:B------:R-:W-:Y:S01]  /*3670*/  FFMA.FTZ R30, R5, R31, R51 ;  /* 0x0000001f051e7223 */ /* 0x000fe20000010033 */
[----:B------:R-:W-:Y:S01]  /*3680*/  FFMA.FTZ R28, R60, R29, R56 ;  /* 0x0000001d3c1c7223 */ /* 0x000fe20000010038 */
[----:B------:R-:W-:Y:S01]  /*3690*/  FADD.FTZ R31, R34, R31 ;  /* 0x0000001f221f7221 */ /* 0x000fe20000010000 */
[----:B------:R-:W-:Y:S01]  /*36a0*/  FADD.FTZ R29, R37, R29 ;  /* 0x0000001d251d7221 */ /* 0x000fe20000010000 */
[----:B-1----:R-:W-:-:S02]  /*36b0*/  SHF.L.U32 R32, R52, 0x1, RZ ;  /* 0x0000000134207819 */ /* 0x002fc400000006ff */
[----:B------:R-:W-:Y:S02]  /*36c0*/  LEA R52, R52, UR9, 0x5 ;  /* 0x0000000934347c11 */ /* 0x000fe4000f8e28ff */
[----:B------:R-:W-:-:S04]  /*36d0*/  LOP3.LUT R32, R32, 0x18, RZ, 0xc0, !PT ;  /* 0x0000001820207812 */ /* 0x000fc800078ec0ff */
[----:B------:R-:W-:Y:S01]  /*36e0*/  IADD3 R52, PT, PT, R52, R32, RZ ;  /* 0x0000002034347210 */ /* 0x000fe20007ffe0ff */
[----:B------:R-:W-:Y:S01]  /*36f0*/  BAR.SYNC.DEFER_BLOCKING 0x0 ;  /* 0x0000000000007b1d */ /* 0x000fe20000010000 */
[----:B------:R-:W-:Y:S01]  /*3700*/  FFMA.FTZ R32, R6, R33, R35 ;  /* 0x0000002106207223 */ /* 0x000fe20000010023 */
[----:B------:R-:W-:-:S04]  /*3710*/  FADD.FTZ R33, R53, R33 ;  /* 0x0000002135217221 */ /* 0x000fc80000010000 */
[----:B------:R-:W-:Y:S01]  /*3720*/  STS.64 [R52], R26 ;  /* 0x0000001a34007388 */ /* 0x000fe20000000a00 */
[----:B------:R-:W-:-:S04]  /*3730*/  USHF.L.U32 UR9, UR10, 0x7, URZ ;  /* 0x000000070a097899 */ /* 0x000fc800080006ff */
[----:B------:R-:W-:Y:S02]  /*3740*/  ULOP3.LUT UR9, UR9, UR8, URZ, 0xfc, !UPT ;  /* 0x0000000809097292 */ /* 0x000fe4000f8efcff */
[----:B------:R-:W-:-:S04]  /*3750*/  USHF.L.U64.HI UR10, UR10, 0x7, UR11 ;  /* 0x000000070a0a7899 */ /* 0x000fc8000801020b */
[----:B------:R-:W-:Y:S01]  /*3760*/  UIMAD UR10, UR10, 0x280, URZ ;  /* 0x000002800a0a78a4 */ /* 0x000fe2000f8e02ff */
[----:B------:R-:W-:Y:S01]  /*3770*/  BSSY.RECONVERGENT B0, `(.L_x_279) ;  /* 0x000006f000007945 */ /* 0x000fe20003800200 */
[----:B------:R-:W-:Y:S01]  /*3780*/  HFMA2 R34, -RZ, RZ, 0, 0 ;  /* 0x00000000ff227431 */ /* 0x000fe200000001ff */
[----:B------:R-:W-:Y:S01]  /*3790*/  MOV R51, RZ ;  /* 0x000000ff00337202 */ /* 0x000fe20000000f00 */
[----:B----4-:R-:W-:Y:S04]  /*37a0*/  STS.64 [R54], R30 ;  /* 0x0000001e36007388 */ /* 0x010fe80000000a00 */
[----:B---3--:R-:W-:Y:S04]  /*37b0*/  STS.64 [R58], R28 ;  /* 0x0000001c3a007388 */ /* 0x008fe80000000a00 */
[----:B--2---:R1:W-:Y:S01]  /*37c0*/  STS.64 [R55], R32 ;  /* 0x0000002037007388 */ /* 0x0043e20000000a00 */
[----:B------:R-:W-:Y:S06]  /*37d0*/  BAR.SYNC.DEFER_BLOCKING 0x0 ;  /* 0x0000000000007b1d */ /* 0x000fec0000010000 */
[----:B-1----:R-:W1:Y:S01]  /*37e0*/  S2R R55, SR_TID.X ;  /* 0x0000000000377919 */ /* 0x002e620000002100 */
[----:B------:R-:W-:Y:S01]  /*37f0*/  MOV R30, UR9 ;  /* 0x00000009001e7c02 */ /* 0x000fe20008000f00 */
[----:B------:R0:W2:Y:S04]  /*3800*/  LDS.64 R26, [R36] ;  /* 0x00000000241a7984 */ /* 0x0000a80000000a00 */
[----:B------:R0:W3:Y:S01]  /*3810*/  LDS.64 R28, [R36+0xa00] ;  /* 0x000a0000241c7984 */ /* 0x0000e20000000a00 */
[----:B------:R-:W-:-:S02]  /*3820*/  MOV R33, RZ ;  /* 0x000000ff00217202 */ /* 0x000fc40000000f00 */
[C---:B-1----:R-:W-:Y:S02]  /*3830*/  IADD3 R32, PT, PT, R55.reuse, UR13, RZ ;  /* 0x0000000d37207c10 */ /* 0x042fe4000fffe0ff */
        /* <DEDUP_REMOVED lines=10> */
[----:B0-23--:R-:W-:Y:S08]  /*38e0*/  @P0 BRA `(.L_x_280) ;  /* 0x00000004005c0947 */ /* 0x00dff00003800000 */
[----:B------:R-:W0:Y:S01]  /*38f0*/  S2R R37, SR_TID.X ;  /* 0x0000000000257919 */ /* 0x000e220000002100 */
[----:B------:R-:W-:Y:S01]  /*3900*/  MOV R32, 0x28 ;  /* 0x0000002800207802 */ /* 0x000fe20000000f00 */
[----:B------:R-:W-:Y:S01]  /*3910*/  UIADD3 UR9, UPT, UPT, UR14, 0x2800, URZ ;  /* 0x000028000e097890 */ /* 0x000fe2000fffe0ff */
[----:B------:R-:W-:Y:S02]  /*3920*/  MOV R33, 0x28 ;  /* 0x0000002800217802 */ /* 0x000fe40000000f00 */
[----:B------:R-:W-:Y:S01]  /*3930*/  SHF.L.U32 R55, R55, 0x3, RZ ;  /* 0x0000000337377819 */ /* 0x000fe200000006ff */
[----:B------:R-:W-:Y:S01]  /*3940*/  ULEA UR9, UR15, UR9, 0x18 ;  /* 0x000000090f097291 */ /* 0x000fe2000f8ec0ff */
[----:B------:R-:W-:Y:S02]  /*3950*/  MOV R34, 0x28 ;  /* 0x0000002800227802 */ /* 0x000fe40000000f00 */
[----:B------:R-:W-:Y:S02]  /*3960*/  LOP3.LUT R51, R55, 0x18, RZ, 0xc0, !PT ;  /* 0x0000001837337812 */ /* 0x000fe400078ec0ff */
[----:B0-----:R-:W-:-:S05]  /*3970*/  LEA.HI R37, R37, UR11, RZ, 0x1e ;  /* 0x0000000b25257c11 */ /* 0x001fca000f8ff0ff */
[----:B------:R-:W-:-:S05]  /*3980*/  IMAD R37, R37, R32, -UR13 ;  /* 0x8000000d25257e24 */ /* 0x000fca000f8e0220 */
[----:B------:R-:W-:-:S05]  /*3990*/  SHF.R.U32.HI R32, RZ, 0x2, R37 ;  /* 0x00000002ff207819 */ /* 0x000fca0000011625 */
[----:B------:R-:W-:Y:S01]  /*39a0*/  IMAD R32, R32, R33, UR9 ;  /* 0x0000000920207e24 */ /* 0x000fe2000f8e0221 */
[----:B------:R-:W-:-:S04]  /*39b0*/  IADD3 R33, PT, PT, R37, 0x4, RZ ;  /* 0x0000000425217810 */ /* 0x000fc80007ffe0ff */
[----:B------:R-:W-:Y:S02]  /*39c0*/  SHF.R.U32.HI R33, RZ, 0x2, R33 ;  /* 0x00000002ff217819 */ /* 0x000fe40000011621 */
[----:B------:R-:W-:-:S03]  /*39d0*/  IADD3 R32, PT, PT, R32, R51, RZ ;  /* 0x0000003320207210 */ /* 0x000fc60007ffe0ff */
[----:B------:R-:W-:-:S03]  /*39e0*/  IMAD R34, R33, R34, UR9 ;  /* 0x0000000921227e24 */ /* 0x000fc6000f8e0222 */
[----:B------:R-:W0:Y:S02]  /*39f0*/  LDS.64 R32, [R32] ;  /* 0x0000000020207984 */ /* 0x000e240000000a00 */
[----:B------:R-:W-:-:S06]  /*3a00*/  IADD3 R34, PT, PT, R51, R34, RZ ;  /* 0x0000002233227210 */ /* 0x000fcc0007ffe0ff */
[----:B------:R-:W1:Y:S01]  /*3a10*/  LDS.64 R34, [R34] ;  /* 0x0000000022227984 */ /* 0x000e620000000a00 */
[----:B0-----:R-:W-:Y:S01]  /*3a20*/  FADD.FTZ R32, RZ, R32 ;  /* 0x00000020ff207221 */ /* 0x001fe20000010000 */
[----:B------:R-:W-:-:S03]  /*3a30*/  FADD.FTZ R33, RZ, R33 ;  /* 0x00000021ff217221 */ /* 0x000fc60000010000 */
[----:B-1----:R-:W-:Y:S01]  /*3a40*/  FADD.FTZ R34, R32, R34 ;  /* 0x0000002220227221 */ /* 0x002fe20000010000 */
        /* <DEDUP_REMOVED lines=65> */
.L_x_280:
[----:B------:R-:W-:Y:S05]  /*3e60*/  BSYNC.RECONVERGENT B0 ;  /* 0x0000000000007941 */ /* 0x000fea0003800200 */
.L_x_279:
[----:B------:R-:W-:Y:S01]  /*3e70*/  LDS.64 R32, [R36+0x1400] ;  /* 0x0014000024207984 */ /* 0x000fe20000000a00 */
[----:B------:R-:W-:Y:S01]  /*3e80*/  FADD.FTZ R26, RZ, R26 ;  /* 0x0000001aff1a7221 */ /* 0x000fe20000010000 */
[----:B------:R-:W-:Y:S01]  /*3e90*/  FADD.FTZ R27, RZ, R27 ;  /* 0x0000001bff1b7221 */ /* 0x000fe20000010000 */
[----:B------:R-:W0:Y:S01]  /*3ea0*/  LDCU.64 UR18, c[0x0][0x3c8] ;  /* 0x00007900ff1277ac */ /* 0x000e220008000a00 */
[----:B------:R-:W-:Y:S01]  /*3eb0*/  LDS.64 R36, [R36+0x1e00] ;  /* 0x001e000024247984 */ /* 0x000fe20000000a00 */
[----:B------:R-:W-:Y:S01]  /*3ec0*/  FADD.FTZ R26, R26, R28 ;  /* 0x0000001c1a1a7221 */ /* 0x000fe20000010000 */
[----:B------:R-:W-:Y:S01]  /*3ed0*/  FADD.FTZ R27, R27, R29 ;  /* 0x0000001d1b1b7221 */ /* 0x000fe20000010000 */
[----:B------:R-:W-:Y:S01]  /*3ee0*/  BSSY.RECONVERGENT B0, `(.L_x_281) ;  /* 0x000001d000007945 */ /* 0x000fe20003800200 */
[----:B------:R-:W1:Y:S04]  /*3ef0*/  SHFL.BFLY PT, R52, R51, 0x2, 0x1f ;  /* 0x0c401f0033347f89 */ /* 0x000e6800000e0000 */
[----:B------:R-:W2:Y:S01]  /*3f00*/  SHFL.BFLY PT, R35, R34, 0x2, 0x1f ;  /* 0x0c401f0022237f89 */ /* 0x000ea200000e0000 */
[----:B------:R-:W3:Y:S01]  /*3f10*/  S2R R53, SR_TID.X ;  /* 0x0000000000357919 */ /* 0x000ee20000002100 */
[----:B-1----:R-:W-:Y:S01]  /*3f20*/  FADD.FTZ R51, R52, R51 ;  /* 0x0000003334337221 */ /* 0x002fe20000010000 */
[----:B--2---:R-:W-:-:S04]  /*3f30*/  FADD.FTZ R34, R35, R34 ;  /* 0x0000002223227221 */ /* 0x004fc80000010000 */
[----:B------:R-:W1:Y:S01]  /*3f40*/  SHFL.BFLY PT, R52, R51, 0x1, 0x1f ;  /* 0x0c201f0033347f89 */ /* 0x000e6200000e0000 */
[----:B------:R-:W-:Y:S01]  /*3f50*/  FADD.FTZ R26, R26, R32 ;  /* 0x000000201a1a7221 */ /* 0x000fe20000010000 */
[----:B------:R-:W-:Y:S02]  /*3f60*/  FADD.FTZ R27, R27, R33 ;  /* 0x000000211b1b7221 */ /* 0x000fe40000010000 */
[----:B------:R-:W2:Y:S01]  /*3f70*/  SHFL.BFLY PT, R35, R34, 0x1, 0x1f ;  /* 0x0c201f0022237f89 */ /* 0x000ea200000e0000 */
[----:B------:R-:W-:Y:S01]  /*3f80*/  FADD.FTZ R36, R26, R36 ;  /* 0x000000241a247221 */ /* 0x000fe20000010000 */
[----:B------:R-:W-:Y:S01]  /*3f90*/  FADD.FTZ R37, R27, R37 ;  /* 0x000000251b257221 */ /* 0x000fe20000010000 */
[----:B---3--:R-:W-:-:S04]  /*3fa0*/  LOP3.LUT P0, RZ, R53, 0x3e3, RZ, 0xc0, !PT ;  /* 0x000003e335ff7812 */ /* 0x008fc8000780c0ff */
[----:B------:R3:W-:Y:S01]  /*3fb0*/  STG.E.64 desc[UR16][R30.64+0xc000], R36 ;  /* 0x00c000241e007986 */ /* 0x0007e2000c101b10 */
[----:B-1----:R-:W-:Y:S01]  /*3fc0*/  FADD.FTZ R26, R51, R52 ;  /* 0x00000034331a7221 */ /* 0x002fe20000010000 */
[----:B--2---:R-:W-:-:S07]  /*3fd0*/  FADD.FTZ R27, R34, R35 ;  /* 0x00000023221b7221 */ /* 0x004fce0000010000 */
[----:B0--3--:R-:W-:Y:S05]  /*3fe0*/  @P0 BRA `(.L_x_282) ;  /* 0x0000000000300947 */ /* 0x009fea0003800000 */
        /* <DEDUP_REMOVED lines=12> */
.L_x_282:
[----:B------:R-:W-:Y:S05]  /*40b0*/  BSYNC.RECONVERGENT B0 ;  /* 0x0000000000007941 */ /* 0x000fea0003800200 */
.L_x_281:
        /* <DEDUP_REMOVED lines=21> */
.L_x_285:
[----:B0-----:R-:W2:Y:S04]  /*4210*/  LD.E.STRONG.GPU R29, desc[UR16][R26.64+0xc] ;  /* 0x00000c101a1d7980 */ /* 0x001ea8000c10f900 */
[----:B--2---:R-:W-:Y:S01]  /*4220*/  CCTL.IVALL ;  /* 0x00000000ff00798f */ /* 0x004fe20002000000 */
[----:B------:R-:W-:Y:S05]  /*4230*/  YIELD ;  /* 0x0000000000007946 */ /* 0x000fea0003800000 */
[----:B-----5:R-:W-:-:S04]  /*4240*/  LOP3.LUT R29, R29, R28, RZ, 0x3c, !PT ;  /* 0x0000001c1d1d7212 */ /* 0x020fc800078e3cff */
[----:B------:R-:W-:-:S13]  /*4250*/  ISETP.GT.AND P0, PT, R29, -0x1, PT ;  /* 0xffffffff1d00780c */ /* 0x000fda0003f04270 */
[----:B------:R-:W-:Y:S05]  /*4260*/  @P0 BRA `(.L_x_285) ;  /* 0xfffffffc00e80947 */ /* 0x000fea000383ffff */
.L_x_284:
[----:B------:R-:W-:Y:S05]  /*4270*/  WARPSYNC.ALL ;  /* 0x0000000000007948 */ /* 0x000fea0003800000 */
[----:B------:R-:W-:Y:S06]  /*4280*/  BAR.SYNC.DEFER_BLOCKING 0x0 ;  /* 0x0000000000007b1d */ /* 0x000fec0000010000 */
[----:B------:R-:W-:Y:S05]  /*4290*/  BRA `(.L_x_286) ;  /* 0x0000000000607947 */ /* 0x000fea0003800000 */
.L_x_283:
        /* <DEDUP_REMOVED lines=16> */
.L_x_288:
[----:B------:R-:W2:Y:S04]  /*43a0*/  LD.E.STRONG.GPU R29, desc[UR16][R26.64] ;  /* 0x000000101a1d7980 */ /* 0x000ea8000c10f900 */
[----:B--2---:R-:W-:Y:S01]  /*43b0*/  CCTL.IVALL ;  /* 0x00000000ff00798f */ /* 0x004fe20002000000 */
[----:B------:R-:W-:Y:S05]  /*43c0*/  YIELD ;  /* 0x0000000000007946 */ /* 0x000fea0003800000 */
[----:B-----5:R-:W-:-:S04]  /*43d0*/  LOP3.LUT R29, R29, R28, RZ, 0x3c, !PT ;  /* 0x0000001c1d1d7212 */ /* 0x020fc800078e3cff */
[----:B------:R-:W-:-:S13]  /*43e0*/  ISETP.GT.AND P0, PT, R29, -0x1, PT ;  /* 0xffffffff1d00780c */ /* 0x000fda0003f04270 */
[----:B------:R-:W-:Y:S05]  /*43f0*/  @P0 BRA `(.L_x_288) ;  /* 0xfffffffc00e80947 */ /* 0x000fea000383ffff */
.L_x_287:
[----:B------:R-:W-:Y:S05]  /*4400*/  WARPSYNC.ALL ;  /* 0x0000000000007948 */ /* 0x000fea0003800000 */
[----:B------:R-:W-:Y:S06]  /*4410*/  BAR.SYNC.DEFER_BLOCKING 0x0 ;  /* 0x0000000000007b1d */ /* 0x000fec0000010000 */
.L_x_286:
[----:B------:R-:W1:Y:S01]  /*4420*/  S2R R36, SR_TID.X ;  /* 0x0000000000247919 */ /* 0x000e620000002100 */
[----:B------:R-:W-:Y:S01]  /*4430*/  BSSY.RECONVERGENT B0, `(.L_x_289) ;  /* 0x0000021000007945 */ /* 0x000fe20003800200 */
[----:B0-----:R-:W-:Y:S02]  /*4440*/  CS2R R26, SRZ ;  /* 0x00000000001a7805 */ /* 0x001fe4000001ff00 */
[----:B-1----:R-:W-:-:S13]  /*4450*/  ISETP.GT.U32.AND P0, PT, R36, 0xff, PT ;  /* 0x000000ff2400780c */ /* 0x002fda0003f04070 */
[----:B------:R-:W-:Y:S05]  /*4460*/  @P0 BRA `(.L_x_290) ;  /* 0x0000000000740947 */ /* 0x000fea0003800000 */
[----:B------:R-:W0:Y:S01]  /*4470*/  S2R R27, SR_CTAID.Y ;  /* 0x00000000001b7919 */ /* 0x000e220000002600 */
[----:B------:R-:W0:Y:S08]  /*4480*/  LDC R26, c[0x0][0x374] ;  /* 0x0000dd00ff1a7b82 */ /* 0x000e300000000800 */
[----:B------:R-:W1:Y:S01]  /*4490*/  LDC.64 R34, c[0x0][0x3d0] ;  /* 0x0000f400ff227b82 */ /* 0x000e620000000a00 */
[----:B0-----:R-:W-:Y:S01]  /*44a0*/  IMAD R26, R26, UR4, R27 ;  /* 0x000000041a1a7c24 */ /* 0x001fe2000f8e021b */
[----:B------:R-:W-:-:S04]  /*44b0*/  SHF.L.U32 R27, R36, 0x2, RZ ;  /* 0x00000002241b7819 */ /* 0x000fc800000006ff */
[----:B------:R-:W-:-:S04]  /*44c0*/  LOP3.LUT R27, R27, 0x380, RZ, 0xc0, !PT ;  /* 0x000003801b1b7812 */ /* 0x000fc800078ec0ff */
        /* <DEDUP_REMOVED lines=23> */
.L_x_290:
[----:B------:R-:W-:Y:S05]  /*4640*/  BSYNC.RECONVERGENT B0 ;  /* 0x0000000000007941 */ /* 0x000fea0003800200 */
.L_x_289:
[----:B------:R-:W2:Y:S04]  /*4650*/  LDL.LU R30, [R1+0x80] ;  /* 0x00008000011e7983 */ /* 0x000ea80000300800 */
[----:B------:R-:W0:Y:S04]  /*4660*/  SHFL.BFLY PT, R28, R26, 0x10, 0x1f ;  /* 0x0e001f001a1c7f89 */ /* 0x000e2800000e0000 */
[----:B------:R-:W3:Y:S01]  /*4670*/  LDL.LU R29, [R1+0x38] ;  /* 0x00003800011d7983 */ /* 0x000ee20000300800 */
[----:B------:R-:W-:Y:S01]  /*4680*/  LOP3.LUT P0, RZ, R36, 0x31f, RZ, 0xc0, !PT ;  /* 0x0000031f24ff7812 */ /* 0x000fe2000780c0ff */
[----:B------:R-:W-:-:S04]  /*4690*/  UIADD3 UR9, UPT, UPT, UR14, 0x3480, URZ ;  /* 0x000034800e097890 */ /* 0x000fc8000fffe0ff */
[----:B------:R-:W-:Y:S01]  /*46a0*/  ULEA UR9, UR15, UR9, 0x18 ;  /* 0x000000090f097291 */ /* 0x000fe2000f8ec0ff */
[----:B0-----:R-:W-:Y:S02]  /*46b0*/  FADD.FTZ R28, R28, R26 ;  /* 0x0000001a1c1c7221 */ /* 0x001fe40000010000 */
        /* <DEDUP_REMOVED lines=23> */
[----:B--2---:R-:W-:Y:S01]  /*4830*/  IADD3 R26, PT, PT, R30, -UR11, RZ ;  /* 0x8000000b1e1a7c10 */ /* 0x004fe2000fffe0ff */
[----:B------:R-:W0:Y:S01]  /*4840*/  LDCU.64 UR10, c[0x0][0x380] ;  /* 0x00007000ff0a77ac */ /* 0x000e220008000a00 */
[----:B------:R-:W2:Y:S02]  /*4850*/  LDL.LU R30, [R1+0x60] ;  /* 0x00006000011e7983 */ /* 0x000ea40000300800 */
[----:B------:R-:W-:Y:S01]  /*4860*/  LEA R26, R26, UR9, 0x3 ;  /* 0x000000091a1a7c11 */ /* 0x000fe2000f8e18ff */
[----:B------:R-:W-:Y:S06]  /*4870*/  BAR.SYNC.DEFER_BLOCKING 0x0 ;  /* 0x0000000000007b1d */ /* 0x000fec0000010000 */
[----:B------:R-:W1:Y:S02]  /*4880*/  LDS.64 R26, [R26] ;  /* 0x000000001a1a7984 */ /* 0x000e640000000a00 */
[----:B-1----:R-:W-:-:S04]  /*4890*/  FADD.FTZ R7, R7, -R26 ;  /* 0x8000001a07077221 */ /* 0x002fc80000010000 */
[-C--:B---3--:R-:W-:Y:S02]  /*48a0*/  FFMA.FTZ R7, R29, -R27.reuse, R7 ;  /* 0x8000001b1d077223 */ /* 0x088fe40000010007 */
[----:B------:R-:W3:Y:S04]  /*48b0*/  LDL.LU R29, [R1+0x48] ;  /* 0x00004800011d7983 */ /* 0x000ee80000300800 */
[----:B------:R-:W4:Y:S04]  /*48c0*/  LDL.LU R35, [R1+0x68] ;  /* 0x0000680001237983 */ /* 0x000f280000300800 */
[----:B------:R-:W4:Y:S04]  /*48d0*/  LDL.LU R34, [R1+0x44] ;  /* 0x0000440001227983 */ /* 0x000f280000300800 */
[----:B------:R-:W4:Y:S04]  /*48e0*/  LDL.LU R28, [R1+0x6c] ;  /* 0x00006c00011c7983 */ /* 0x000f280000300800 */
[----:B------:R-:W4:Y:S01]  /*48f0*/  LDL.LU R33, [R1+0x40] ;  /* 0x0000400001217983 */ /* 0x000f220000300800 */
[--C-:B------:R-:W-:Y:S01]  /*4900*/  FADD.FTZ R49, R49, -R26.reuse ;  /* 0x8000001a31317221 */ /* 0x100fe20000010000 */
[--C-:B------:R-:W-:Y:S01]  /*4910*/  FADD.FTZ R48, R48, -R26.reuse ;  /* 0x8000001a30307221 */ /* 0x100fe20000010000 */
[--C-:B------:R-:W-:Y:S01]  /*4920*/  FADD.FTZ R45, R45, -R26.reuse ;  /* 0x8000001a2d2d7221 */ /* 0x100fe20000010000 */
[----:B------:R-:W4:Y:S04]  /*4930*/  LDL.LU R32, [R1+0x64] ;  /* 0x0000640001207983 */ /* 0x000f280000300800 */
        /* <DEDUP_REMOVED lines=29> */
[----:B--2---:R-:W-:-:S02]  /*4b10*/  FFMA.FTZ R49, R30, -R27, R49 ;  /* 0x8000001b1e317223 */ /* 0x004fc40000010031 */
[----:B------:R-:W2:Y:S01]  /*4b20*/  LDL.LU R30, [R1+0x5c] ;  /* 0x00005c00011e7983 */ /* 0x000ea20000300800 */
[----:B---3--:R-:W-:-:S03]  /*4b30*/  FFMA.FTZ R48, R29, -R27, R48 ;  /* 0x8000001b1d307223 */ /* 0x008fc60000010030 */
[----:B------:R-:W3:Y:S01]  /*4b40*/  LDL.LU R29, [R1+0x30] ;  /* 0x00003000011d7983 */ /* 0x000ee20000300800 */
[----:B----4-:R-:W-:-:S03]  /*4b50*/  FFMA.FTZ R45, R28, -R27, R45 ;  /* 0x8000001b1c2d7223 */ /* 0x010fc6000001002d */
[----:B------:R-:W4:Y:S04]  /*4b60*/  LDL.LU R28, [R1+0x58] ;  /* 0x00005800011c7983 */ /* 0x000f280000300800 */
[----:B------:R-:W3:Y:S01]  /*4b70*/  LDL.LU R26, [R1+0x24] ;  /* 0x00002400011a7983 */ /* 0x000ee20000300800 */
[-C--:B------:R-:W-:Y:S01]  /*4b80*/  FFMA.FTZ R44, R33, -R27.reuse, R44 ;  /* 0x8000001b212c7223 */ /* 0x080fe2000001002c */
[-C--:B------:R-:W-:Y:S02]  /*4b90*/  FFMA.FTZ R47, R35, -R27.reuse, R47 ;  /* 0x8000001b232f7223 */ /* 0x080fe4000001002f */
[----:B------:R-:W3:Y:S04]  /*4ba0*/  LDL.LU R33, [R1+0x54] ;  /* 0x0000540001217983 */ /* 0x000ee80000300800 */
[----:B------:R-:W3:Y:S01]  /*4bb0*/  LDL.LU R35, [R1+0x20] ;  /* 0x0000200001237983 */ /* 0x000ee20000300800 */
[----:B------:R-:W-:-:S03]  /*4bc0*/  FFMA.FTZ R50, R36, -R27, R50 ;  /* 0x8000001b24327223 */ /* 0x000fc60000010032 */
[----:B------:R-:W3:Y:S01]  /*4bd0*/  LDL.LU R53, [R1+0x50] ;  /* 0x0000500001357983 */ /* 0x000ee20000300800 */
[----:B------:R-:W-:-:S03]  /*4be0*/  FFMA.FTZ R46, R34, -R27, R46 ;  /* 0x8000001b222e7223 */ /* 0x000fc6000001002e */
[----:B------:R-:W3:Y:S01]  /*4bf0*/  LDL.LU R52, [R1+0x1c] ;  /* 0x00001c0001347983 */ /* 0x000ee20000300800 */
[----:B------:R-:W-:-:S03]  /*4c00*/  FFMA.FTZ R43, R32, -R27, R43 ;  /* 0x8000001b202b7223 */ /* 0x000fc6000001002b */
[----:B------:R-:W3:Y:S04]  /*4c10*/  LDL.LU R37, [R1+0x3c] ;  /* 0x00003c0001257983 */ /* 0x000ee80000300800 */
[----:B------:R-:W3:Y:S04]  /*4c20*/  LDL.LU R51, [R1+0x18] ;  /* 0x0000180001337983 */ /* 0x000ee80000300800 */
[----:B------:R-:W3:Y:S04]  /*4c30*/  LDL.LU R36, [R1+0x10] ;  /* 0x0000100001247983 */ /* 0x000ee80000300800 */
[----:B------:R-:W3:Y:S04]  /*4c40*/  LDL.LU R34, [R1+0x8] ;  /* 0x0000080001227983 */ /* 0x000ee80000300800 */
[----:B------:R-:W3:Y:S01]  /*4c50*/  LDL.LU R32, [R1+0x4] ;  /* 0x0000040001207983 */ /* 0x000ee20000300800 */
[-C--:B------:R-:W-:Y:S01]  /*4c60*/  FFMA.FTZ R42, R31, -R27.reuse, R42 ;  /* 0x8000001b1f2a7223 */ /* 0x080fe2000001002a */
[----:B--2---:R-:W-:-:S02]  /*4c70*/  FFMA.FTZ R41, R30, -R27, R41 ;  /* 0x8000001b1e297223 */ /* 0x004fc40000010029 */
[----:B------:R-:W2:Y:S01]  /*4c80*/  LDL.LU R30, [R1] ;  /* 0x00000000011e7983 */ /* 0x000ea20000300800 */
[----:B----4-:R-:W-:-:S03]  /*4c90*/  FFMA.FTZ R39, R28, -R27, R39 ;  /* 0x8000001b1c277223 */ /* 0x010fc60000010027 */
[----:B------:R-:W0:Y:S01]  /*4ca0*/  LDL.LU R28, [R1+0x78] ;  /* 0x00007800011c7983 */ /* 0x000e220000300800 */
[----:B---3--:R-:W-:-:S03]  /*4cb0*/  FFMA.FTZ R31, R26, -R27, R38 ;  /* 0x8000001b1a1f7223 */ /* 0x008fc60000010026 */
        /* <DEDUP_REMOVED lines=12> */
[----:B------:R-:W-:Y:S01]  /*4d80*/  FMUL.FTZ R24, R2, R43 ;  /* 0x0000002b02187220 */ /* 0x000fe20000410000 */
[----:B------:R-:W-:Y:S01]  /*4d90*/  FFMA.FTZ R13, R52, -R27, R13 ;  /* 0x8000001b340d7223 */ /* 0x000fe2000001000d */
[C---:B------:R-:W-:Y:S01]  /*4da0*/  FMUL.FTZ R7, R2.reuse, R7 ;  /* 0x0000000702077220 */ /* 0x040fe20000410000 */
[-C--:B------:R-:W-:Y:S01]  /*4db0*/  FFMA.FTZ R37, R37, -R27.reuse, R10 ;  /* 0x8000001b25257223 */ /* 0x080fe2000001000a */
[-C--:B------:R-:W-:Y:S01]  /*4dc0*/  FFMA.FTZ R15, R51, -R27.reuse, R15 ;  /* 0x8000001b330f7223 */ /* 0x080fe2000001000f */
[----:B------:R-:W-:Y:S01]  /*4dd0*/  FMUL.FTZ R50, R2, R50 ;  /* 0x0000003202327220 */ /* 0x000fe20000410000 */
[----:B------:R-:W-:Y:S01]  /*4de0*/  FFMA.FTZ R11, R36, -R27, R11 ;  /* 0x8000001b240b7223 */ /* 0x000fe2000001000b */
[----:B------:R-:W-:Y:S01]  /*4df0*/  FMUL.FTZ R41, R2, R41 ;  /* 0x0000002902297220 */ /* 0x000fe20000410000 */
[----:B------:R-:W-:Y:S01]  /*4e00*/  FFMA.FTZ R51, R34, -R27, R14 ;  /* 0x8000001b22337223 */ /* 0x000fe2000001000e */
[----:B------:R-:W-:Y:S01]  /*4e10*/  FMUL.FTZ R8, R2, R29 ;  /* 0x0000001d02087220 */ /* 0x000fe20000410000 */
        /* <DEDUP_REMOVED lines=26> */
[----:B------:R-:W-:Y:S01]  /*4fc0*/  F2FP.BF16.F32.PACK_AB R17, R18, R51 ;  /* 0x000000331211723e */ /* 0x000fe200000010ff */
[----:B------:R-:W-:Y:S01]  /*4fd0*/  ULOP3.LUT UR4, UR4, 0x1, URZ, 0x3c, !UPT ;  /* 0x0000000104047892 */ /* 0x000fe2000f8e3cff */
[-C--:B--2---:R-:W-:Y:S01]  /*4fe0*/  FFMA.FTZ R3, R30, -R27.reuse, R20 ;  /* 0x8000001b1e037223 */ /* 0x084fe20000010014 */
[----:B------:R-:W-:Y:S01]  /*4ff0*/  FFMA.FTZ R27, R6, -R27, R25 ;  /* 0x8000001b061b7223 */ /* 0x000fe20000010019 */
[----:B------:R-:W-:Y:S01]  /*5000*/  FMUL.FTZ R25, R2, R42 ;  /* 0x0000002a02197220 */ /* 0x000fe20000410000 */
[----:B------:R-:W-:Y:S01]  /*5010*/  F2FP.BF16.F32.PACK_AB R6, R50, R7 ;  /* 0x000000073206723e */ /* 0x000fe200000010ff */
[C---:B------:R-:W-:Y:S01]  /*5020*/  FMUL.FTZ R7, R2.reuse, R49 ;  /* 0x0000003102077220 */ /* 0x040fe20000410000 */
[----:B------:R-:W-:-:S02]  /*5030*/  FMUL.FTZ R20, R2, R19 ;  /* 0x0000001302147220 */ /* 0x000fc40000410000 */
[----:B------:R-:W-:Y:S01]  /*5040*/  F2FP.BF16.F32.PACK_AB R24, R25, R24 ;  /* 0x000000181918723e */ /* 0x000fe200000010ff */
[----:B------:R-:W-:Y:S01]  /*5050*/  FMUL.FTZ R3, R2, R3 ;  /* 0x0000000302037220 */ /* 0x000fe20000410000 */
[----:B------:R-:W-:Y:S01]  /*5060*/  F2FP.BF16.F32.PACK_AB R25, R8, R41 ;  /* 0x000000290819723e */ /* 0x000fe200000010ff */
[----:B------:R-:W-:Y:S01]  /*5070*/  FMUL.FTZ R8, R2, R31 ;  /* 0x0000001f02087220 */ /* 0x000fe20000410000 */
[----:B------:R-:W-:Y:S02]  /*5080*/  F2FP.BF16.F32.PACK_AB R7, R48, R7 ;  /* 0x000000073007723e */ /* 0x000fe400000010ff */
[----:B------:R-:W-:Y:S02]  /*5090*/  F2FP.BF16.F32.PACK_AB R20, R20, R53 ;  /* 0x000000351414723e */ /* 0x000fe400000010ff */
[----:B------:R-:W-:Y:S02]  /*50a0*/  F2FP.BF16.F32.PACK_AB R32, R8, R39 ;  /* 0x000000270820723e */ /* 0x000fe400000010ff */
[----:B0-----:R-:W-:Y:S01]  /*50b0*/  IADD3 R4, P0, PT, R28, UR10, RZ ;  /* 0x0000000a1c047c10 */ /* 0x001fe2000ff1e0ff */
[----:B------:R-:W-:-:S03]  /*50c0*/  FMUL.FTZ R28, R2, R55 ;  /* 0x00000037021c7220 */ /* 0x000fc60000410000 */
        /* <DEDUP_REMOVED lines=15> */
.L_x_278:
        /* <DEDUP_REMOVED lines=50> */
.L_x_302:
        /* <DEDUP_REMOVED lines=21> */
.L_x_295:
        /* <DEDUP_REMOVED lines=34> */
.L_x_294:
        /* <DEDUP_REMOVED lines=20> */
.L_x_297:
[----:B------:R-:W-:Y:S05]  /*5990*/  BSYNC.RECONVERGENT B1 ;  /* 0x0000000000017941 */ /* 0x000fea0003800200 */
.L_x_296:
        /* <DEDUP_REMOVED lines=26> */
.L_x_293:
[----:B------:R-:W-:Y:S05]  /*5b40*/  BSYNC.RECONVERGENT B0 ;  /* 0x0000000000007941 */ /* 0x000fea0003800200 */
.L_x_292:
[----:B------:R0:W-:Y:S01]  /*5b50*/  STS [R6], R35 ;  /* 0x0000002306007388 */ /* 0x0001e20000000800 */
[----:B------:R-:W1:Y:S01]  /*5b60*/  LDC.64 R16, c[0x0][0x388] ;  /* 0x0000e200ff107b82 */ /* 0x000e620000000a00 */
[----:B------:R-:W-:Y:S02]  /*5b70*/  ISETP.GT.U32.AND P1, PT, R40, 0x9, PT ;  /* 0x000000092800780c */ /* 0x000fe40003f24070 */
[----:B------:R0:W-:Y:S01]  /*5b80*/  STS [R6+0x500], R32 ;  /* 0x0005002006007388 */ /* 0x0001e20000000800 */
[----:B------:R-:W-:-:S04]  /*5b90*/  MOV R15, R7 ;  /* 0x00000007000f7202 */ /* 0x000fc80000000f00 */
[----:B------:R-:W2:Y:S08]  /*5ba0*/  LDC.64 R4, c[0x0][0x390] ;  /* 0x0000e400ff047b82 */ /* 0x000eb00000000a00 */
[----:B0-----:R-:W-:Y:S06]  /*5bb0*/  BAR.SYNC.DEFER_BLOCKING 0x0 ;  /* 0x0000000000007b1d */ /* 0x001fec0000010000 */
.L_x_301:
        /* <DEDUP_REMOVED lines=31> */
.L_x_312:
        /* <DEDUP_REMOVED lines=11> */
.L_x_300:
[----:B------:R-:W-:Y:S05]  /*5e60*/  BSYNC.RECONVERGENT B0 ;  /* 0x0000000000007941 */ /* 0x000fea0003800200 */
.L_x_299:
        /* <DEDUP_REMOVED lines=9> */
.L_x_298:
        /* <DEDUP_REMOVED lines=8> */
.L_x_304:
[----:B------:R-:W-:Y:S05]  /*5f80*/  BSYNC B0 ;  /* 0x0000000000007941 */ /* 0x000fea0003800000 */
.L_x_303:
        /* <DEDUP_REMOVED lines=8> */
.L_x_305:
[----:B------:R-:W-:Y:S01]  /*6010*/  FADD.FTZ R21, R21, R18 ;  /* 0x0000001215157221 */ /* 0x000fe20000010000 */
[----:B------:R-:W-:-:S04]  /*6020*/  HFMA2 R28, -RZ, RZ, 0, 2.384185791015625e-07 ;  /* 0x00000004ff1c7431 */ /* 0x000fc800000001ff */
[----:B------:R-:W-:Y:S02]  /*6030*/  MOV R29, R21 ;  /* 0x00000015001d7202 */ /* 0x000fe40000000f00 */
[----:B------:R-:W-:-:S07]  /*6040*/  MOV R20, R27 ;  /* 0x0000001b00147202 */ /* 0x000fce0000000f00 */
[----:B------:R-:W-:Y:S05]  /*6050*/  WARPSYNC.COLLECTIVE R26, `(.L_x_306) ;  /* 0x000000001a087348 */ /* 0x000fea0003c00000 */
[----:B------:R0:W1:Y:S02]  /*6060*/  SHFL.BFLY P3, R27, R29, R28, R31 ;  /* 0x0c00001c1d1b7389 */ /* 0x000064000006001f */
[----:B01----:R-:W-:Y:S05]  /*6070*/  ENDCOLLECTIVE ;  /* 0x000000000000791b */ /* 0x003fea0003800000 */
.L_x_306:
[----:B------:R-:W-:-:S05]  /*6080*/  FADD.FTZ R20, R20, R19 ;  /* 0x0000001314147221 */ /* 0x000fca0000010000 */
[----:B------:R-:W-:Y:S02]  /*6090*/  MOV R29, R20 ;  /* 0x00000014001d7202 */ /* 0x000fe40000000f00 */
[----:B------:R-:W-:-:S07]  /*60a0*/  MOV R22, R27 ;  /* 0x0000001b00167202 */ /* 0x000fce0000000f00 */
[----:B------:R-:W-:Y:S05]  /*60b0*/  WARPSYNC.COLLECTIVE R26, `(.L_x_307) ;  /* 0x000000001a087348 */ /* 0x000fea0003c00000 */
[----:B------:R0:W1:Y:S02]  /*60c0*/  SHFL.BFLY P3, R27, R29, R28, R31 ;  /* 0x0c00001c1d1b7389 */ /* 0x000064000006001f */
[----:B01----:R-:W-:Y:S05]  /*60d0*/  ENDCOLLECTIVE ;  /* 0x000000000000791b */ /* 0x003fea0003800000 */
.L_x_307:
[----:B------:R-:W-:Y:S01]  /*60e0*/  FADD.FTZ R22, R21, R22 ;  /* 0x0000001615167221 */ /* 0x000fe20000010000 */
[----:B------:R-:W-:-:S04]  /*60f0*/  HFMA2 R28, -RZ, RZ, 0, 1.1920928955078125e-07 ;  /* 0x00000002ff1c7431 */ /* 0x000fc800000001ff */
[----:B------:R-:W-:Y:S02]  /*6100*/  MOV R29, R22 ;  /* 0x00000016001d7202 */ /* 0x000fe40000000f00 */
[----:B------:R-:W-:-:S07]  /*6110*/  MOV R23, R27 ;  /* 0x0000001b00177202 */ /* 0x000fce0000000f00 */
[----:B------:R-:W-:Y:S05]  /*6120*/  WARPSYNC.COLLECTIVE R26, `(.L_x_308) ;  /* 0x000000001a087348 */ /* 0x000fea0003c00000 */
[----:B------:R0:W1:Y:S02]  /*6130*/  SHFL.BFLY P3, R27, R29, R28, R31 ;  /* 0x0c00001c1d1b7389 */ /* 0x000064000006001f */
[----:B01----:R-:W-:Y:S05]  /*6140*/  ENDCOLLECTIVE ;  /* 0x000000000000791b */ /* 0x003fea0003800000 */
.L_x_308:
[----:B------:R-:W-:-:S05]  /*6150*/  FADD.FTZ R23, R20, R23 ;  /* 0x0000001714177221 */ /* 0x000fca0000010000 */
[----:B------:R-:W-:Y:S02]  /*6160*/  MOV R29, R23 ;  /* 0x00000017001d7202 */ /* 0x000fe40000000f00 */
[----:B------:R-:W-:-:S07]  /*6170*/  MOV R25, R27 ;  /* 0x0000001b00197202 */ /* 0x000fce0000000f00 */
[----:B------:R-:W-:Y:S05]  /*6180*/  WARPSYNC.COLLECTIVE R26, `(.L_x_309) ;  /* 0x000000001a087348 */ /* 0x000fea0003c00000 */
[----:B------:R0:W1:Y:S02]  /*6190*/  SHFL.BFLY P3, R27, R29, R28, R31 ;  /* 0x0c00001c1d1b7389 */ /* 0x000064000006001f */
[----:B01----:R-:W-:Y:S05]  /*61a0*/  ENDCOLLECTIVE ;  /* 0x000000000000791b */ /* 0x003fea0003800000 */
.L_x_309:
[----:B------:R-:W-:Y:S01]  /*61b0*/  FADD.FTZ R25, R22, R25 ;  /* 0x0000001916197221 */ /* 0x000fe20000010000 */
[----:B------:R-:W-:-:S04]  /*61c0*/  HFMA2 R28, -RZ, RZ, 0, 5.9604644775390625e-08 ;  /* 0x00000001ff1c7431 */ /* 0x000fc800000001ff */
[----:B------:R-:W-:Y:S02]  /*61d0*/  MOV R29, R25 ;  /* 0x00000019001d7202 */ /* 0x000fe40000000f00 */
[----:B------:R-:W-:-:S07]  /*61e0*/  MOV R18, R27 ;  /* 0x0000001b00127202 */ /* 0x000fce0000000f00 */
[----:B------:R-:W-:Y:S05]  /*61f0*/  WARPSYNC.COLLECTIVE R26, `(.L_x_310) ;  /* 0x000000001a087348 */ /* 0x000fea0003c00000 */
[----:B------:R0:W1:Y:S02]  /*6200*/  SHFL.BFLY P3, R27, R29, R28, R31 ;  /* 0x0c00001c1d1b7389 */ /* 0x000064000006001f */
[----:B01----:R-:W-:Y:S05]  /*6210*/  ENDCOLLECTIVE ;  /* 0x000000000000791b */ /* 0x003fea0003800000 */
.L_x_310:
[----:B------:R-:W-:-:S05]  /*6220*/  FADD.FTZ R18, R23, R18 ;  /* 0x0000001217127221 */ /* 0x000fca0000010000 */
[----:B------:R-:W-:Y:S02]  /*6230*/  MOV R29, R18 ;  /* 0x00000012001d7202 */ /* 0x000fe40000000f00 */
[----:B------:R-:W-:-:S07]  /*6240*/  MOV R24, R27 ;  /* 0x0000001b00187202 */ /* 0x000fce0000000f00 */
[----:B------:R-:W-:Y:S05]  /*6250*/  WARPSYNC.COLLECTIVE R26, `(.L_x_311) ;  /* 0x000000001a087348 */ /* 0x000fea0003c00000 */
[----:B------:R0:W1:Y:S02]  /*6260*/  SHFL.BFLY P3, R27, R29, R28, R31 ;  /* 0x0c00001c1d1b7389 */ /* 0x000064000006001f */
[----:B01----:R-:W-:Y:S05]  /*6270*/  ENDCOLLECTIVE ;  /* 0x000000000000791b */ /* 0x003fea0003800000 */
.L_x_311:
[----:B------:R-:W-:Y:S01]  /*6280*/  FADD.FTZ R24, R25, R24 ;  /* 0x0000001819187221 */ /* 0x000fe20000010000 */
[----:B------:R-:W-:Y:S01]  /*6290*/  MOV R19, R27 ;  /* 0x0000001b00137202 */ /* 0x000fe20000000f00 */
[----:B------:R-:W-:Y:S06]  /*62a0*/  BRA `(.L_x_312) ;  /* 0xfffffff800c07947 */ /* 0x000fec000383ffff */
.L_x_313:
        /* <DEDUP_REMOVED lines=13> */
.L_x_895:


//--------------------- .text._ZN13group_norm_v214gn_cuda_kernelI13__nv_bfloat16Li320ELi3ELi32ELi20ELi4096ELb0ELi32ELi320ELi320ELi4ELb1ELi2ELb0ELb0ENS_16CompileConditionILi1000EEEEEvPT_PKS4_S7_S7_flPfS8_Pj --------------------------
	.section	.text._ZN13group_norm_v214gn_cuda_kernelI13__nv_bfloat16Li320ELi3ELi32ELi20ELi4096ELb0ELi32ELi320ELi320ELi4ELb1ELi2ELb0ELb0ENS_16CompileConditionILi1000EEEEEvPT_PKS4_S7_S7_flPfS8_Pj,"ax",@progbits
	.align	128
        .global         _ZN13group_norm_v214gn_cuda_kernelI13__nv_bfloat16Li320ELi3ELi32ELi20ELi4096ELb0ELi32ELi320ELi320ELi4ELb1ELi2ELb0ELb0ENS_16CompileConditionILi1000EEEEEvPT_PKS4_S7_S7_flPfS8_Pj
        .type           _ZN13group_norm_v214gn_cuda_kernelI13__nv_bfloat16Li320ELi3ELi32ELi20ELi4096ELb0ELi32ELi320ELi320ELi4ELb1ELi2ELb0ELb0ENS_16CompileConditionILi1000EEEEEvPT_PKS4_S7_S7_flPfS8_Pj,@function
        .size           _ZN13group_norm_v214gn_cuda_kernelI13__nv_bfloat16Li320ELi3ELi32ELi20ELi4096ELb0ELi32ELi320ELi320ELi4ELb1ELi2ELb0ELb0ENS_16CompileConditionILi1000EEEEEvPT_PKS4_S7_S7_flPfS8_Pj,(.L_x_896 - _ZN13group_norm_v214gn_cuda_kernelI13__nv_bfloat16Li320ELi3ELi32ELi20ELi4096ELb0ELi32ELi320ELi320ELi4ELb1ELi2ELb0ELb0ENS_16CompileConditionILi1000EEEEEvPT_PKS4_S7_S7_flPfS8_Pj)
        .other          _ZN13group_norm_v214gn_cuda_kernelI13__nv_bfloat16Li320ELi3ELi32ELi20ELi4096ELb0ELi32ELi320ELi320ELi4ELb1ELi2ELb0ELb0ENS_16CompileConditionILi1000EEEEEvPT_PKS4_S7_S7_flPfS8_Pj,@"STO_CUDA_ENTRY STV_DEFAULT"
_ZN13group_norm_v214gn_cuda_kernelI13__nv_bfloat16Li320ELi3ELi32ELi20ELi4096ELb0ELi32ELi320ELi320ELi4ELb1ELi2ELb0ELb0ENS_16CompileConditionILi1000EEEEEvPT_PKS4_S7_S7_flPfS8_Pj:
.text._ZN13group_norm_v214gn_cuda_kernelI13__nv_bfloat16Li320ELi3ELi32ELi20ELi4096ELb0ELi32ELi320ELi320ELi4ELb1ELi2ELb0ELb0ENS_16CompileConditionILi1000EEEEEvPT_PKS4_S7_S7_flPfS8_Pj:
[----:B------:R-:W-:Y:S01]  /*0000*/  LDC R1, c[0x0][0x37c] ;  /* 0x0000df00ff017b82 */ /* 0x000fe20000000800 */
[----:B------:R-:W0:Y:S01]  /*0010*/  S2R R7, SR_CTAID.Y ;  /* 0x0000000000077919 */ /* 0x000e220000002600 */
[----:B------:R-:W1:Y:S01]  /*0020*/  LDCU.64 UR4, c[0x0][0x3a8] ;  /* 0x00007500ff0477ac */ /* 0x000e620008000a00 */
[----:B0-----:R-:W-:-:S04]  /*0030*/  SHF.R.U32.HI R6, RZ, 0x1, R7 ;  /* 0x00000001ff067819 */ /* 0x001fc80000011607 */
[----:B-1----:R-:W-:-:S04]  /*0040*/  ISETP.GE.U32.AND P0, PT, R6, UR4, PT ;  /* 0x0000000406007c0c */ /* 0x002fc8000bf06070 */
[----:B------:R-:W-:-:S13]  /*0050*/  ISETP.GE.AND.EX P0, PT, RZ, UR5, PT, P0 ;  /* 0x00000005ff007c0c */ /* 0x000fda000bf06300 */
[----:B------:R-:W-:Y:S05]  /*0060*/  @P0 EXIT ;  /* 0x000000000000094d */ /* 0x000fea0003800000 */
[----:B------:R-:W0:Y:S01]  /*0070*/  S2R R2, SR_TID.X ;  /* 0x0000000000027919 */ /* 0x000e220000002100 */
[----:B------:R-:W1:Y:S01]  /*0080*/  LDC.64 R12, c[0x0][0x3b0] ;  /* 0x0000ec00ff0c7b82 */ /* 0x000e620000000a00 */
[----:B------:R-:W2:Y:S01]  /*0090*/  LDCU.64 UR8, c[0x0][0x358] ;  /* 0x00006b00ff0877ac */ /* 0x000ea20008000a00 */
[----:B------:R-:W3:Y:S01]  /*00a0*/  S2R R9, SR_CTAID.X ;  /* 0x0000000000097919 */ /* 0x000ee20000002500 */
[----:B------:R-:W-:Y:S01]  /*00b0*/  UMOV UR4, URZ ;  /* 0x000000ff00047c82 */ /* 0x000fe20008000000 */
[----:B------:R-:W4:Y:S01]  /*00c0*/  S2R R10, SR_CgaCtaId ;  /* 0x00000000000a7919 */ /* 0x000f220000008800 */
[----:B-1----:R-:W-:Y:S02]  /*00d0*/  ISETP.EQ.U32.AND P1, PT, R12, RZ, PT ;  /* 0x000000ff0c00720c */ /* 0x002fe40003f22070 */
[----:B0-----:R-:W-:Y:S02]  /*00e0*/  LOP3.LUT R0, R2, 0xffff, RZ, 0xc0, !PT ;  /* 0x0000ffff02007812 */ /* 0x001fe400078ec0ff */
[----:B---3--:R-:W-:-:S03]  /*00f0*/  LOP3.LUT P0, RZ, R9, 0x7f, RZ, 0xc0, !PT ;  /* 0x0000007f09ff7812 */ /* 0x008fc6000780c0ff */
[----:B------:R-:W-:Y:S01]  /*0100*/  IMAD R0, R0, 0xcccd, RZ ;  /* 0x0000cccd00007824 */ /* 0x000fe200078e02ff */
[----:B------:R-:W-:-:S04]  /*0110*/  ISETP.EQ.OR.EX P0, PT, R13, RZ, P0, P1 ;  /* 0x000000ff0d00720c */ /* 0x000fc80000702710 */
[----:B------:R-:W-:Y:S02]  /*0120*/  SHF.R.U32.HI R3, RZ, 0x16, R0 ;  /* 0x00000016ff037819 */ /* 0x000fe40000011600 */
[----:B------:R-:W-:Y:S02]  /*0130*/  ISETP.GT.U32.OR P0, PT, R2, 0xf, P0 ;  /* 0x0000000f0200780c */ /* 0x000fe40000704470 */
[----:B------:R-:W-:-:S05]  /*0140*/  PRMT R0, R3, 0x9910, RZ ;  /* 0x0000991003007816 */ /* 0x000fca00000000ff */
[----:B------:R-:W-:-:S05]  /*0150*/  IMAD R0, R0, 0x50, RZ ;  /* 0x0000005000007824 */ /* 0x000fca00078e02ff */
[----:B------:R-:W-:-:S04]  /*0160*/  IADD3 R0, PT, PT, RZ, -R0, RZ ;  /* 0x80000000ff007210 */ /* 0x000fc80007ffe0ff */
[----:B------:R-:W-:Y:S02]  /*0170*/  PRMT R5, R0, 0x7710, RZ ;  /* 0x0000771000057816 */ /* 0x000fe400000000ff */
[----:B------:R-:W-:Y:S02]  /*0180*/  LOP3.LUT R0, R7, 0x1, RZ, 0xc0, !PT ;  /* 0x0000000107007812 */ /* 0x000fe400078ec0ff */
[----:B------:R-:W-:Y:S02]  /*0190*/  IADD3 R4, PT, PT, R5, R2, RZ ;  /* 0x0000000205047210 */ /* 0x000fe40007ffe0ff */
[----:B------:R-:W-:Y:S02]  /*01a0*/  MOV R5, 0x400 ;  /* 0x0000040000057802 */ /* 0x000fe40000000f00 */
[----:B------:R-:W-:-:S05]  /*01b0*/  LOP3.LUT R8, R4, 0xffff, RZ, 0xc0, !PT ;  /* 0x0000ffff04087812 */ /* 0x000fca00078ec0ff */
[----:B------:R-:W-:-:S05]  /*01c0*/  IMAD R0, R0, 0x50, R8 ;  /* 0x0000005000007824 */ /* 0x000fca00078e0208 */
[----:B------:R-:W-:Y:S02]  /*01d0*/  SHF.L.U32 R4, R0, 0x2, RZ ;  /* 0x0000000200047819 */ /* 0x000fe400000006ff */
[----:B------:R-:W-:Y:S02]  /*01e0*/  SHF.L.U32 R0, R7, 0x4, RZ ;  /* 0x0000000407007819 */ /* 0x000fe400000006ff */
[----:B------:R-:W-:Y:S02]  /*01f0*/  LOP3.LUT R9, R4, 0xffff, RZ, 0xc0, !PT ;  /* 0x0000ffff04097812 */ /* 0x000fe400078ec0ff */
[----:B------:R-:W-:Y:S02]  /*0200*/  IADD3 R7, PT, PT, R5, 0xc80, RZ ;  /* 0x00000c8005077810 */ /* 0x000fe40007ffe0ff */
[----:B------:R-:W-:Y:S01]  /*0210*/  LOP3.LUT R0, R0, 0x10, RZ, 0xc0, !PT ;  /* 0x0000001000007812 */ /* 0x000fe200078ec0ff */
[----:B------:R-:W-:Y:S01]  /*0220*/  IMAD R9, R9, 0xccd, RZ ;  /* 0x00000ccd09097824 */ /* 0x000fe200078e02ff */
[----:B----4-:R-:W-:-:S02]  /*0230*/  LEA R5, R10, R5, 0x18 ;  /* 0x000000050a057211 */ /* 0x010fc400078ec0ff */
[----:B------:R-:W-:Y:S02]  /*0240*/  LEA R7, R10, R7, 0x18 ;  /* 0x000000070a077211 */ /* 0x000fe400078ec0ff */
[----:B------:R-:W-:Y:S01]  /*0250*/  LEA.HI R0, R9, -R0, RZ, 0x10 ;  /* 0x8000000009007211 */ /* 0x000fe200078f80ff */
[----:B------:R-:W-:-:S03]  /*0260*/  IMAD R8, R8, 0x28, R5 ;  /* 0x0000002808087824 */ /* 0x000fc600078e0205 */
[----:B------:R-:W-:Y:S01]  /*0270*/  LEA R5, R0, R7, 0x3 ;  /* 0x0000000700057211 */ /* 0x000fe200078e18ff */
[----:B------:R-:W-:Y:S01]  /*0280*/  HFMA2 R7, -RZ, RZ, 0, 0 ;  /* 0x00000000ff077431 */ /* 0x000fe200000001ff */
[----:B--2---:R-:W-:-:S07]  /*0290*/  LEA R8, R3, R8, 0x3 ;  /* 0x0000000803087211 */ /* 0x004fce00078e18ff */
.L_x_326:
[----:B------:R-:W0:Y:S01]  /*02a0*/  S2UR UR10, SR_CTAID.X ;  /* 0x00000000000a79c3 */ /* 0x000e220000002500 */
[----:B------:R-:W-:Y:S01]  /*02b0*/  IMAD.WIDE.U32 R10, R6, 0x280000, RZ ;  /* 0x00280000060a7825 */ /* 0x000fe200078e00ff */
[----:B------:R-:W1:Y:S03]  /*02c0*/  LDCU.64 UR6, c[0x0][0x388] ;  /* 0x00007100ff0677ac */ /* 0x000e660008000a00 */
[----:B------:R-:W-:Y:S01]  /*02d0*/  IMAD R9, R7, 0x280000, RZ ;  /* 0x0028000007097824 */ /* 0x000fe200078e02ff */
[----:B------:R-:W-:Y:S02]  /*02e0*/  LOP3.LUT R10, R10, R4, RZ, 0xfc, !PT ;  /* 0x000000040a0a7212 */ /* 0x000fe400078efcff */
[----:B------:R-:W2:Y:S08]  /*02f0*/  LDC.64 R24, c[0x0][0x390] ;  /* 0x0000e400ff187b82 */ /* 0x000eb00000000a00 */
[----:B------:R-:W3:Y:S01]  /*0300*/  LDC.64 R26, c[0x0][0x398] ;  /* 0x0000e600ff1a7b82 */ /* 0x000ee20000000a00 */
[----:B0-----:R-:W-:-:S04]  /*0310*/  USHF.L.U32 UR5, UR10, 0x5, URZ ;  /* 0x000000050a057899 */ /* 0x001fc800080006ff */
[----:B------:R-:W-:-:S06]  /*0320*/  ULOP3.LUT UR5, UR5, 0xfe0, URZ, 0xc0, !UPT ;  /* 0x00000fe005057892 */ /* 0x000fcc000f8ec0ff */
[----:B------:R-:W-:-:S05]  /*0330*/  IADD3 R0, PT, PT, R3, UR5, RZ ;  /* 0x0000000503007c10 */ /* 0x000fca000fffe0ff */
[----:B------:R-:W-:-:S05]  /*0340*/  IMAD R13, R0, 0x280, RZ ;  /* 0x00000280000d7824 */ /* 0x000fca00078e02ff */
[----:B------:R-:W-:-:S04]  /*0350*/  IADD3 R10, P1, PT, R13, R10, RZ ;  /* 0x0000000a0d0a7210 */ /* 0x000fc80007f3e0ff */
[----:B------:R-:W-:Y:S02]  /*0360*/  IADD3.X R11, PT, PT, R11, R9, RZ, P1, !PT ;  /* 0x000000090b0b7210 */ /* 0x000fe40000ffe4ff */
[C---:B------:R-:W-:Y:S02]  /*0370*/  SHF.L.U32 R9, R10.reuse, 0x1, RZ ;  /* 0x000000010a097819 */ /* 0x040fe400000006ff */
[----:B------:R-:W-:Y:S02]  /*0380*/  SHF.L.U64.HI R10, R10, 0x1, R11 ;  /* 0x000000010a0a7819 */ /* 0x000fe4000001020b */
[----:B-1----:R-:W-:-:S04]  /*0390*/  IADD3 R12, P1, PT, R9, UR6, RZ ;  /* 0x00000006090c7c10 */ /* 0x002fc8000ff3e0ff */
[----:B------:R-:W-:-:S05]  /*03a0*/  IADD3.X R13, PT, PT, R10, UR7, RZ, P1, !PT ;  /* 0x000000070a0d7c10 */ /* 0x000fca0008ffe4ff */
[----:B------:R-:W4:Y:S04]  /*03b0*/  LDG.E.64.CONSTANT R14, desc[UR8][R12.64] ;  /* 0x000000080c0e7981 */ /* 0x000f28000c1e9b00 */
[----:B------:R-:W4:Y:S04]  /*03c0*/  LDG.E.64.CONSTANT R16, desc[UR8][R12.64+0x1400] ;  /* 0x001400080c107981 */ /* 0x000f28000c1e9b00 */
[----:B------:R-:W4:Y:S04]  /*03d0*/  LDG.E.64.CONSTANT R20, desc[UR8][R12.64+0x2800] ;  /* 0x002800080c147981 */ /* 0x000f28000c1e9b00 */
[----:B------:R-:W4:Y:S04]  /*03e0*/  LDG.E.64.CONSTANT R36, desc[UR8][R12.64+0x3c00] ;  /* 0x003c00080c247981 */ /* 0x000f28000c1e9b00 */
[----:B------:R-:W4:Y:S04]  /*03f0*/  LDG.E.64.CONSTANT R28, desc[UR8][R12.64+0x5000] ;  /* 0x005000080c1c7981 */ /* 0x000f28000c1e9b00 */
[----:B------:R-:W4:Y:S04]  /*0400*/  LDG.E.64.CONSTANT R30, desc[UR8][R12.64+0x6400] ;  /* 0x006400080c1e7981 */ /* 0x000f28000c1e9b00 */
[----:B------:R-:W4:Y:S04]  /*0410*/  LDG.E.64.CONSTANT R32, desc[UR8][R12.64+0x7800] ;  /* 0x007800080c207981 */ /* 0x000f28000c1e9b00 */
[----:B------:R0:W4:Y:S01]  /*0420*/  LDG.E.64.CONSTANT R34, desc[UR8][R12.64+0x8c00] ;  /* 0x008c00080c227981 */ /* 0x000122000c1e9b00 */
[----:B--2---:R-:W-:-:S04]  /*0430*/  IMAD.WIDE.U32 R24, R4, 0x2, R24 ;  /* 0x0000000204187825 */ /* 0x004fc800078e0018 */
[----:B---3--:R-:W-:Y:S02]  /*0440*/  IMAD.WIDE.U32 R26, R4, 0x2, R26 ;  /* 0x00000002041a7825 */ /* 0x008fe400078e001a */
[----:B------:R-:W5:Y:S04]  /*0450*/  LDG.E.64.CONSTANT R24, desc[UR8][R24.64] ;  /* 0x0000000818187981 */ /* 0x000f68000c1e9b00 */
[----:B------:R-:W5:Y:S01]  /*0460*/  LDG.E.64.CONSTANT R26, desc[UR8][R26.64] ;  /* 0x000000081a1a7981 */ /* 0x000f62000c1e9b00 */
[----:B------:R-:W-:Y:S01]  /*0470*/  ISETP.GT.U32.AND P1, PT, R2, 0x3f, PT ;  /* 0x0000003f0200780c */ /* 0x000fe20003f24070 */
[----:B------:R-:W-:Y:S01]  /*0480*/  BSSY.RECONVERGENT B0, `(.L_x_314) ;  /* 0x00000a3000007945 */ /* 0x000fe20003800200 */
[C---:B----4-:R-:W-:Y:S02]  /*0490*/  PRMT R11, R14.reuse, 0x7632, R11 ;  /* 0x000076320e0b7816 */ /* 0x050fe4000000000b */
[----:B------:R-:W-:-:S02]  /*04a0*/  SHF.L.U32 R0, R14, 0x10, RZ ;  /* 0x000000100e007819 */ /* 0x000fc400000006ff */
[----:B------:R-:W-:Y:S02]  /*04b0*/  SHF.L.U32 R11, R11, 0x10, RZ ;  /* 0x000000100b0b7819 */ /* 0x000fe400000006ff */
[C---:B0-----:R-:W-:Y:S01]  /*04c0*/  PRMT R13, R15.reuse, 0x7632, R13 ;  /* 0x000076320f0d7816 */ /* 0x041fe2000000000d */
[----:B------:R-:W-:Y:S01]  /*04d0*/  FADD.FTZ R14, RZ, R0 ;  /* 0x00000000ff0e7221 */ /* 0x000fe20000010000 */
[----:B------:R-:W-:Y:S01]  /*04e0*/  FFMA.FTZ R18, R0, R0, RZ ;  /* 0x0000000000127223 */ /* 0x000fe200000100ff */
[----:B------:R-:W-:Y:S02]  /*04f0*/  SHF.L.U32 R12, R15, 0x10, RZ ;  /* 0x000000100f0c7819 */ /* 0x000fe400000006ff */
[----:B------:R-:W-:Y:S01]  /*0500*/  FADD.FTZ R15, R14, R11 ;  /* 0x0000000b0e0f7221 */ /* 0x000fe20000010000 */
[----:B------:R-:W-:Y:S01]  /*0510*/  FFMA.FTZ R19, R11, R11, R18 ;  /* 0x0000000b0b137223 */ /* 0x000fe20000010012 */
[----:B------:R-:W-:Y:S02]  /*0520*/  SHF.L.U32 R13, R13, 0x10, RZ ;  /* 0x000000100d0d7819 */ /* 0x000fe400000006ff */
[----:B------:R-:W-:Y:S01]  /*0530*/  FADD.FTZ R18, R15, R12 ;  /* 0x0000000c0f127221 */ /* 0x000fe20000010000 */
[----:B------:R-:W-:Y:S01]  /*0540*/  FFMA.FTZ R22, R12, R12, R19 ;  /* 0x0000000c0c167223 */ /* 0x000fe20000010013 */
[----:B------:R-:W-:-:S02]  /*0550*/  PRMT R15, R16, 0x7632, R15 ;  /* 0x00007632100f7816 */ /* 0x000fc4000000000f */
[----:B------:R-:W-:Y:S01]  /*0560*/  SHF.L.U32 R14, R16, 0x10, RZ ;  /* 0x00000010100e7819 */ /* 0x000fe200000006ff */
[----:B------:R-:W-:Y:S01]  /*0570*/  FADD.FTZ R19, R18, R13 ;  /* 0x0000000d12137221 */ /* 0x000fe20000010000 */
[----:B------:R-:W-:Y:S01]  /*0580*/  FFMA.FTZ R23, R13, R13, R22 ;  /* 0x0000000d0d177223 */ /* 0x000fe20000010016 */
[----:B------:R-:W-:Y:S02]  /*0590*/  SHF.L.U32 R15, R15, 0x10, RZ ;  /* 0x000000100f0f7819 */ /* 0x000fe400000006ff */
[----:B------:R-:W-:Y:S01]  /*05a0*/  FADD.FTZ R22, R19, R14 ;  /* 0x0000000e13167221 */ /* 0x000fe20000010000 */
[----:B------:R-:W-:Y:S01]  /*05b0*/  FFMA.FTZ R38, R14, R14, R23 ;  /* 0x0000000e0e267223 */ /* 0x000fe20000010017 */
[C---:B------:R-:W-:Y:S02]  /*05c0*/  PRMT R18, R17.reuse, 0x7632, R18 ;  /* 0x0000763211127816 */ /* 0x040fe40000000012 */
[----:B------:R-:W-:Y:S01]  /*05d0*/  SHF.L.U32 R16, R17, 0x10, RZ ;  /* 0x0000001011107819 */ /* 0x000fe200000006ff */
[----:B------:R-:W-:Y:S01]  /*05e0*/  FADD.FTZ R19, R22, R15 ;  /* 0x0000000f16137221 */ /* 0x000fe20000010000 */
[----:B------:R-:W-:Y:S01]  /*05f0*/  FFMA.FTZ R23, R15, R15, R38 ;  /* 0x0000000f0f177223 */ /* 0x000fe20000010026 */
[----:B------:R-:W-:-:S02]  /*0600*/  SHF.L.U32 R17, R18, 0x10, RZ ;  /* 0x0000001012117819 */ /* 0x000fc400000006ff */
[----:B------:R-:W-:Y:S01]  /*0610*/  FADD.FTZ R22, R19, R16 ;  /* 0x0000001013167221 */ /* 0x000fe20000010000 */
[----:B------:R-:W-:Y:S01]  /*0620*/  FFMA.FTZ R38, R16, R16, R23 ;  /* 0x0000001010267223 */ /* 0x000fe20000010017 */
[C---:B------:R-:W-:Y:S02]  /*0630*/  PRMT R19, R20.reuse, 0x7632, R19 ;  /* 0x0000763214137816 */ /* 0x040fe40000000013 */
[----:B------:R-:W-:Y:S01]  /*0640*/  SHF.L.U32 R18, R20, 0x10, RZ ;  /* 0x0000001014127819 */ /* 0x000fe200000006ff */
        /* <DEDUP_REMOVED lines=32> */
[--C-:B------:R-:W-:Y:S01]  /*0850*/  FFMA.FTZ R45, R41, R41, R42.reuse ;  /* 0x00000029292d7223 */ /* 0x100fe2000001002a */
        /* <DEDUP_REMOVED lines=19> */
[----:B------:R-:W-:Y:S01]  /*0990*/  CS2R R36, SRZ ;  /* 0x0000000000247805 */ /* 0x000fe2000001ff00 */
        /* <DEDUP_REMOVED lines=29> */
[----:B------:R-:W-:-:S03]  /*0b70*/  FFMA.FTZ R31, R55, R55, R30 ;  /* 0x00000037371f7223 */ /* 0x000fc6000001001e */
[----:B------:R-:W-:Y:S01]  /*0b80*/  FADD.FTZ R28, R29, R54 ;  /* 0x000000361d1c7221 */ /* 0x000fe20000010000 */
[----:B------:R-:W-:-:S05]  /*0b90*/  FFMA.FTZ R29, R54, R54, R31 ;  /* 0x00000036361d7223 */ /* 0x000fca000001001f */
[----:B------:R0:W-:Y:S01]  /*0ba0*/  STS.64 [R8], R28 ;  /* 0x0000001c08007388 */ /* 0x0001e20000000a00 */
[----:B------:R-:W-:Y:S06]  /*0bb0*/  BAR.SYNC.DEFER_BLOCKING 0x0 ;  /* 0x0000000000007b1d */ /* 0x000fec0000010000 */
[----:B------:R-:W-:Y:S05]  /*0bc0*/  @P1 BRA `(.L_x_315) ;  /* 0x0000000000b81947 */ /* 0x000fea0003800000 */
[----:B0-----:R-:W0:Y:S01]  /*0bd0*/  S2R R28, SR_CTAID.Y ;  /* 0x00000000001c7919 */ /* 0x001e220000002600 */
[----:B------:R-:W-:Y:S02]  /*0be0*/  MOV R32, 0x400 ;  /* 0x0000040000207802 */ /* 0x000fe40000000f00 */
[----:B------:R-:W-:Y:S01]  /*0bf0*/  SHF.L.U32 R34, R2, 0x3, RZ ;  /* 0x0000000302227819 */ /* 0x000fe200000006ff */
[----:B------:R-:W1:Y:S03]  /*0c00*/  S2R R33, SR_CgaCtaId ;  /* 0x0000000000217919 */ /* 0x000e660000008800 */
[----:B------:R-:W-:Y:S02]  /*0c10*/  LOP3.LUT R34, R34, 0x18, RZ, 0xc0, !PT ;  /* 0x0000001822227812 */ /* 0x000fe400078ec0ff */
[C---:B0-----:R-:W-:Y:S02]  /*0c20*/  SHF.L.U32 R30, R28.reuse, 0x4, RZ ;  /* 0x000000041c1e7819 */ /* 0x041fe400000006ff */
[----:B------:R-:W-:-:S02]  /*0c30*/  LOP3.LUT R29, R28, 0x1, RZ, 0xc0, !PT ;  /* 0x000000011c1d7812 */ /* 0x000fc400078ec0ff */
[----:B------:R-:W-:Y:S02]  /*0c40*/  LOP3.LUT R31, R30, 0x10, RZ, 0xc0, !PT ;  /* 0x000000101e1f7812 */ /* 0x000fe400078ec0ff */
[----:B-1----:R-:W-:Y:S01]  /*0c50*/  LEA R32, R33, R32, 0x18 ;  /* 0x0000002021207211 */ /* 0x002fe200078ec0ff */
[----:B------:R-:W-:Y:S01]  /*0c60*/  IMAD R29, R29, 0x140, RZ ;  /* 0x000001401d1d7824 */ /* 0x000fe200078e02ff */
[----:B------:R-:W-:-:S05]  /*0c70*/  LEA.HI R28, R2, R31, RZ, 0x1e ;  /* 0x0000001f021c7211 */ /* 0x000fca00078ff0ff */
[----:B------:R-:W-:-:S05]  /*0c80*/  IMAD R28, R28, 0x14, -R29 ;  /* 0x000000141c1c7824 */ /* 0x000fca00078e0a1d */
[----:B------:R-:W-:Y:S02]  /*0c90*/  SHF.R.U32.HI R29, RZ, 0x2, R28 ;  /* 0x00000002ff1d7819 */ /* 0x000fe4000001161c */
[C---:B------:R-:W-:Y:S02]  /*0ca0*/  IADD3 R30, PT, PT, R28.reuse, 0x4, RZ ;  /* 0x000000041c1e7810 */ /* 0x040fe40007ffe0ff */
[C---:B------:R-:W-:Y:S01]  /*0cb0*/  IADD3 R33, PT, PT, R28.reuse, 0x8, RZ ;  /* 0x000000081c217810 */ /* 0x040fe20007ffe0ff */
[----:B------:R-:W-:Y:S01]  /*0cc0*/  IMAD R29, R29, 0x28, R32 ;  /* 0x000000281d1d7824 */ /* 0x000fe200078e0220 */
[----:B------:R-:W-:Y:S02]  /*0cd0*/  SHF.R.U32.HI R31, RZ, 0x2, R30 ;  /* 0x00000002ff1f7819 */ /* 0x000fe4000001161e */
[----:B------:R-:W-:Y:S02]  /*0ce0*/  IADD3 R30, PT, PT, R28, 0xc, RZ ;  /* 0x0000000c1c1e7810 */ /* 0x000fe40007ffe0ff */
[----:B------:R-:W-:Y:S01]  /*0cf0*/  SHF.R.U32.HI R33, RZ, 0x2, R33 ;  /* 0x00000002ff217819 */ /* 0x000fe20000011621 */
[----:B------:R-:W-:Y:S01]  /*0d00*/  IMAD R31, R31, 0x28, R32 ;  /* 0x000000281f1f7824 */ /* 0x000fe200078e0220 */
[----:B------:R-:W-:-:S02]  /*0d10*/  IADD3 R29, PT, PT, R29, R34, RZ ;  /* 0x000000221d1d7210 */ /* 0x000fc40007ffe0ff */
[----:B------:R-:W-:Y:S01]  /*0d20*/  SHF.R.U32.HI R35, RZ, 0x2, R30 ;  /* 0x00000002ff237819 */ /* 0x000fe2000001161e */
[----:B------:R-:W-:Y:S01]  /*0d30*/  IMAD R33, R33, 0x28, R32 ;  /* 0x0000002821217824 */ /* 0x000fe200078e0220 */
[----:B------:R-:W-:Y:S02]  /*0d40*/  IADD3 R36, PT, PT, R28, 0x10, RZ ;  /* 0x000000101c247810 */ /* 0x000fe40007ffe0ff */
[C---:B------:R-:W-:Y:S01]  /*0d50*/  IADD3 R31, PT, PT, R34.reuse, R31, RZ ;  /* 0x0000001f221f7210 */ /* 0x040fe20007ffe0ff */
[----:B------:R-:W0:Y:S01]  /*0d60*/  LDS.64 R28, [R29] ;  /* 0x000000001d1c7984 */ /* 0x000e220000000a00 */
[----:B------:R-:W-:Y:S01]  /*0d70*/  SHF.R.U32.HI R37, RZ, 0x2, R36 ;  /* 0x00000002ff257819 */ /* 0x000fe20000011624 */
[--C-:B------:R-:W-:Y:S01]  /*0d80*/  IMAD R35, R35, 0x28, R32.reuse ;  /* 0x0000002823237824 */ /* 0x100fe200078e0220 */
[C---:B------:R-:W-:Y:S02]  /*0d90*/  IADD3 R33, PT, PT, R34.reuse, R33, RZ ;  /* 0x0000002122217210 */ /* 0x040fe40007ffe0ff */
[----:B------:R-:W1:Y:S01]  /*0da0*/  LDS.64 R30, [R31] ;  /* 0x000000001f1e7984 */ /* 0x000e620000000a00 */
[----:B------:R-:W-:Y:S01]  /*0db0*/  IMAD R37, R37, 0x28, R32 ;  /* 0x0000002825257824 */ /* 0x000fe200078e0220 */
[----:B------:R-:W-:-:S02]  /*0dc0*/  IADD3 R35, PT, PT, R34, R35, RZ ;  /* 0x0000002322237210 */ /* 0x000fc40007ffe0ff */
[----:B------:R-:W2:Y:S02]  /*0dd0*/  LDS.64 R32, [R33] ;  /* 0x0000000021207984 */ /* 0x000ea40000000a00 */
[----:B------:R-:W-:Y:S02]  /*0de0*/  IADD3 R56, PT, PT, R34, R37, RZ ;  /* 0x0000002522387210 */ /* 0x000fe40007ffe0ff */
[----:B------:R-:W3:Y:S04]  /*0df0*/  LDS.64 R34, [R35] ;  /* 0x0000000023227984 */ /* 0x000ee80000000a00 */
[----:B------:R-:W4:Y:S01]  /*0e00*/  LDS.64 R36, [R56] ;  /* 0x0000000038247984 */ /* 0x000f220000000a00 */
[----:B0-----:R-:W-:Y:S01]  /*0e10*/  FADD.FTZ R57, RZ, R28 ;  /* 0x0000001cff397221 */ /* 0x001fe20000010000 */
[----:B------:R-:W-:-:S03]  /*0e20*/  FADD.FTZ R28, RZ, R29 ;  /* 0x0000001dff1c7221 */ /* 0x000fc60000010000 */
[----:B-1----:R-:W-:Y:S01]  /*0e30*/  FADD.FTZ R57, R57, R30 ;  /* 0x0000001e39397221 */ /* 0x002fe20000010000 */
[----:B------:R-:W-:-:S03]  /*0e40*/  FADD.FTZ R28, R28, R31 ;  /* 0x0000001f1c1c7221 */ /* 0x000fc60000010000 */
[----:B--2---:R-:W-:Y:S01]  /*0e50*/  FADD.FTZ R57, R57, R32 ;  /* 0x0000002039397221 */ /* 0x004fe20000010000 */
[----:B------:R-:W-:-:S03]  /*0e60*/  FADD.FTZ R28, R28, R33 ;  /* 0x000000211c1c7221 */ /* 0x000fc60000010000 */
[----:B---3--:R-:W-:Y:S01]  /*0e70*/  FADD.FTZ R57, R57, R34 ;  /* 0x0000002239397221 */ /* 0x008fe20000010000 */
[----:B------:R-:W-:-:S03]  /*0e80*/  FADD.FTZ R28, R28, R35 ;  /* 0x000000231c1c7221 */ /* 0x000fc60000010000 */
[----:B----4-:R-:W-:Y:S01]  /*0e90*/  FADD.FTZ R36, R57, R36 ;  /* 0x0000002439247221 */ /* 0x010fe20000010000 */
[----:B------:R-:W-:-:S07]  /*0ea0*/  FADD.FTZ R37, R28, R37 ;  /* 0x000000251c257221 */ /* 0x000fce0000010000 */
.L_x_315:
[----:B------:R-:W-:Y:S05]  /*0eb0*/  BSYNC.RECONVERGENT B0 ;  /* 0x0000000000007941 */ /* 0x000fea0003800200 */
.L_x_314:
[----:B0-----:R-:W0:Y:S01]  /*0ec0*/  SHFL.BFLY PT, R29, R36, 0x2, 0x1f ;  /* 0x0c401f00241d7f89 */ /* 0x001e2200000e0000 */
[----:B------:R-:W-:Y:S01]  /*0ed0*/  LOP3.LUT P2, RZ, R2, 0x3c3, RZ, 0xc0, !PT ;  /* 0x000003c302ff7812 */ /* 0x000fe2000784c0ff */
[----:B------:R-:W-:Y:S02]  /*0ee0*/  BSSY.RECONVERGENT B0, `(.L_x_316) ;  /* 0x0000017000007945 */ /* 0x000fe40003800200 */
[----:B------:R-:W1:Y:S01]  /*0ef0*/  SHFL.BFLY PT, R28, R37, 0x2, 0x1f ;  /* 0x0c401f00251c7f89 */ /* 0x000e6200000e0000 */
[----:B------:R-:W2:Y:S01]  /*0f00*/  S2R R2, SR_TID.X ;  /* 0x0000000000027919 */ /* 0x000ea20000002100 */
[----:B0-----:R-:W-:Y:S01]  /*0f10*/  FADD.FTZ R30, R29, R36 ;  /* 0x000000241d1e7221 */ /* 0x001fe20000010000 */
[----:B-1----:R-:W-:-:S04]  /*0f20*/  FADD.FTZ R31, R28, R37 ;  /* 0x000000251c1f7221 */ /* 0x002fc80000010000 */
[----:B------:R-:W0:Y:S04]  /*0f30*/  SHFL.BFLY PT, R29, R30, 0x1, 0x1f ;  /* 0x0c201f001e1d7f89 */ /* 0x000e2800000e0000 */
[----:B------:R-:W1:Y:S01]  /*0f40*/  SHFL.BFLY PT, R32, R31, 0x1, 0x1f ;  /* 0x0c201f001f207f89 */ /* 0x000e6200000e0000 */
[C---:B--2---:R-:W-:Y:S02]  /*0f50*/  ISETP.NE.AND P3, PT, R2.reuse, RZ, PT ;  /* 0x000000ff0200720c */ /* 0x044fe40003f65270 */
[----:B------:R-:W-:Y:S01]  /*0f60*/  ISETP.GT.U32.AND P1, PT, R2, 0xff, PT ;  /* 0x000000ff0200780c */ /* 0x000fe20003f24070 */
[----:B0-----:R-:W-:Y:S01]  /*0f70*/  FADD.FTZ R28, R30, R29 ;  /* 0x0000001d1e1c7221 */ /* 0x001fe20000010000 */
[----:B-1----:R-:W-:Y:S01]  /*0f80*/  FADD.FTZ R29, R31, R32 ;  /* 0x000000201f1d7221 */ /* 0x002fe20000010000 */
[----:B------:R-:W-:Y:S10]  /*0f90*/  @P2 BRA `(.L_x_317) ;  /* 0x00000000002c2947 */ /* 0x000ff40003800000 */
[----:B------:R-:W0:Y:S01]  /*0fa0*/  S2R R33, SR_CTAID.Y ;  /* 0x0000000000217919 */ /* 0x000e220000002600 */
[----:B------:R-:W0:Y:S01]  /*0fb0*/  LDC R32, c[0x0][0x374] ;  /* 0x0000dd00ff207b82 */ /* 0x000e220000000800 */
[----:B------:R-:W-:Y:S01]  /*0fc0*/  USHF.L.U32 UR5, UR10, 0x1, URZ ;  /* 0x000000010a057899 */ /* 0x000fe200080006ff */
[----:B------:R-:W1:Y:S03]  /*0fd0*/  S2R R34, SR_TID.X ;  /* 0x0000000000227919 */ /* 0x000e660000002100 */
[----:B------:R-:W-:-:S03]  /*0fe0*/  ULOP3.LUT UR5, UR5, 0xfe, URZ, 0xc0, !UPT ;  /* 0x000000fe05057892 */ /* 0x000fc6000f8ec0ff */
[----:B------:R-:W2:Y:S01]  /*0ff0*/  LDC.64 R30, c[0x0][0x3b8] ;  /* 0x0000ee00ff1e7b82 */ /* 0x000ea20000000a00 */
[----:B0-----:R-:W-:Y:S02]  /*1000*/  IMAD R32, R32, UR4, R33 ;  /* 0x0000000420207c24 */ /* 0x001fe4000f8e0221 */
[----:B-1----:R-:W-:-:S04]  /*1010*/  LEA R33, R34, UR5, 0x6 ;  /* 0x0000000522217c11 */ /* 0x002fc8000f8e30ff */
[----:B------:R-:W-:-:S05]  /*1020*/  LEA R33, R32, R33, 0xc ;  /* 0x0000002120217211 */ /* 0x000fca00078e60ff */
[----:B--2---:R-:W-:-:S05]  /*1030*/  IMAD.WIDE.U32 R30, R33, 0x4, R30 ;  /* 0x00000004211e7825 */ /* 0x004fca00078e001e */
[----:B------:R0:W-:Y:S02]  /*1040*/  STG.E.64 desc[UR8][R30.64], R28 ;  /* 0x0000001c1e007986 */ /* 0x0001e4000c101b08 */
.L_x_317:
[----:B------:R-:W-:Y:S05]  /*1050*/  BSYNC.RECONVERGENT B0 ;  /* 0x0000000000007941 */ /* 0x000fea0003800200 */
.L_x_316:
[----:B------:R-:W-:Y:S01]  /*1060*/  BAR.SYNC.DEFER_BLOCKING 0x0 ;  /* 0x0000000000007b1d */ /* 0x000fe20000010000 */
[----:B------:R-:W-:-:S05]  /*1070*/  CS2R R32, SRZ ;  /* 0x0000000000207805 */ /* 0x000fca000001ff00 */
[----:B------:R-:W-:Y:S05]  /*1080*/  @P3 BRA `(.L_x_318) ;  /* 0x0000000000403947 */ /* 0x000fea0003800000 */
[----:B------:R-:W1:Y:S01]  /*1090*/  S2R R35, SR_CTAID.Y ;  /* 0x0000000000237919 */ /* 0x000e620000002600 */
[----:B0-----:R-:W1:Y:S01]  /*10a0*/  LDC.64 R28, c[0x0][0x3c0] ;  /* 0x0000f000ff1c7b82 */ /* 0x001e620000000a00 */
[----:B------:R-:W-:Y:S02]  /*10b0*/  ISETP.NE.AND P2, PT, RZ, UR10, PT ;  /* 0x0000000aff007c0c */ /* 0x000fe4000bf45270 */
[----:B------:R-:W-:-:S04]  /*10c0*/  MOV R31, 0x7fffff81 ;  /* 0x7fffff81001f7802 */ /* 0x000fc80000000f00 */
[----:B------:R-:W-:Y:S01]  /*10d0*/  SEL R31, R31, 0x1, !P2 ;  /* 0x000000011f1f7807 */ /* 0x000fe20005000000 */
[----:B-1----:R-:W-:Y:S01]  /*10e0*/  IMAD.WIDE.U32 R28, R35, 0x4, R28 ;  /* 0x00000004231c7825 */ /* 0x002fe200078e001c */
[----:B------:R-:W-:Y:S06]  /*10f0*/  MEMBAR.ALL.GPU ;  /* 0x0000000000007992 */ /* 0x000fec000000a000 */
[----:B------:R-:W-:-:S00]  /*1100*/  ERRBAR ;  /* 0x00000000000079ab */ /* 0x000fc00000000000 */
[----:B------:R-:W-:Y:S06]  /*1110*/  CGAERRBAR ;  /* 0x00000000000075ab */ /* 0x000fec0000000000 */
[----:B------:R0:W5:Y:S02]  /*1120*/  ATOM.E.ADD.STRONG.GPU PT, R31, desc[UR8][R28.64], R31 ;  /* 0x8000001f1c1f798a */ /* 0x00016400081ef108 */
.L_x_319:
[----:B------:R-:W2:Y:S04]  /*1130*/  LD.E.STRONG.GPU R30, desc[UR8][R28.64] ;  /* 0x000000081c1e7980 */ /* 0x000ea8000c10f900 */
[----:B--2---:R-:W-:Y:S01]  /*1140*/  CCTL.IVALL ;  /* 0x00000000ff00798f */ /* 0x004fe20002000000 */
[----:B------:R-:W-:Y:S05]  /*1150*/  YIELD ;  /* 0x0000000000007946 */ /* 0x000fea0003800000 */
[----:B-----5:R-:W-:-:S04]  /*1160*/  LOP3.LUT R30, R30, R31, RZ, 0x3c, !PT ;  /* 0x0000001f1e1e7212 */ /* 0x020fc800078e3cff */
[----:B------:R-:W-:-:S13]  /*1170*/  ISETP.GT.AND P2, PT, R30, -0x1, PT ;  /* 0xffffffff1e00780c */ /* 0x000fda0003f44270 */
[----:B------:R-:W-:Y:S05]  /*1180*/  @P2 BRA `(.L_x_319) ;  /* 0xfffffffc00e82947 */ /* 0x000fea000383ffff */
.L_x_318:
[----:B------:R-:W-:Y:S05]  /*1190*/  WARPSYNC.ALL ;  /* 0x0000000000007948 */ /* 0x000fea0003800000 */
[----:B------:R-:W-:Y:S06]  /*11a0*/  BAR.SYNC.DEFER_BLOCKING 0x0 ;  /* 0x0000000000007b1d */ /* 0x000fec0000010000 */
[----:B------:R-:W-:Y:S04]  /*11b0*/  BSSY.RECONVERGENT B0, `(.L_x_320) ;  /* 0x0000033000007945 */ /* 0x000fe80003800200 */
[----:B------:R-:W-:Y:S05]  /*11c0*/  @P1 BRA `(.L_x_321) ;  /* 0x0000000000c41947 */ /* 0x000fea0003800000 */
[----:B0-----:R-:W0:Y:S01]  /*11d0*/  S2R R29, SR_CTAID.Y ;  /* 0x00000000001d7919 */ /* 0x001e220000002600 */
[----:B------:R-:W0:Y:S01]  /*11e0*/  LDC R28, c[0x0][0x374] ;  /* 0x0000dd00ff1c7b82 */ /* 0x000e220000000800 */
[C---:B------:R-:W-:Y:S02]  /*11f0*/  SHF.L.U32 R30, R2.reuse, 0x3, RZ ;  /* 0x00000003021e7819 */ /* 0x040fe400000006ff */
[----:B------:R-:W-:-:S05]  /*1200*/  LOP3.LUT R31, R2, 0xf, RZ, 0xc0, !PT ;  /* 0x0000000f021f7812 */ /* 0x000fca00078ec0ff */
[----:B------:R-:W1:Y:S01]  /*1210*/  LDC.64 R34, c[0x0][0x3b8] ;  /* 0x0000ee00ff227b82 */ /* 0x000e620000000a00 */
[----:B0-----:R-:W-:Y:S01]  /*1220*/  IMAD R28, R28, UR4, R29 ;  /* 0x000000041c1c7c24 */ /* 0x001fe2000f8e021d */
[----:B------:R-:W-:-:S04]  /*1230*/  LOP3.LUT R29, R30, 0x780, RZ, 0xc0, !PT ;  /* 0x000007801e1d7812 */ /* 0x000fc800078ec0ff */
[----:B------:R-:W-:-:S04]  /*1240*/  LEA R28, R28, R29, 0xb ;  /* 0x0000001d1c1c7211 */ /* 0x000fc800078e58ff */
[----:B------:R-:W-:-:S04]  /*1250*/  IADD3 R28, PT, PT, R28, R31, RZ ;  /* 0x0000001f1c1c7210 */ /* 0x000fc80007ffe0ff */
[----:B------:R-:W-:-:S04]  /*1260*/  SHF.L.U32 R36, R28, 0x1, RZ ;  /* 0x000000011c247819 */ /* 0x000fc800000006ff */
[C---:B------:R-:W-:Y:S01]  /*1270*/  IADD3 R31, PT, PT, R36.reuse, 0x20, RZ ;  /* 0x00000020241f7810 */ /* 0x040fe20007ffe0ff */
[C---:B-1----:R-:W-:Y:S01]  /*1280*/  IMAD.WIDE.U32 R28, R36.reuse, 0x4, R34 ;  /* 0x00000004241c7825 */ /* 0x042fe200078e0022 */
        /* <DEDUP_REMOVED lines=9> */
[----:B---3--:R-:W-:Y:S01]  /*1320*/  FADD.FTZ R57, R30, R37 ;  /* 0x000000251e397221 */ /* 0x008fe20000010000 */
[----:B------:R-:W-:Y:S01]  /*1330*/  IADD3 R37, PT, PT, R36, 0x60, RZ ;  /* 0x0000006024257810 */ /* 0x000fe20007ffe0ff */
[----:B------:R-:W-:Y:S01]  /*1340*/  FADD.FTZ R58, R31, R56 ;  /* 0x000000381f3a7221 */ /* 0x000fe20000010000 */
[----:B------:R-:W-:-:S04]  /*1350*/  IMAD.WIDE.U32 R30, R59, 0x4, R34 ;  /* 0x000000043b1e7825 */ /* 0x000fc800078e0022 */
[----:B----4-:R-:W-:Y:S01]  /*1360*/  FADD.FTZ R56, R32, R57 ;  /* 0x0000003920387221 */ /* 0x010fe20000010000 */
[----:B------:R-:W-:Y:S01]  /*1370*/  IMAD.WIDE.U32 R28, R37, 0x4, R34 ;  /* 0x00000004251c7825 */ /* 0x000fe200078e0022 */
[----:B------:R-:W-:-:S03]  /*1380*/  IADD3 R37, PT, PT, R36, 0xa0, RZ ;  /* 0x000000a024257810 */ /* 0x000fc60007ffe0ff */
[----:B------:R-:W-:Y:S01]  /*1390*/  FADD.FTZ R57, R33, R58 ;  /* 0x0000003a21397221 */ /* 0x000fe20000010000 */
[C---:B------:R-:W-:Y:S01]  /*13a0*/  IADD3 R59, PT, PT, R36.reuse, 0xc0, RZ ;  /* 0x000000c0243b7810 */ /* 0x040fe20007ffe0ff */
[----:B------:R-:W2:Y:S04]  /*13b0*/  LDG.E.64 R30, desc[UR8][R30.64] ;  /* 0x000000081e1e7981 */ /* 0x000ea8000c1e1b00 */
[----:B------:R-:W3:Y:S01]  /*13c0*/  LDG.E.64 R28, desc[UR8][R28.64] ;  /* 0x000000081c1c7981 */ /* 0x000ee2000c1e1b00 */
[----:B------:R-:W-:Y:S01]  /*13d0*/  IMAD.WIDE.U32 R32, R37, 0x4, R34 ;  /* 0x0000000425207825 */ /* 0x000fe200078e0022 */
[----:B------:R-:W-:-:S03]  /*13e0*/  IADD3 R37, PT, PT, R36, 0xe0, RZ ;  /* 0x000000e024257810 */ /* 0x000fc60007ffe0ff */
[--C-:B------:R-:W-:Y:S02]  /*13f0*/  IMAD.WIDE.U32 R58, R59, 0x4, R34.reuse ;  /* 0x000000043b3a7825 */ /* 0x100fe400078e0022 */
[----:B------:R-:W4:Y:S02]  /*1400*/  LDG.E.64 R32, desc[UR8][R32.64] ;  /* 0x0000000820207981 */ /* 0x000f24000c1e1b00 */
[----:B------:R-:W-:Y:S02]  /*1410*/  IMAD.WIDE.U32 R36, R37, 0x4, R34 ;  /* 0x0000000425247825 */ /* 0x000fe400078e0022 */
[----:B------:R-:W4:Y:S04]  /*1420*/  LDG.E.64 R34, desc[UR8][R58.64] ;  /* 0x000000083a227981 */ /* 0x000f28000c1e1b00 */
[----:B------:R-:W4:Y:S01]  /*1430*/  LDG.E.64 R36, desc[UR8][R36.64] ;  /* 0x0000000824247981 */ /* 0x000f22000c1e1b00 */
[----:B---3--:R-:W-:Y:S01]  /*1440*/  FADD.FTZ R61, R28, R56 ;  /* 0x000000381c3d7221 */ /* 0x008fe20000010000 */
[----:B------:R-:W-:-:S03]  /*1450*/  FADD.FTZ R28, R29, R57 ;  /* 0x000000391d1c7221 */ /* 0x000fc60000010000 */
[----:B--2---:R-:W-:Y:S01]  /*1460*/  FADD.FTZ R61, R30, R61 ;  /* 0x0000003d1e3d7221 */ /* 0x004fe20000010000 */
[----:B------:R-:W-:-:S03]  /*1470*/  FADD.FTZ R28, R31, R28 ;  /* 0x0000001c1f1c7221 */ /* 0x000fc60000010000 */
[----:B----4-:R-:W-:Y:S01]  /*1480*/  FADD.FTZ R61, R32, R61 ;  /* 0x0000003d203d7221 */ /* 0x010fe20000010000 */
[----:B------:R-:W-:-:S03]  /*1490*/  FADD.FTZ R28, R33, R28 ;  /* 0x0000001c211c7221 */ /* 0x000fc60000010000 */
[----:B------:R-:W-:Y:S01]  /*14a0*/  FADD.FTZ R61, R34, R61 ;  /* 0x0000003d223d7221 */ /* 0x000fe20000010000 */
[----:B------:R-:W-:-:S03]  /*14b0*/  FADD.FTZ R28, R35, R28 ;  /* 0x0000001c231c7221 */ /* 0x000fc60000010000 */
[----:B------:R-:W-:Y:S01]  /*14c0*/  FADD.FTZ R33, R36, R61 ;  /* 0x0000003d24217221 */ /* 0x000fe20000010000 */
[----:B------:R-:W-:-:S07]  /*14d0*/  FADD.FTZ R32, R37, R28 ;  /* 0x0000001c25207221 */ /* 0x000fce0000010000 */
.L_x_321:
[----:B------:R-:W-:Y:S05]  /*14e0*/  BSYNC.RECONVERGENT B0 ;  /* 0x0000000000007941 */ /* 0x000fea0003800200 */
.L_x_320:
        /* <DEDUP_REMOVED lines=19> */
[----:B------:R-:W0:Y:S01]  /*1620*/  S2UR UR6, SR_CgaCtaId ;  /* 0x00000000000679c3 */ /* 0x000e220000008800 */
[----:B------:R-:W-:Y:S01]  /*1630*/  FMUL.FTZ R28, R28, 1.2207031431898940355e-05 ;  /* 0x374ccccd1c1c7820 */ /* 0x000fe20000410000 */
[----:B------:R-:W-:Y:S02]  /*1640*/  UMOV UR5, 0x400 ;  /* 0x0000040000057882 */ /* 0x000fe40000000000 */
[----:B------:R-:W-:Y:S01]  /*1650*/  UIADD3 UR5, UPT, UPT, UR5, 0xc80, URZ ;  /* 0x00000c8005057890 */ /* 0x000fe2000fffe0ff */
[----:B------:R-:W-:-:S04]  /*1660*/  FMUL.FTZ R29, R28, R28 ;  /* 0x0000001c1c1d7220 */ /* 0x000fc80000410000 */
[----:B------:R-:W-:-:S05]  /*1670*/  FFMA.FTZ R29, R32, 1.2207031431898940355e-05, -R29 ;  /* 0x374ccccd201d7823 */ /* 0x000fca000001081d */
[----:B------:R-:W-:Y:S01]  /*1680*/  FMNMX.FTZ R29, RZ, R29, !PT ;  /* 0x0000001dff1d7209 */ /* 0x000fe20007810000 */
[----:B0-----:R-:W-:-:S06]  /*1690*/  ULEA UR5, UR6, UR5, 0x18 ;  /* 0x0000000506057291 */ /* 0x001fcc000f8ec0ff */
[----:B------:R-:W-:-:S05]  /*16a0*/  LEA.HI R30, R2, UR5, RZ, 0x1f ;  /* 0x00000005021e7c11 */ /* 0x000fca000f8ff8ff */
[----:B------:R0:W-:Y:S02]  /*16b0*/  STS.64 [R30], R28 ;  /* 0x0000001c1e007388 */ /* 0x0001e40000000a00 */
.L_x_323:
[----:B------:R-:W-:Y:S05]  /*16c0*/  BSYNC.RECONVERGENT B0 ;  /* 0x0000000000007941 */ /* 0x000fea0003800200 */
.L_x_322:
[----:B------:R-:W-:Y:S06]  /*16d0*/  BAR.SYNC.DEFER_BLOCKING 0x0 ;  /* 0x0000000000007b1d */ /* 0x000fec0000010000 */
[----:B------:R-:W-:Y:S04]  /*16e0*/  BSSY.RECONVERGENT B0, `(.L_x_324) ;  /* 0x0000013000007945 */ /* 0x000fe80003800200 */
[----:B------:R-:W-:Y:S05]  /*16f0*/  @P0 BRA `(.L_x_325) ;  /* 0x0000000000440947 */ /* 0x000fea0003800000 */
[----:B------:R-:W1:Y:S01]  /*1700*/  S2UR UR6, SR_CgaCtaId ;  /* 0x00000000000679c3 */ /* 0x000e620000008800 */
[----:B------:R-:W-:Y:S01]  /*1710*/  UMOV UR5, 0x400 ;  /* 0x0000040000057882 */ /* 0x000fe20000000000 */
[----:B------:R-:W2:Y:S01]  /*1720*/  LDCU.64 UR10, c[0x0][0x3b0] ;  /* 0x00007600ff0a77ac */ /* 0x000ea20008000a00 */
[----:B------:R-:W-:-:S05]  /*1730*/  UIADD3 UR5, UPT, UPT, UR5, 0xc80, URZ ;  /* 0x00000c8005057890 */ /* 0x000fca000fffe0ff */
[----:B------:R-:W3:Y:S01]  /*1740*/  S2UR UR7, SR_CTAID.Y ;  /* 0x00000000000779c3 */ /* 0x000ee20000002600 */
[----:B-1----:R-:W-:-:S06]  /*1750*/  ULEA UR5, UR6, UR5, 0x18 ;  /* 0x0000000506057291 */ /* 0x002fcc000f8ec0ff */
[----:B0-----:R-:W-:Y:S01]  /*1760*/  LEA R28, R2, UR5, 0x3 ;  /* 0x00000005021c7c11 */ /* 0x001fe2000f8e18ff */
[----:B---3--:R-:W-:-:S05]  /*1770*/  USHF.L.U32 UR7, UR7, 0x4, URZ ;  /* 0x0000000407077899 */ /* 0x008fca00080006ff */
[----:B------:R-:W0:Y:S01]  /*1780*/  LDS.64 R28, [R28] ;  /* 0x000000001c1c7984 */ /* 0x000e220000000a00 */
[----:B------:R-:W-:-:S06]  /*1790*/  ULOP3.LUT UR7, UR7, 0x10, URZ, 0xc0, !UPT ;  /* 0x0000001007077892 */ /* 0x000fcc000f8ec0ff */
[----:B------:R-:W-:-:S04]  /*17a0*/  IADD3 R30, PT, PT, R2, UR7, RZ ;  /* 0x00000007021e7c10 */ /* 0x000fc8000fffe0ff */
[----:B------:R-:W-:-:S04]  /*17b0*/  SHF.L.U32 R31, R30, 0x1, RZ ;  /* 0x000000011e1f7819 */ /* 0x000fc800000006ff */
[----:B------:R-:W-:-:S04]  /*17c0*/  LEA R31, P1, R6, R31, 0x6 ;  /* 0x0000001f061f7211 */ /* 0x000fc800078230ff */
[----:B------:R-:W-:Y:S02]  /*17d0*/  LEA.HI.X R32, R6, RZ, R7, 0x6, P1 ;  /* 0x000000ff06207211 */ /* 0x000fe400008f3407 */
[----:B--2---:R-:W-:-:S04]  /*17e0*/  LEA R30, P1, R31, UR10, 0x2 ;  /* 0x0000000a1f1e7c11 */ /* 0x004fc8000f8210ff */
[----:B------:R-:W-:-:S05]  /*17f0*/  LEA.HI.X R31, R31, UR11, R32, 0x2, P1 ;  /* 0x0000000b1f1f7c11 */ /* 0x000fca00088f1420 */
[----:B0-----:R1:W-:Y:S04]  /*1800*/  STG.E.64 desc[UR8][R30.64], R28 ;  /* 0x0000001c1e007986 */ /* 0x0013e8000c101b08 */
.L_x_325:
[----:B------:R-:W-:Y:S05]  /*1810*/  BSYNC.RECONVERGENT B0 ;  /* 0x0000000000007941 */ /* 0x000fea0003800200 */
.L_x_324:
[----:B01----:R-:W0:Y:S01]  /*1820*/  LDS.64 R28, [R5] ;  /* 0x00000000051c7984 */ /* 0x003e220000000a00 */
[----:B------:R-:W0:Y:S01]  /*1830*/  LDCU UR5, c[0x0][0x3a0] ;  /* 0x00007400ff0577ac */ /* 0x000e220008000800 */
[C---:B-----5:R-:W-:Y:S02]  /*1840*/  SHF.L.U32 R31, R24.reuse, 0x10, RZ ;  /* 0x00000010181f7819 */ /* 0x060fe400000006ff */
[----:B------:R-:W-:Y:S01]  /*1850*/  PRMT R24, R24, 0x7632, R24 ;  /* 0x0000763218187816 */ /* 0x000fe20000000018 */
[----:B------:R-:W1:Y:S01]  /*1860*/  LDCU.64 UR6, c[0x0][0x380] ;  /* 0x00007000ff0677ac */ /* 0x000e620008000a00 */
[----:B------:R-:W-:Y:S01]  /*1870*/  ULOP3.LUT UR4, UR4, 0x1, URZ, 0x3c, !UPT ;  /* 0x0000000104047892 */ /* 0x000fe2000f8e3cff */
[----:B0-----:R-:W-:Y:S01]  /*1880*/  FADD.FTZ R29, R29, UR5 ;  /* 0x000000051d1d7e21 */ /* 0x001fe20008010000 */
[--C-:B------:R-:W-:Y:S01]  /*1890*/  FADD.FTZ R0, R0, -R28.reuse ;  /* 0x8000001c00007221 */ /* 0x100fe20000010000 */
[--C-:B------:R-:W-:Y:S01]  /*18a0*/  FADD.FTZ R14, R14, -R28.reuse ;  /* 0x8000001c0e0e7221 */ /* 0x100fe20000010000 */
[--C-:B------:R-:W-:Y:S01]  /*18b0*/  FADD.FTZ R18, R18, -R28.reuse ;  /* 0x8000001c12127221 */ /* 0x100fe20000010000 */
[--C-:B------:R-:W-:Y:S01]  /*18c0*/  FADD.FTZ R22, R22, -R28.reuse ;  /* 0x8000001c16167221 */ /* 0x100fe20000010000 */
[--C-:B------:R-:W-:Y:S01]  /*18d0*/  FADD.FTZ R41, R41, -R28.reuse ;  /* 0x8000001c29297221 */ /* 0x100fe20000010000 */
[----:B------:R-:W0:Y:S01]  /*18e0*/  MUFU.RSQ R29, R29 ;  /* 0x0000001d001d7308 */ /* 0x000e220000001400 */
        /* <DEDUP_REMOVED lines=27> */
[C---:B------:R-:W-:Y:S01]  /*1aa0*/  SHF.L.U32 R28, R26.reuse, 0x10, RZ ;  /* 0x000000101a1c7819 */ /* 0x040fe200000006ff */
[C---:B0-----:R-:W-:Y:S01]  /*1ab0*/  FMUL.FTZ R33, R29.reuse, R0 ;  /* 0x000000001d217220 */ /* 0x041fe20000410000 */
[C---:B------:R-:W-:Y:S01]  /*1ac0*/  FMUL.FTZ R14, R29.reuse, R14 ;  /* 0x0000000e1d0e7220 */ /* 0x040fe20000410000 */
[C---:B------:R-:W-:Y:S01]  /*1ad0*/  FMUL.FTZ R35, R29.reuse, R18 ;  /* 0x000000121d237220 */ /* 0x040fe20000410000 */
[C---:B------:R-:W-:Y:S01]  /*1ae0*/  FMUL.FTZ R37, R29.reuse, R22 ;  /* 0x000000161d257220 */ /* 0x040fe20000410000 */
[C---:B------:R-:W-:Y:S01]  /*1af0*/  FMUL.FTZ R41, R29.reuse, R41 ;  /* 0x000000291d297220 */ /* 0x040fe20000410000 */
[C---:B------:R-:W-:Y:S01]  /*1b00*/  FMUL.FTZ R43, R29.reuse, R32 ;  /* 0x000000201d2b7220 */ /* 0x040fe20000410000 */
[C---:B------:R-:W-:Y:S01]  /*1b10*/  FMUL.FTZ R45, R29.reuse, R36 ;  /* 0x000000241d2d7220 */ /* 0x040fe20000410000 */
[----:B------:R-:W-:Y:S01]  /*1b20*/  FMUL.FTZ R47, R29, R58 ;  /* 0x0000003a1d2f7220 */ /* 0x000fe20000410000 */
[----:B------:R-:W-:Y:S01]  /*1b30*/  PRMT R26, R26, 0x7632, R26 ;  /* 0x000076321a1a7816 */ /* 0x000fe2000000001a */
[--C-:B------:R-:W-:Y:S01]  /*1b40*/  FFMA.FTZ R33, R33, R31, R28.reuse ;  /* 0x0000001f21217223 */ /* 0x100fe2000001001c */
[C-C-:B------:R-:W-:Y:S01]  /*1b50*/  FFMA.FTZ R18, R31.reuse, R14, R28.reuse ;  /* 0x0000000e1f127223 */ /* 0x140fe2000001001c */
[C-C-:B------:R-:W-:Y:S01]  /*1b60*/  FFMA.FTZ R35, R31.reuse, R35, R28.reuse ;  /* 0x000000231f237223 */ /* 0x140fe2000001001c */
[C-C-:B------:R-:W-:Y:S01]  /*1b70*/  FFMA.FTZ R37, R31.reuse, R37, R28.reuse ;  /* 0x000000251f257223 */ /* 0x140fe2000001001c */
[C-C-:B------:R-:W-:Y:S01]  /*1b80*/  FFMA.FTZ R41, R31.reuse, R41, R28.reuse ;  /* 0x000000291f297223 */ /* 0x140fe2000001001c */
[C-C-:B------:R-:W-:Y:S01]  /*1b90*/  FFMA.FTZ R43, R31.reuse, R43, R28.reuse ;  /* 0x0000002b1f2b7223 */ /* 0x140fe2000001001c */
[C-C-:B------:R-:W-:Y:S01]  /*1ba0*/  FFMA.FTZ R0, R31.reuse, R45, R28.reuse ;  /* 0x0000002d1f007223 */ /* 0x140fe2000001001c */
[----:B------:R-:W-:Y:S01]  /*1bb0*/  FFMA.FTZ R28, R31, R47, R28 ;  /* 0x0000002f1f1c7223 */ /* 0x000fe2000001001c */
[----:B------:R-:W-:Y:S01]  /*1bc0*/  SHF.L.U32 R31, R24, 0x10, RZ ;  /* 0x00000010181f7819 */ /* 0x000fe200000006ff */
[C---:B------:R-:W-:Y:S01]  /*1bd0*/  FMUL.FTZ R23, R29.reuse, R23 ;  /* 0x000000171d177220 */ /* 0x040fe20000410000 */
[----:B------:R-:W-:Y:S01]  /*1be0*/  SHF.L.U32 R14, R26, 0x10, RZ ;  /* 0x000000101a0e7819 */ /* 0x000fe200000006ff */
        /* <DEDUP_REMOVED lines=24> */
[----:B------:R-:W-:Y:S01]  /*1d70*/  FFMA.FTZ R22, R31, R23, R14 ;  /* 0x000000171f167223 */ /* 0x000fe2000001000e */
[----:B------:R-:W-:Y:S01]  /*1d80*/  PRMT R36, R27, 0x7632, R36 ;  /* 0x000076321b247816 */ /* 0x000fe20000000024 */
[--C-:B------:R-:W-:Y:S01]  /*1d90*/  FFMA.FTZ R26, R11, R31, R14.reuse ;  /* 0x0000001f0b1a7223 */ /* 0x100fe2000001000e */
[----:B------:R-:W-:Y:S01]  /*1da0*/  SHF.L.U32 R29, R27, 0x10, RZ ;  /* 0x000000101b1d7819 */ /* 0x000fe200000006ff */
[C-C-:B------:R-:W-:Y:S01]  /*1db0*/  FFMA.FTZ R27, R31.reuse, R15, R14.reuse ;  /* 0x0000000f1f1b7223 */ /* 0x140fe2000001000e */
[C-C-:B------:R-:W-:Y:S01]  /*1dc0*/  FFMA.FTZ R24, R31.reuse, R19, R14.reuse ;  /* 0x000000131f187223 */ /* 0x140fe2000001000e */
[C-C-:B------:R-:W-:Y:S01]  /*1dd0*/  FFMA.FTZ R40, R31.reuse, R40, R14.reuse ;  /* 0x000000281f287223 */ /* 0x140fe2000001000e */
[C-C-:B------:R-:W-:Y:S01]  /*1de0*/  FFMA.FTZ R44, R31.reuse, R44, R14.reuse ;  /* 0x0000002c1f2c7223 */ /* 0x140fe2000001000e */
[C-C-:B------:R-:W-:Y:S01]  /*1df0*/  FFMA.FTZ R23, R31.reuse, R48, R14.reuse ;  /* 0x000000301f177223 */ /* 0x140fe2000001000e */
[----:B------:R-:W-:Y:S01]  /*1e00*/  FFMA.FTZ R31, R31, R52, R14 ;  /* 0x000000341f1f7223 */ /* 0x000fe2000001000e */
[----:B-1----:R-:W-:-:S02]  /*1e10*/  IADD3 R14, P1, PT, R9, UR6, RZ ;  /* 0x00000006090e7c10 */ /* 0x002fc4000ff3e0ff */
[----:B------:R-:W-:Y:S02]  /*1e20*/  SHF.L.U32 R25, R25, 0x10, RZ ;  /* 0x0000001019197819 */ /* 0x000fe400000006ff */
[----:B------:R-:W-:Y:S02]  /*1e30*/  SHF.L.U32 R32, R32, 0x10, RZ ;  /* 0x0000001020207819 */ /* 0x000fe400000006ff */
[----:B------:R-:W-:Y:S01]  /*1e40*/  SHF.L.U32 R9, R36, 0x10, RZ ;  /* 0x0000001024097819 */ /* 0x000fe200000006ff */
[--C-:B------:R-:W-:Y:S01]  /*1e50*/  FFMA.FTZ R16, R25, R16, R29.reuse ;  /* 0x0000001019107223 */ /* 0x100fe2000001001d */
[----:B------:R-:W-:Y:S01]  /*1e60*/  IADD3.X R15, PT, PT, R10, UR7, RZ, P1, !PT ;  /* 0x000000070a0f7c10 */ /* 0x000fe20008ffe4ff */
[----:B------:R-:W0:Y:S01]  /*1e70*/  LDCU.64 UR6, c[0x0][0x3a8] ;  /* 0x00007500ff0677ac */ /* 0x000e220008000a00 */
[----:B------:R-:W-:Y:S01]  /*1e80*/  FFMA.FTZ R11, R12, R25, R29 ;  /* 0x000000190c0b7223 */ /* 0x000fe2000001001d */
[C-C-:B------:R-:W-:Y:S01]  /*1e90*/  FFMA.FTZ R17, R32.reuse, R17, R9.reuse ;  /* 0x0000001120117223 */ /* 0x140fe20000010009 */
[----:B------:R-:W-:Y:S01]  /*1ea0*/  FFMA.FTZ R12, R13, R32, R9 ;  /* 0x000000200d0c7223 */ /* 0x000fe20000010009 */
[C-C-:B------:R-:W-:Y:S01]  /*1eb0*/  FFMA.FTZ R20, R25.reuse, R20, R29.reuse ;  /* 0x0000001419147223 */ /* 0x140fe2000001001d */
[C-C-:B------:R-:W-:Y:S01]  /*1ec0*/  FFMA.FTZ R38, R25.reuse, R38, R29.reuse ;  /* 0x0000002619267223 */ /* 0x140fe2000001001d */
[C-C-:B------:R-:W-:Y:S01]  /*1ed0*/  FFMA.FTZ R30, R25.reuse, R30, R29.reuse ;  /* 0x0000001e191e7223 */ /* 0x140fe2000001001d */
[C-C-:B------:R-:W-:Y:S01]  /*1ee0*/  FFMA.FTZ R34, R25.reuse, R34, R29.reuse ;  /* 0x0000002219227223 */ /* 0x140fe2000001001d */
[C-C-:B------:R-:W-:Y:S01]  /*1ef0*/  FFMA.FTZ R56, R25.reuse, R56, R29.reuse ;  /* 0x0000003819387223 */ /* 0x140fe2000001001d */
[----:B------:R-:W-:Y:S01]  /*1f00*/  FFMA.FTZ R60, R25, R60, R29 ;  /* 0x0000003c193c7223 */ /* 0x000fe2000001001d */
[C-C-:B------:R-:W-:Y:S01]  /*1f10*/  FFMA.FTZ R13, R32.reuse, R21, R9.reuse ;  /* 0x00000015200d7223 */ /* 0x140fe20000010009 */
[----:B------:R-:W-:Y:S01]  /*1f20*/  F2FP.BF16.F32.PACK_AB R18, R27, R18 ;  /* 0x000000121b12723e */ /* 0x000fe200000010ff */
[C-C-:B------:R-:W-:Y:S01]  /*1f30*/  FFMA.FTZ R21, R32.reuse, R42, R9.reuse ;  /* 0x0000002a20157223 */ /* 0x140fe20000010009 */
[----:B------:R-:W-:Y:S01]  /*1f40*/  F2FP.BF16.F32.PACK_AB R19, R17, R16 ;  /* 0x000000101113723e */ /* 0x000fe200000010ff */
[C-C-:B------:R-:W-:Y:S01]  /*1f50*/  FFMA.FTZ R17, R32.reuse, R39, R9.reuse ;  /* 0x0000002720117223 */ /* 0x140fe20000010009 */
[C-C-:B------:R-:W-:Y:S01]  /*1f60*/  FFMA.FTZ R25, R32.reuse, R46, R9.reuse ;  /* 0x0000002e20197223 */ /* 0x140fe20000010009 */
[C-C-:B------:R-:W-:Y:S01]  /*1f70*/  FFMA.FTZ R27, R32.reuse, R50, R9.reuse ;  /* 0x00000032201b7223 */ /* 0x140fe20000010009 */
[----:B------:R-:W-:Y:S01]  /*1f80*/  FFMA.FTZ R9, R32, R54, R9 ;  /* 0x0000003620097223 */ /* 0x000fe20000010009 */
[----:B------:R-:W-:Y:S01]  /*1f90*/  F2FP.BF16.F32.PACK_AB R11, R12, R11 ;  /* 0x0000000b0c0b723e */ /* 0x000fe200000010ff */
[----:B------:R1:W-:Y:S01]  /*1fa0*/  STG.E.64 desc[UR8][R14.64+0x1400], R18 ;  /* 0x001400120e007986 */ /* 0x0003e2000c101b08 */
[----:B------:R-:W-:-:S02]  /*1fb0*/  F2FP.BF16.F32.PACK_AB R10, R26, R33 ;  /* 0x000000211a0a723e */ /* 0x000fc400000010ff */
        /* <DEDUP_REMOVED lines=18> */
[----:B------:R-:W-:-:S03]  /*20e0*/  IADD3 R6, P1, PT, R6, 0x1, RZ ;  /* 0x0000000106067810 */ /* 0x000fc60007f3e0ff */
[----:B------:R1:W-:Y:S01]  /*20f0*/  STG.E.64 desc[UR8][R14.64+0x8c00], R28 ;  /* 0x008c001c0e007986 */ /* 0x0003e2000c101b08 */
[----:B------:R-:W-:Y:S02]  /*2100*/  IADD3.X R7, PT, PT, RZ, R7, RZ, P1, !PT ;  /* 0x00000007ff077210 */ /* 0x000fe40000ffe4ff */
[----:B0-----:R-:W-:-:S04]  /*2110*/  ISETP.GE.U32.AND P1, PT, R6, UR6, PT ;  /* 0x0000000606007c0c */ /* 0x001fc8000bf26070 */
[----:B------:R-:W-:-:S13]  /*2120*/  ISETP.GE.AND.EX P1, PT, R7, UR7, PT, P1 ;  /* 0x0000000707007c0c */ /* 0x000fda000bf26310 */
[----:B-1----:R-:W-:Y:S05]  /*2130*/  @!P1 BRA `(.L_x_326) ;  /* 0xffffffe000589947 */ /* 0x002fea000383ffff */
[----:B------:R-:W-:Y:S05]  /*2140*/  EXIT ;  /* 0x000000000000794d */ /* 0x000fea0003800000 */
.L_x_327:
        /* <DEDUP_REMOVED lines=11> */
.L_x_896:


//--------------------- .text._ZN13group_norm_v214gn_cuda_kernelI13__nv_bfloat16Li320ELi1ELi32ELi20ELi4096ELb0ELi64ELi320ELi320ELi4ELb1ELi2ELb0ELb0ENS_16CompileConditionILi1000EEEEEvPT_PKS4_S7_S7_flPfS8_Pj --------------------------
	.section	.text._ZN13group_norm_v214gn_cuda_kernelI13__nv_bfloat16Li320ELi1ELi32ELi20ELi4096ELb0ELi64ELi320ELi320ELi4ELb1ELi2ELb0ELb0ENS_16CompileConditionILi1000EEEEEvPT_PKS4_S7_S7_flPfS8_Pj,"ax",@progbits
	.align	128
        .global         _ZN13group_norm_v214gn_cuda_kernelI13__nv_bfloat16Li320ELi1ELi32ELi20ELi4096ELb0ELi64ELi320ELi320ELi4ELb1ELi2ELb0ELb0ENS_16CompileConditionILi1000EEEEEvPT_PKS4_S7_S7_flPfS8_Pj
        .type           _ZN13group_norm_v214gn_cuda_kernelI13__nv_bfloat16Li320ELi1ELi32ELi20ELi4096ELb0ELi64ELi320ELi320ELi4ELb1ELi2ELb0ELb0ENS_16CompileConditionILi1000EEEEEvPT_PKS4_S7_S7_flPfS8_Pj,@function
        .size           _ZN13group_norm_v214gn_cuda_kernelI13__nv_bfloat16Li320ELi1ELi32ELi20ELi4096ELb0ELi64ELi320ELi320ELi4ELb1ELi2ELb0ELb0ENS_16CompileConditionILi1000EEEEEvPT_PKS4_S7_S7_flPfS8_Pj,(.L_x_897 - _ZN13group_norm_v214gn_cuda_kernelI13__nv_bfloat16Li320ELi1ELi32ELi20ELi4096ELb0ELi64ELi320ELi320ELi4ELb1ELi2ELb0ELb0ENS_16CompileConditionILi1000EEEEEvPT_PKS4_S7_S7_flPfS8_Pj)
        .other          _ZN13group_norm_v214gn_cuda_kernelI13__nv_bfloat16Li320ELi1ELi32ELi20ELi4096ELb0ELi64ELi320ELi320ELi4ELb1ELi2ELb0ELb0ENS_16CompileConditionILi1000EEEEEvPT_PKS4_S7_S7_flPfS8_Pj,@"STO_CUDA_ENTRY STV_DEFAULT"
_ZN13group_norm_v214gn_cuda_kernelI13__nv_bfloat16Li320ELi1ELi32ELi20ELi4096ELb0ELi64ELi320ELi320ELi4ELb1ELi2ELb0ELb0ENS_16CompileConditionILi1000EEEEEvPT_PKS4_S7_S7_flPfS8_Pj:
.text._ZN13group_norm_v214gn_cuda_kernelI13__nv_bfloat16Li320ELi1ELi32ELi20ELi4096ELb0ELi64ELi320ELi320ELi4ELb1ELi2ELb0ELb0ENS_16CompileConditionILi1000EEEEEvPT_PKS4_S7_S7_flPfS8_Pj:
        /* <DEDUP_REMOVED lines=8> */
[----:B------:R-:W1:Y:S01]  /*0080*/  S2UR UR5, SR_CgaCtaId ;  /* 0x00000000000579c3 */ /* 0x000e620000008800 */
[C---:B------:R-:W-:Y:S01]  /*0090*/  SHF.L.U32 R2, R47.reuse, 0x4, RZ ;  /* 0x000000042f027819 */ /* 0x040fe200000006ff */
[----:B------:R-:W-:Y:S01]  /*00a0*/  UMOV UR4, 0x400 ;  /* 0x0000040000047882 */ /* 0x000fe20000000000 */
[----:B------:R-:W2:Y:S01]  /*00b0*/  S2R R12, SR_CTAID.X ;  /* 0x00000000000c7919 */ /* 0x000ea20000002500 */
[----:B------:R-:W-:Y:S02]  /*00c0*/  LOP3.LUT R0, R47, 0x1, RZ, 0xc0, !PT ;  /* 0x000000012f007812 */ /* 0x000fe400078ec0ff */
[----:B------:R-:W-:Y:S02]  /*00d0*/  CS2R R34, SRZ ;  /* 0x0000000000227805 */ /* 0x000fe4000001ff00 */
[----:B------:R-:W-:Y:S01]  /*00e0*/  LOP3.LUT R3, R2, 0x10, RZ, 0xc0, !PT ;  /* 0x0000001002037812 */ /* 0x000fe200078ec0ff */
[----:B------:R-:W3:Y:S01]  /*00f0*/  LDCU UR8, c[0x0][0x374] ;  /* 0x00006e80ff0877ac */ /* 0x000ee20008000800 */
[----:B------:R-:W4:Y:S01]  /*0100*/  LDC.64 R14, c[0x0][0x3b0] ;  /* 0x0000ec00ff0e7b82 */ /* 0x000f220000000a00 */
[----:B------:R-:W-:Y:S01]  /*0110*/  IMAD R0, R0, 0x140, RZ ;  /* 0x0000014000007824 */ /* 0x000fe200078e02ff */
[----:B------:R-:W-:-:S06]  /*0120*/  MOV R32, 0x7fffffc1 ;  /* 0x7fffffc100207802 */ /* 0x000fcc0000000f00 */
[----:B------:R-:W5:Y:S01]  /*0130*/  LDC.64 R56, c[0x0][0x3c0] ;  /* 0x0000f000ff387b82 */ /* 0x000f620000000a00 */
[----:B-1----:R-:W-:-:S07]  /*0140*/  ULEA UR6, UR5, UR4, 0x18 ;  /* 0x0000000405067291 */ /* 0x002fce000f8ec0ff */
[----:B------:R-:W1:Y:S01]  /*0150*/  LDC.64 R106, c[0x0][0x390] ;  /* 0x0000e400ff6a7b82 */ /* 0x000e620000000a00 */
[----:B------:R-:W-:Y:S01]  /*0160*/  UIADD3 UR4, UPT, UPT, UR4, 0xc80, URZ ;  /* 0x00000c8004047890 */ /* 0x000fe2000fffe0ff */
[----:B------:R-:W-:-:S03]  /*0170*/  MOV R13, UR6 ;  /* 0x00000006000d7c02 */ /* 0x000fc60008000f00 */
[----:B------:R-:W-:Y:S01]  /*0180*/  ULEA UR4, UR5, UR4, 0x18 ;  /* 0x0000000405047291 */ /* 0x000fe2000f8ec0ff */
[C---:B0-----:R-:W-:Y:S02]  /*0190*/  LOP3.LUT R4, R46.reuse, 0xffff, RZ, 0xc0, !PT ;  /* 0x0000ffff2e047812 */ /* 0x041fe400078ec0ff */
[----:B------:R-:W0:Y:S01]  /*01a0*/  LDC.64 R54, c[0x0][0x398] ;  /* 0x0000e600ff367b82 */ /* 0x000e220000000a00 */
[----:B------:R-:W-:Y:S01]  /*01b0*/  LEA.HI R5, R46, R3, RZ, 0x1e ;  /* 0x000000032e057211 */ /* 0x000fe200078ff0ff */
[----:B------:R-:W0:Y:S01]  /*01c0*/  LDCU.64 UR6, c[0x0][0x358] ;  /* 0x00006b00ff0677ac */ /* 0x000e220008000a00 */
[----:B----4-:R-:W-:Y:S01]  /*01d0*/  ISETP.EQ.U32.AND P1, PT, R14, RZ, PT ;  /* 0x000000ff0e00720c */ /* 0x010fe20003f22070 */
[----:B------:R-:W-:Y:S01]  /*01e0*/  IMAD R4, R4, 0xcccd, RZ ;  /* 0x0000cccd04047824 */ /* 0x000fe200078e02ff */
[----:B--2---:R-:W-:Y:S01]  /*01f0*/  LOP3.LUT P0, RZ, R12, 0x3f, RZ, 0xc0, !PT ;  /* 0x0000003f0cff7812 */ /* 0x004fe2000780c0ff */
[----:B------:R-:W-:Y:S01]  /*0200*/  IMAD R5, R5, 0x14, -R0 ;  /* 0x0000001405057824 */ /* 0x000fe200078e0a00 */
[----:B------:R-:W-:Y:S01]  /*0210*/  SHF.L.U32 R45, R46, 0x3, RZ ;  /* 0x000000032e2d7819 */ /* 0x000fe200000006ff */
[----:B-----5:R-:W-:Y:S01]  /*0220*/  IMAD.WIDE.U32 R56, R47, 0x4, R56 ;  /* 0x000000042f387825 */ /* 0x020fe200078e0038 */
[----:B------:R-:W-:-:S02]  /*0230*/  SHF.R.U32.HI R37, RZ, 0x16, R4 ;  /* 0x00000016ff257819 */ /* 0x000fc40000011604 */
[----:B------:R-:W-:Y:S02]  /*0240*/  SHF.L.U32 R4, R12, 0x6, RZ ;  /* 0x000000060c047819 */ /* 0x000fe400000006ff */
[----:B------:R-:W-:Y:S02]  /*0250*/  PRMT R2, R37, 0x9910, RZ ;  /* 0x0000991025027816 */ /* 0x000fe400000000ff */
[----:B------:R-:W-:Y:S02]  /*0260*/  LOP3.LUT R4, R4, 0xfc0, RZ, 0xc0, !PT ;  /* 0x00000fc004047812 */ /* 0x000fe400078ec0ff */
[----:B------:R-:W-:Y:S01]  /*0270*/  IADD3 R8, PT, PT, R5, 0x4, RZ ;  /* 0x0000000405087810 */ /* 0x000fe20007ffe0ff */
[----:B------:R-:W-:Y:S01]  /*0280*/  IMAD R2, R2, 0x50, RZ ;  /* 0x0000005002027824 */ /* 0x000fe200078e02ff */
[----:B------:R-:W-:Y:S02]  /*0290*/  IADD3 R38, PT, PT, R37, R4, RZ ;  /* 0x0000000425267210 */ /* 0x000fe40007ffe0ff */
[----:B------:R-:W-:-:S02]  /*02a0*/  IADD3 R9, PT, PT, R5, 0x8, RZ ;  /* 0x0000000805097810 */ /* 0x000fc40007ffe0ff */
[----:B------:R-:W-:Y:S02]  /*02b0*/  IADD3 R2, PT, PT, RZ, -R2, RZ ;  /* 0x80000002ff027210 */ /* 0x000fe40007ffe0ff */
[----:B------:R-:W-:Y:S02]  /*02c0*/  IADD3 R10, PT, PT, R5, 0xc, RZ ;  /* 0x0000000c050a7810 */ /* 0x000fe40007ffe0ff */
[----:B------:R-:W-:Y:S02]  /*02d0*/  PRMT R11, R2, 0x7710, RZ ;  /* 0x00007710020b7816 */ /* 0x000fe400000000ff */
[----:B------:R-:W-:Y:S02]  /*02e0*/  SHF.R.U32.HI R6, RZ, 0x2, R5 ;  /* 0x00000002ff067819 */ /* 0x000fe40000011605 */
[----:B------:R-:W-:Y:S02]  /*02f0*/  IADD3 R2, PT, PT, R11, R46, RZ ;  /* 0x0000002e0b027210 */ /* 0x000fe40007ffe0ff */
[----:B------:R-:W-:Y:S01]  /*0300*/  IADD3 R5, PT, PT, R5, 0x10, RZ ;  /* 0x0000001005057810 */ /* 0x000fe20007ffe0ff */
[----:B------:R-:W-:Y:S01]  /*0310*/  IMAD R6, R6, 0x28, R13 ;  /* 0x0000002806067824 */ /* 0x000fe200078e020d */
[----:B------:R-:W-:-:S02]  /*0320*/  LOP3.LUT R39, R2, 0xffff, RZ, 0xc0, !PT ;  /* 0x0000ffff02277812 */ /* 0x000fc400078ec0ff */
[----:B------:R-:W-:Y:S02]  /*0330*/  SHF.R.U32.HI R8, RZ, 0x2, R8 ;  /* 0x00000002ff087819 */ /* 0x000fe40000011608 */
[----:B------:R-:W-:Y:S01]  /*0340*/  SHF.R.U32.HI R9, RZ, 0x2, R9 ;  /* 0x00000002ff097819 */ /* 0x000fe20000011609 */
[C-C-:B------:R-:W-:Y:S01]  /*0350*/  IMAD R2, R39.reuse, 0x28, R13.reuse ;  /* 0x0000002827027824 */ /* 0x140fe200078e020d */
[----:B------:R-:W-:Y:S01]  /*0360*/  LEA R39, R39, R0, 0x2 ;  /* 0x0000000027277211 */ /* 0x000fe200078e10ff */
[--C-:B------:R-:W-:Y:S01]  /*0370*/  IMAD R8, R8, 0x28, R13.reuse ;  /* 0x0000002808087824 */ /* 0x100fe200078e020d */
[----:B------:R-:W-:Y:S01]  /*0380*/  SHF.R.U32.HI R10, RZ, 0x2, R10 ;  /* 0x00000002ff0a7819 */ /* 0x000fe2000001160a */
[----:B------:R-:W-:Y:S01]  /*0390*/  IMAD R42, R9, 0x28, R13 ;  /* 0x00000028092a7824 */ /* 0x000fe200078e020d */
[----:B------:R-:W-:Y:S01]  /*03a0*/  LEA R37, R37, R2, 0x3 ;  /* 0x0000000225257211 */ /* 0x000fe200078e18ff */
[C---:B-1----:R-:W-:Y:S01]  /*03b0*/  IMAD.WIDE.U32 R106, R39.reuse, 0x2, R106 ;  /* 0x00000002276a7825 */ /* 0x042fe200078e006a */
[----:B------:R-:W-:-:S02]  /*03c0*/  LOP3.LUT R2, R39, 0xffff, RZ, 0xc0, !PT ;  /* 0x0000ffff27027812 */ /* 0x000fc400078ec0ff */
[----:B------:R-:W-:Y:S01]  /*03d0*/  SHF.R.U32.HI R5, RZ, 0x2, R5 ;  /* 0x00000002ff057819 */ /* 0x000fe20000011605 */
[--C-:B------:R-:W-:Y:S01]  /*03e0*/  IMAD R10, R10, 0x28, R13.reuse ;  /* 0x000000280a0a7824 */ /* 0x100fe200078e020d */
[----:B------:R-:W-:Y:S01]  /*03f0*/  SHF.L.U32 R0, R12, 0x1, RZ ;  /* 0x000000010c007819 */ /* 0x000fe200000006ff */
[----:B------:R-:W-:Y:S01]  /*0400*/  IMAD R2, R2, 0xccd, RZ ;  /* 0x00000ccd02027824 */ /* 0x000fe200078e02ff */
[----:B------:R-:W-:Y:S01]  /*0410*/  ISETP.EQ.OR.EX P0, PT, R15, RZ, P0, P1 ;  /* 0x000000ff0f00720c */ /* 0x000fe20000702710 */
[----:B------:R-:W-:Y:S01]  /*0420*/  IMAD R40, R5, 0x28, R13 ;  /* 0x0000002805287824 */ /* 0x000fe200078e020d */
[----:B------:R-:W-:Y:S01]  /*0430*/  LOP3.LUT R7, R45, 0x18, RZ, 0xc0, !PT ;  /* 0x000000182d077812 */ /* 0x000fe200078ec0ff */
[----:B0-----:R-:W-:Y:S01]  /*0440*/  IMAD.WIDE.U32 R54, R39, 0x2, R54 ;  /* 0x0000000227367825 */ /* 0x001fe200078e0036 */
[----:B------:R-:W-:Y:S02]  /*0450*/  ISETP.NE.AND P1, PT, R12, RZ, PT ;  /* 0x000000ff0c00720c */ /* 0x000fe40003f25270 */
[----:B------:R-:W-:-:S02]  /*0460*/  SHF.L.U32 R31, R46, 0x2, RZ ;  /* 0x000000022e1f7819 */ /* 0x000fc400000006ff */
[----:B------:R-:W-:Y:S02]  /*0470*/  LOP3.LUT R5, R0, 0x7e, RZ, 0xc0, !PT ;  /* 0x0000007e00057812 */ /* 0x000fe400078ec0ff */
[----:B------:R-:W-:Y:S02]  /*0480*/  LEA.HI R27, R2, -R3, RZ, 0x10 ;  /* 0x80000003021b7211 */ /* 0x000fe400078f80ff */
[----:B------:R-:W-:Y:S02]  /*0490*/  IADD3 R29, PT, PT, R3, R46, RZ ;  /* 0x0000002e031d7210 */ /* 0x000fe40007ffe0ff */
[----:B------:R-:W-:Y:S02]  /*04a0*/  IADD3 R44, PT, PT, R6, R7, RZ ;  /* 0x00000007062c7210 */ /* 0x000fe40007ffe0ff */
[C---:B------:R-:W-:Y:S02]  /*04b0*/  IADD3 R43, PT, PT, R7.reuse, R8, RZ ;  /* 0x00000008072b7210 */ /* 0x040fe40007ffe0ff */
[----:B------:R-:W-:-:S02]  /*04c0*/  IADD3 R42, PT, PT, R7, R42, RZ ;  /* 0x0000002a072a7210 */ /* 0x000fc40007ffe0ff */
[C---:B------:R-:W-:Y:S02]  /*04d0*/  IADD3 R41, PT, PT, R7.reuse, R10, RZ ;  /* 0x0000000a07297210 */ /* 0x040fe40007ffe0ff */
[----:B------:R-:W-:Y:S02]  /*04e0*/  IADD3 R40, PT, PT, R7, R40, RZ ;  /* 0x0000002807287210 */ /* 0x000fe40007ffe0ff */
[----:B------:R-:W-:Y:S02]  /*04f0*/  LOP3.LUT R33, R46, 0xf, RZ, 0xc0, !PT ;  /* 0x0000000f2e217812 */ /* 0x000fe400078ec0ff */
[----:B------:R-:W-:Y:S02]  /*0500*/  SEL R32, R32, 0x1, !P1 ;  /* 0x0000000120207807 */ /* 0x000fe40004800000 */
[----:B------:R-:W-:Y:S02]  /*0510*/  LOP3.LUT R31, R31, 0x3c0, RZ, 0xc0, !PT ;  /* 0x000003c01f1f7812 */ /* 0x000fe400078ec0ff */
[----:B------:R-:W-:-:S02]  /*0520*/  ISETP.GT.U32.OR P0, PT, R46, 0xf, P0 ;  /* 0x0000000f2e00780c */ /* 0x000fc40000704470 */
[C---:B------:R-:W-:Y:S02]  /*0530*/  LEA R30, R46.reuse, R5, 0x5 ;  /* 0x000000052e1e7211 */ /* 0x040fe400078e28ff */
[----:B------:R-:W-:Y:S02]  /*0540*/  SHF.L.U32 R29, R29, 0x1, RZ ;  /* 0x000000011d1d7819 */ /* 0x000fe400000006ff */
[----:B------:R-:W-:Y:S02]  /*0550*/  LEA.HI R28, R46, UR4, RZ, 0x1f ;  /* 0x000000042e1c7c11 */ /* 0x000fe4000f8ff8ff */
[----:B---3--:R-:W-:-:S07]  /*0560*/  LEA R27, R27, UR4, 0x3 ;  /* 0x000000041b1b7c11 */ /* 0x008fce000f8e18ff */
.L_x_332:
[----:B-1----:R-:W-:Y:S01]  /*0570*/  HFMA2 R3, -RZ, RZ, 0, 0 ;  /* 0x00000000ff037431 */ /* 0x002fe200000001ff */
[----:B------:R-:W0:Y:S01]  /*0580*/  LDCU.64 UR10, c[0x0][0x388] ;  /* 0x00007100ff0a77ac */ /* 0x000e220008000a00 */
[----:B------:R-:W-:Y:S01]  /*0590*/  MOV R2, R39 ;  /* 0x0000002700027202 */ /* 0x000fe20000000f00 */
[----:B------:R-:W-:Y:S02]  /*05a0*/  IMAD R25, R38, 0x280, RZ ;  /* 0x0000028026197824 */ /* 0x000fe400078e02ff */
[----:B------:R-:W-:Y:S02]  /*05b0*/  IMAD R5, R35, 0x280000, RZ ;  /* 0x0028000023057824 */ /* 0x000fe400078e02ff */
[----:B------:R-:W-:-:S03]  /*05c0*/  IMAD.WIDE.U32 R2, R36, 0x280000, R2 ;  /* 0x0028000024027825 */ /* 0x000fc600078e0002 */
[----:B------:R-:W-:-:S04]  /*05d0*/  IADD3 R25, P1, PT, R25, R2, RZ ;  /* 0x0000000219197210 */ /* 0x000fc80007f3e0ff */
[----:B------:R-:W-:Y:S02]  /*05e0*/  IADD3.X R2, PT, PT, R3, R5, RZ, P1, !PT ;  /* 0x0000000503027210 */ /* 0x000fe40000ffe4ff */
[C---:B------:R-:W-:Y:S02]  /*05f0*/  SHF.L.U32 R26, R25.reuse, 0x1, RZ ;  /* 0x00000001191a7819 */ /* 0x040fe400000006ff */
[----:B------:R-:W-:Y:S02]  /*0600*/  SHF.L.U64.HI R25, R25, 0x1, R2 ;  /* 0x0000000119197819 */ /* 0x000fe40000010202 */
[----:B0-----:R-:W-:-:S04]  /*0610*/  IADD3 R4, P1, PT, R26, UR10, RZ ;  /* 0x0000000a1a047c10 */ /* 0x001fc8000ff3e0ff */
[----:B------:R-:W-:-:S05]  /*0620*/  IADD3.X R5, PT, PT, R25, UR11, RZ, P1, !PT ;  /* 0x0000000b19057c10 */ /* 0x000fca0008ffe4ff */
[----:B------:R-:W2:Y:S04]  /*0630*/  LDG.E.64.CONSTANT R22, desc[UR6][R4.64] ;  /* 0x0000000604167981 */ /* 0x000ea8000c1e9b00 */
[----:B------:R-:W3:Y:S04]  /*0640*/  LDG.E.64.CONSTANT R18, desc[UR6][R4.64+0x1400] ;  /* 0x0014000604127981 */ /* 0x000ee8000c1e9b00 */
[----:B------:R-:W4:Y:S04]  /*0650*/  LDG.E.64.CONSTANT R14, desc[UR6][R4.64+0x2800] ;  /* 0x00280006040e7981 */ /* 0x000f28000c1e9b00 */
        /* <DEDUP_REMOVED lines=13> */
[----:B--2---:R-:W-:-:S02]  /*0730*/  PRMT R24, R22, 0x7632, R24 ;  /* 0x0000763216187816 */ /* 0x004fc40000000018 */
[----:B------:R-:W-:Y:S02]  /*0740*/  SHF.L.U32 R0, R22, 0x10, RZ ;  /* 0x0000001016007819 */ /* 0x000fe400000006ff */
[----:B------:R-:W-:Y:S02]  /*0750*/  SHF.L.U32 R24, R24, 0x10, RZ ;  /* 0x0000001018187819 */ /* 0x000fe400000006ff */
[C---:B------:R-:W-:Y:S01]  /*0760*/  PRMT R22, R23.reuse, 0x7632, R22 ;  /* 0x0000763217167816 */ /* 0x040fe20000000016 */
[----:B------:R-:W-:Y:S01]  /*0770*/  FADD.FTZ R9, RZ, R0 ;  /* 0x00000000ff097221 */ /* 0x000fe20000010000 */
[----:B------:R-:W-:Y:S01]  /*0780*/  FFMA.FTZ R13, R0, R0, RZ ;  /* 0x00000000000d7223 */ /* 0x000fe200000100ff */
[----:B------:R-:W-:Y:S02]  /*0790*/  SHF.L.U32 R23, R23, 0x10, RZ ;  /* 0x0000001017177819 */ /* 0x000fe400000006ff */
[----:B------:R-:W-:Y:S01]  /*07a0*/  FADD.FTZ R8, R9, R24 ;  /* 0x0000001809087221 */ /* 0x000fe20000010000 */
[----:B------:R-:W-:Y:S01]  /*07b0*/  FFMA.FTZ R12, R24, R24, R13 ;  /* 0x00000018180c7223 */ /* 0x000fe2000001000d */
[----:B------:R-:W-:-:S02]  /*07c0*/  SHF.L.U32 R22, R22, 0x10, RZ ;  /* 0x0000001016167819 */ /* 0x000fc400000006ff */
[----:B0-----:R-:W-:Y:S01]  /*07d0*/  FADD.FTZ R5, R8, R23 ;  /* 0x0000001708057221 */ /* 0x001fe20000010000 */
[----:B------:R-:W-:Y:S01]  /*07e0*/  FFMA.FTZ R9, R23, R23, R12 ;  /* 0x0000001717097223 */ /* 0x000fe2000001000c */
[C---:B---3--:R-:W-:Y:S02]  /*07f0*/  PRMT R20, R18.reuse, 0x7632, R20 ;  /* 0x0000763212147816 */ /* 0x048fe40000000014 */
        /* <DEDUP_REMOVED lines=13> */
[C---:B----4-:R-:W-:Y:S02]  /*08d0*/  PRMT R16, R14.reuse, 0x7632, R16 ;  /* 0x000076320e107816 */ /* 0x050fe40000000010 */
        /* <DEDUP_REMOVED lines=26> */
[--C-:B------:R-:W-:Y:S01]  /*0a80*/  FFMA.FTZ R51, R11, R11, R8.reuse ;  /* 0x0000000b0b337223 */ /* 0x100fe20000010008 */
[C---:B------:R-:W-:Y:S02]  /*0a90*/  PRMT R8, R6.reuse, 0x7632, R8 ;  /* 0x0000763206087816 */ /* 0x040fe40000000008 */
[----:B------:R-:W-:Y:S01]  /*0aa0*/  SHF.L.U32 R9, R6, 0x10, RZ ;  /* 0x0000001006097819 */ /* 0x000fe200000006ff */
[----:B------:R-:W-:Y:S01]  /*0ab0*/  FADD.FTZ R4, R5, R10 ;  /* 0x0000000a05047221 */ /* 0x000fe20000010000 */
[----:B------:R-:W-:Y:S01]  /*0ac0*/  FFMA.FTZ R6, R10, R10, R51 ;  /* 0x0000000a0a067223 */ /* 0x000fe20000010033 */
[----:B------:R-:W-:Y:S02]  /*0ad0*/  SHF.L.U32 R8, R8, 0x10, RZ ;  /* 0x0000001008087819 */ /* 0x000fe400000006ff */
[----:B------:R-:W-:Y:S01]  /*0ae0*/  FADD.FTZ R5, R4, R9 ;  /* 0x0000000904057221 */ /* 0x000fe20000010000 */
[--C-:B------:R-:W-:Y:S01]  /*0af0*/  FFMA.FTZ R51, R9, R9, R6.reuse ;  /* 0x0000000909337223 */ /* 0x100fe20000010006 */
        /* <DEDUP_REMOVED lines=14> */
[C---:B------:R-:W-:Y:S01]  /*0be0*/  PRMT R2, R3.reuse, 0x7632, R2 ;  /* 0x0000763203027816 */ /* 0x040fe20000000002 */
[----:B------:R0:W5:Y:S01]  /*0bf0*/  LDG.E.64.CONSTANT R52, desc[UR6][R106.64] ;  /* 0x000000066a347981 */ /* 0x000162000c1e9b00 */
[----:B------:R-:W-:Y:S01]  /*0c00*/  SHF.L.U32 R3, R3, 0x10, RZ ;  /* 0x0000001003037819 */ /* 0x000fe200000006ff */
[----:B------:R-:W-:Y:S01]  /*0c10*/  FADD.FTZ R76, R51, R4 ;  /* 0x00000004334c7221 */ /* 0x000fe20000010000 */
[----:B------:R-:W-:Y:S01]  /*0c20*/  FFMA.FTZ R78, R4, R4, R77 ;  /* 0x00000004044e7223 */ /* 0x000fe2000001004d */
[----:B------:R-:W-:Y:S01]  /*0c30*/  SHF.L.U32 R2, R2, 0x10, RZ ;  /* 0x0000001002027819 */ /* 0x000fe200000006ff */
[----:B------:R0:W5:Y:S01]  /*0c40*/  LDG.E.64.CONSTANT R50, desc[UR6][R54.64] ;  /* 0x0000000636327981 */ /* 0x000162000c1e9b00 */
        /* <DEDUP_REMOVED lines=144> */
[----:B------:R-:W-:Y:S01]  /*1550*/  STS.64 [R37], R60 ;  /* 0x0000003c25007388 */ /* 0x000fe20000000a00 */
[----:B------:R-:W-:Y:S01]  /*1560*/  BAR.SYNC.DEFER_BLOCKING 0x0 ;  /* 0x0000000000007b1d */ /* 0x000fe20000010000 */
[----:B------:R-:W-:-:S13]  /*1570*/  ISETP.GT.U32.AND P1, PT, R46, 0x3f, PT ;  /* 0x0000003f2e00780c */ /* 0x000fda0003f24070 */
[----:B------:R-:W1:Y:S04]  /*1580*/  @!P1 LDS.64 R60, [R44] ;  /* 0x000000002c3c9984 */ /* 0x000e680000000a00 */
[----:B------:R-:W2:Y:S04]  /*1590*/  @!P1 LDS.64 R62, [R43] ;  /* 0x000000002b3e9984 */ /* 0x000ea80000000a00 */
[----:B------:R-:W3:Y:S04]  /*15a0*/  @!P1 LDS.64 R64, [R42] ;  /* 0x000000002a409984 */ /* 0x000ee80000000a00 */
[----:B------:R-:W4:Y:S04]  /*15b0*/  @!P1 LDS.64 R66, [R41] ;  /* 0x0000000029429984 */ /* 0x000f280000000a00 */
[----:B------:R-:W0:Y:S01]  /*15c0*/  @!P1 LDS.64 R68, [R40] ;  /* 0x0000000028449984 */ /* 0x000e220000000a00 */
[----:B-1----:R-:W-:Y:S01]  /*15d0*/  @!P1 FADD.FTZ R109, RZ, R60 ;  /* 0x0000003cff6d9221 */ /* 0x002fe20000010000 */
[----:B------:R-:W-:-:S03]  /*15e0*/  @!P1 FADD.FTZ R108, RZ, R61 ;  /* 0x0000003dff6c9221 */ /* 0x000fc60000010000 */
[----:B--2---:R-:W-:Y:S01]  /*15f0*/  @!P1 FADD.FTZ R109, R109, R62 ;  /* 0x0000003e6d6d9221 */ /* 0x004fe20000010000 */
[----:B------:R-:W-:-:S03]  /*1600*/  @!P1 FADD.FTZ R108, R108, R63 ;  /* 0x0000003f6c6c9221 */ /* 0x000fc60000010000 */
[----:B---3--:R-:W-:Y:S01]  /*1610*/  @!P1 FADD.FTZ R109, R109, R64 ;  /* 0x000000406d6d9221 */ /* 0x008fe20000010000 */
[----:B------:R-:W-:Y:S01]  /*1620*/  @!P1 FADD.FTZ R108, R108, R65 ;  /* 0x000000416c6c9221 */ /* 0x000fe20000010000 */
[----:B------:R-:W-:Y:S02]  /*1630*/  CS2R R60, SRZ ;  /* 0x00000000003c7805 */ /* 0x000fe4000001ff00 */
[----:B----4-:R-:W-:Y:S01]  /*1640*/  @!P1 FADD.FTZ R109, R109, R66 ;  /* 0x000000426d6d9221 */ /* 0x010fe20000010000 */
[----:B------:R-:W-:-:S03]  /*1650*/  @!P1 FADD.FTZ R108, R108, R67 ;  /* 0x000000436c6c9221 */ /* 0x000fc60000010000 */
[----:B0-----:R-:W-:Y:S01]  /*1660*/  @!P1 FADD.FTZ R61, R109, R68 ;  /* 0x000000446d3d9221 */ /* 0x001fe20000010000 */
[----:B------:R-:W-:-:S04]  /*1670*/  @!P1 FADD.FTZ R60, R108, R69 ;  /* 0x000000456c3c9221 */ /* 0x000fc80000010000 */
[----:B------:R-:W0:Y:S04]  /*1680*/  SHFL.BFLY PT, R62, R61, 0x2, 0x1f ;  /* 0x0c401f003d3e7f89 */ /* 0x000e2800000e0000 */
[----:B------:R-:W1:Y:S01]  /*1690*/  SHFL.BFLY PT, R63, R60, 0x2, 0x1f ;  /* 0x0c401f003c3f7f89 */ /* 0x000e6200000e0000 */
[----:B------:R-:W-:Y:S01]  /*16a0*/  LOP3.LUT P1, RZ, R46, 0x3c3, RZ, 0xc0, !PT ;  /* 0x000003c32eff7812 */ /* 0x000fe2000782c0ff */
[----:B0-----:R-:W-:Y:S01]  /*16b0*/  FADD.FTZ R64, R62, R61 ;  /* 0x0000003d3e407221 */ /* 0x001fe20000010000 */
[----:B-1----:R-:W-:-:S04]  /*16c0*/  FADD.FTZ R65, R63, R60 ;  /* 0x0000003c3f417221 */ /* 0x002fc80000010000 */
[----:B------:R-:W0:Y:S07]  /*16d0*/  SHFL.BFLY PT, R67, R64, 0x1, 0x1f ;  /* 0x0c201f0040437f89 */ /* 0x000e2e00000e0000 */
[----:B------:R-:W1:Y:S01]  /*16e0*/  @!P1 LDC.64 R62, c[0x0][0x3b8] ;  /* 0x0000ee00ff3e9b82 */ /* 0x000e620000000a00 */
[----:B------:R-:W2:Y:S01]  /*16f0*/  SHFL.BFLY PT, R66, R65, 0x1, 0x1f ;  /* 0x0c201f0041427f89 */ /* 0x000ea200000e0000 */
[----:B------:R-:W-:Y:S01]  /*1700*/  @!P1 IMAD R69, R34, UR8, R47 ;  /* 0x0000000822459c24 */ /* 0x000fe2000f8e022f */
[----:B------:R-:W-:-:S04]  /*1710*/  ISETP.NE.AND P2, PT, R46, RZ, PT ;  /* 0x000000ff2e00720c */ /* 0x000fc80003f45270 */
[----:B------:R-:W-:Y:S01]  /*1720*/  @!P1 LEA R69, R69, R30, 0xb ;  /* 0x0000001e45459211 */ /* 0x000fe200078e58ff */
[----:B0-----:R-:W-:-:S04]  /*1730*/  FADD.FTZ R60, R64, R67 ;  /* 0x00000043403c7221 */ /* 0x001fc80000010000 */
[----:B-1----:R-:W-:-:S04]  /*1740*/  @!P1 IMAD.WIDE.U32 R62, R69, 0x4, R62 ;  /* 0x00000004453e9825 */ /* 0x002fc800078e003e */
[----:B--2---:R-:W-:-:S05]  /*1750*/  FADD.FTZ R61, R65, R66 ;  /* 0x00000042413d7221 */ /* 0x004fca0000010000 */
[----:B------:R0:W-:Y:S01]  /*1760*/  @!P1 STG.E.64 desc[UR6][R62.64], R60 ;  /* 0x0000003c3e009986 */ /* 0x0001e2000c101b06 */
[----:B------:R-:W-:Y:S06]  /*1770*/  BAR.SYNC.DEFER_BLOCKING 0x0 ;  /* 0x0000000000007b1d */ /* 0x000fec0000010000 */
[----:B------:R-:W-:Y:S05]  /*1780*/  @P2 BRA `(.L_x_328) ;  /* 0x0000000000282947 */ /* 0x000fea0003800000 */
[----:B------:R-:W-:Y:S06]  /*1790*/  MEMBAR.ALL.GPU ;  /* 0x0000000000007992 */ /* 0x000fec000000a000 */
[----:B------:R-:W-:-:S00]  /*17a0*/  ERRBAR ;  /* 0x00000000000079ab */ /* 0x000fc00000000000 */
[----:B------:R-:W-:Y:S06]  /*17b0*/  CGAERRBAR ;  /* 0x00000000000075ab */ /* 0x000fec0000000000 */
[----:B0-----:R0:W5:Y:S02]  /*17c0*/  ATOM.E.ADD.STRONG.GPU PT, R60, desc[UR6][R56.64], R32 ;  /* 0x80000020383c798a */ /* 0x00116400081ef106 */
.L_x_329:
[----:B------:R-:W2:Y:S04]  /*17d0*/  LD.E.STRONG.GPU R61, desc[UR6][R56.64] ;  /* 0x00000006383d7980 */ /* 0x000ea8000c10f900 */
[----:B--2---:R-:W-:Y:S01]  /*17e0*/  CCTL.IVALL ;  /* 0x00000000ff00798f */ /* 0x004fe20002000000 */
[----:B------:R-:W-:Y:S05]  /*17f0*/  YIELD ;  /* 0x0000000000007946 */ /* 0x000fea0003800000 */
[----:B-----5:R-:W-:-:S04]  /*1800*/  LOP3.LUT R61, R61, R60, RZ, 0x3c, !PT ;  /* 0x0000003c3d3d7212 */ /* 0x020fc800078e3cff */
[----:B------:R-:W-:-:S13]  /*1810*/  ISETP.GT.AND P1, PT, R61, -0x1, PT ;  /* 0xffffffff3d00780c */ /* 0x000fda0003f24270 */
[----:B------:R-:W-:Y:S05]  /*1820*/  @P1 BRA `(.L_x_329) ;  /* 0xfffffffc00e81947 */ /* 0x000fea000383ffff */
.L_x_328:
[----:B------:R-:W-:Y:S01]  /*1830*/  ISETP.GT.U32.AND P1, PT, R46, 0xff, PT ;  /* 0x000000ff2e00780c */ /* 0x000fe20003f24070 */
[----:B------:R-:W-:Y:S05]  /*1840*/  WARPSYNC.ALL ;  /* 0x0000000000007948 */ /* 0x000fea0003800000 */
[----:B------:R-:W-:Y:S01]  /*1850*/  BAR.SYNC.DEFER_BLOCKING 0x0 ;  /* 0x0000000000007b1d */ /* 0x000fe20000010000 */
[----:B------:R-:W-:Y:S02]  /*1860*/  IADD3 R68, P2, PT, R36, 0x1, RZ ;  /* 0x0000000124447810 */ /* 0x000fe40007f5e0ff */
[----:B0-----:R-:W-:Y:S02]  /*1870*/  CS2R R60, SRZ ;  /* 0x00000000003c7805 */ /* 0x001fe4000001ff00 */
[----:B-----5:R-:W-:-:S02]  /*1880*/  PRMT R109, R52, 0x7632, R109 ;  /* 0x00007632346d7816 */ /* 0x020fc4000000006d */
[----:B------:R-:W-:Y:S01]  /*1890*/  IADD3.X R108, PT, PT, RZ, R35, RZ, P2, !PT ;  /* 0x00000023ff6c7210 */ /* 0x000fe200017fe4ff */
[----:B------:R-:W-:Y:S01]  /*18a0*/  BSSY.RECONVERGENT B0, `(.L_x_330) ;  /* 0x000001d000007945 */ /* 0x000fe20003800200 */
[----:B------:R-:W-:Y:S02]  /*18b0*/  PRMT R110, R53, 0x7632, R110 ;  /* 0x00007632356e7816 */ /* 0x000fe4000000006e */
[----:B------:R-:W-:Y:S02]  /*18c0*/  PRMT R111, R50, 0x7632, R111 ;  /* 0x00007632326f7816 */ /* 0x000fe4000000006f */
[----:B------:R-:W-:Y:S01]  /*18d0*/  PRMT R69, R51, 0x7632, R69 ;  /* 0x0000763233457816 */ /* 0x000fe20000000045 */
[----:B------:R-:W-:Y:S06]  /*18e0*/  @P1 BRA `(.L_x_331) ;  /* 0x0000000000601947 */ /* 0x000fec0003800000 */
[----:B------:R-:W0:Y:S01]  /*18f0*/  LDC.64 R66, c[0x0][0x3b8] ;  /* 0x0000ee00ff427b82 */ /* 0x000e220000000a00 */
[----:B------:R-:W-:-:S05]  /*1900*/  IMAD R60, R34, UR8, R47 ;  /* 0x00000008223c7c24 */ /* 0x000fca000f8e022f */
[----:B------:R-:W-:-:S04]  /*1910*/  LEA R60, R60, R31, 0xa ;  /* 0x0000001f3c3c7211 */ /* 0x000fc800078e50ff */
[----:B------:R-:W-:-:S04]  /*1920*/  IADD3 R60, PT, PT, R33, R60, RZ ;  /* 0x0000003c213c7210 */ /* 0x000fc80007ffe0ff */
[----:B------:R-:W-:-:S04]  /*1930*/  SHF.L.U32 R65, R60, 0x1, RZ ;  /* 0x000000013c417819 */ /* 0x000fc800000006ff */
[C---:B------:R-:W-:Y:S02]  /*1940*/  IADD3 R63, PT, PT, R65.reuse, 0x20, RZ ;  /* 0x00000020413f7810 */ /* 0x040fe40007ffe0ff */
[C---:B------:R-:W-:Y:S01]  /*1950*/  IADD3 R113, PT, PT, R65.reuse, 0x40, RZ ;  /* 0x0000004041717810 */ /* 0x040fe20007ffe0ff */
[C---:B0-----:R-:W-:Y:S01]  /*1960*/  IMAD.WIDE.U32 R60, R65.reuse, 0x4, R66 ;  /* 0x00000004413c7825 */ /* 0x041fe200078e0042 */
[----:B------:R-:W-:-:S03]  /*1970*/  IADD3 R115, PT, PT, R65, 0x60, RZ ;  /* 0x0000006041737810 */ /* 0x000fc60007ffe0ff */
[--C-:B------:R-:W-:Y:S02]  /*1980*/  IMAD.WIDE.U32 R62, R63, 0x4, R66.reuse ;  /* 0x000000043f3e7825 */ /* 0x100fe400078e0042 */
[----:B------:R-:W2:Y:S02]  /*1990*/  LDG.E.64 R60, desc[UR6][R60.64] ;  /* 0x000000063c3c7981 */ /* 0x000ea4000c1e1b00 */
[--C-:B------:R-:W-:Y:S02]  /*19a0*/  IMAD.WIDE.U32 R64, R113, 0x4, R66.reuse ;  /* 0x0000000471407825 */ /* 0x100fe400078e0042 */
[----:B------:R-:W3:Y:S02]  /*19b0*/  LDG.E.64 R62, desc[UR6][R62.64] ;  /* 0x000000063e3e7981 */ /* 0x000ee4000c1e1b00 */
[----:B------:R-:W-:Y:S02]  /*19c0*/  IMAD.WIDE.U32 R66, R115, 0x4, R66 ;  /* 0x0000000473427825 */ /* 0x000fe400078e0042 */
[----:B------:R-:W4:Y:S04]  /*19d0*/  LDG.E.64 R64, desc[UR6][R64.64] ;  /* 0x0000000640407981 */ /* 0x000f28000c1e1b00 */
[----:B------:R-:W5:Y:S01]  /*19e0*/  LDG.E.64 R66, desc[UR6][R66.64] ;  /* 0x0000000642427981 */ /* 0x000f62000c1e1b00 */
[----:B--2---:R-:W-:Y:S01]  /*19f0*/  FADD.FTZ R113, RZ, R60 ;  /* 0x0000003cff717221 */ /* 0x004fe20000010000 */
[----:B------:R-:W-:-:S03]  /*1a00*/  FADD.FTZ R112, RZ, R61 ;  /* 0x0000003dff707221 */ /* 0x000fc60000010000 */
[----:B---3--:R-:W-:Y:S01]  /*1a10*/  FADD.FTZ R113, R62, R113 ;  /* 0x000000713e717221 */ /* 0x008fe20000010000 */
[----:B------:R-:W-:-:S03]  /*1a20*/  FADD.FTZ R112, R63, R112 ;  /* 0x000000703f707221 */ /* 0x000fc60000010000 */
[----:B----4-:R-:W-:Y:S01]  /*1a30*/  FADD.FTZ R113, R64, R113 ;  /* 0x0000007140717221 */ /* 0x010fe20000010000 */
[----:B------:R-:W-:-:S03]  /*1a40*/  FADD.FTZ R112, R65, R112 ;  /* 0x0000007041707221 */ /* 0x000fc60000010000 */
[----:B-----5:R-:W-:Y:S01]  /*1a50*/  FADD.FTZ R61, R66, R113 ;  /* 0x00000071423d7221 */ /* 0x020fe20000010000 */
[----:B------:R-:W-:-:S07]  /*1a60*/  FADD.FTZ R60, R67, R112 ;  /* 0x00000070433c7221 */ /* 0x000fce0000010000 */
.L_x_331:
[----:B------:R-:W-:Y:S05]  /*1a70*/  BSYNC.RECONVERGENT B0 ;  /* 0x0000000000007941 */ /* 0x000fea0003800200 */
.L_x_330:
[----:B------:R-:W0:Y:S01]  /*1a80*/  SHFL.BFLY PT, R62, R61, 0x8, 0x1f ;  /* 0x0d001f003d3e7f89 */ /* 0x000e2200000e0000 */
[----:B------:R-:W-:Y:S01]  /*1a90*/  LOP3.LUT P1, RZ, R46, 0x30f, RZ, 0xc0, !PT ;  /* 0x0000030f2eff7812 */ /* 0x000fe2000782c0ff */
[----:B------:R-:W1:Y:S01]  /*1aa0*/  LDCU UR5, c[0x0][0x3a0] ;  /* 0x00007400ff0577ac */ /* 0x000e620008000800 */
[----:B------:R-:W-:Y:S01]  /*1ab0*/  SHF.L.U32 R52, R52, 0x10, RZ ;  /* 0x0000001034347819 */ /* 0x000fe200000006ff */
[----:B------:R-:W2:Y:S01]  /*1ac0*/  SHFL.BFLY PT, R63, R60, 0x8, 0x1f ;  /* 0x0d001f003c3f7f89 */ /* 0x000ea200000e0000 */
[----:B------:R-:W-:Y:S01]  /*1ad0*/  SHF.L.U32 R109, R109, 0x10, RZ ;  /* 0x000000106d6d7819 */ /* 0x000fe200000006ff */
[----:B------:R-:W3:Y:S01]  /*1ae0*/  LDCU.64 UR10, c[0x0][0x380] ;  /* 0x00007000ff0a77ac */ /* 0x000ee20008000a00 */
[----:B------:R-:W-:Y:S02]  /*1af0*/  SHF.L.U32 R111, R111, 0x10, RZ ;  /* 0x000000106f6f7819 */ /* 0x000fe400000006ff */
[----:B------:R-:W-:Y:S02]  /*1b00*/  SHF.L.U32 R69, R69, 0x10, RZ ;  /* 0x0000001045457819 */ /* 0x000fe400000006ff */
[----:B------:R-:W-:Y:S01]  /*1b10*/  LOP3.LUT R34, R34, 0x1, RZ, 0x3c, !PT ;  /* 0x0000000122227812 */ /* 0x000fe200078e3cff */
        /* <DEDUP_REMOVED lines=9> */
[----:B--2---:R-:W-:-:S04]  /*1bb0*/  FADD.FTZ R67, R64, R67 ;  /* 0x0000004340437221 */ /* 0x004fc80000010000 */
[----:B------:R-:W0:Y:S01]  /*1bc0*/  SHFL.BFLY PT, R61, R66, 0x1, 0x1f ;  /* 0x0c201f00423d7f89 */ /* 0x000e2200000e0000 */
[----:B------:R-:W2:Y:S03]  /*1bd0*/  @!P0 LDC.64 R64, c[0x0][0x3b0] ;  /* 0x0000ec00ff408b82 */ /* 0x000ea60000000a00 */
[----:B------:R-:W4:Y:S01]  /*1be0*/  SHFL.BFLY PT, R112, R67, 0x1, 0x1f ;  /* 0x0c201f0043707f89 */ /* 0x000f2200000e0000 */
[----:B0-----:R-:W-:-:S04]  /*1bf0*/  FADD.FTZ R60, R66, R61 ;  /* 0x0000003d423c7221 */ /* 0x001fc80000010000 */
[----:B------:R-:W-:Y:S01]  /*1c00*/  @!P1 FMUL.FTZ R60, R60, 1.2207031431898940355e-05 ;  /* 0x374ccccd3c3c9820 */ /* 0x000fe20000410000 */
[----:B----4-:R-:W-:Y:S01]  /*1c10*/  FADD.FTZ R112, R67, R112 ;  /* 0x0000007043707221 */ /* 0x010fe20000010000 */
[----:B------:R-:W-:Y:S02]  /*1c20*/  SHF.L.U32 R67, R110, 0x10, RZ ;  /* 0x000000106e437819 */ /* 0x000fe400000006ff */
[----:B------:R-:W-:-:S04]  /*1c30*/  @!P1 FMUL.FTZ R61, R60, R60 ;  /* 0x0000003c3c3d9220 */ /* 0x000fc80000410000 */
[----:B------:R-:W-:-:S05]  /*1c40*/  @!P1 FFMA.FTZ R61, R112, 1.2207031431898940355e-05, -R61 ;  /* 0x374ccccd703d9823 */ /* 0x000fca000001083d */
[----:B------:R-:W-:-:S05]  /*1c50*/  @!P1 FMNMX.FTZ R61, RZ, R61, !PT ;  /* 0x0000003dff3d9209 */ /* 0x000fca0007810000 */
[----:B------:R-:W-:Y:S01]  /*1c60*/  @!P1 STS.64 [R28], R60 ;  /* 0x0000003c1c009388 */ /* 0x000fe20000000a00 */
[----:B------:R-:W-:Y:S01]  /*1c70*/  BAR.SYNC.DEFER_BLOCKING 0x0 ;  /* 0x0000000000007b1d */ /* 0x000fe20000010000 */
[----:B------:R-:W-:-:S04]  /*1c80*/  @!P0 LEA R66, P1, R36, R29, 0x6 ;  /* 0x0000001d24428211 */ /* 0x000fc800078230ff */
[----:B------:R-:W-:Y:S02]  /*1c90*/  @!P0 LEA.HI.X R35, R36, RZ, R35, 0x6, P1 ;  /* 0x000000ff24238211 */ /* 0x000fe400008f3423 */
[----:B--2---:R-:W-:-:S04]  /*1ca0*/  @!P0 LEA R64, P1, R66, R64, 0x2 ;  /* 0x0000004042408211 */ /* 0x004fc800078210ff */
[----:B------:R-:W-:Y:S02]  /*1cb0*/  @!P0 LEA.HI.X R65, R66, R65, R35, 0x2, P1 ;  /* 0x0000004142418211 */ /* 0x000fe400008f1423 */
[----:B------:R-:W-:Y:S01]  /*1cc0*/  SHF.L.U32 R35, R50, 0x10, RZ ;  /* 0x0000001032237819 */ /* 0x000fe200000006ff */
[----:B------:R-:W1:Y:S04]  /*1cd0*/  LDS.64 R62, [R27] ;  /* 0x000000001b3e7984 */ /* 0x000e680000000a00 */
[----:B------:R-:W0:Y:S01]  /*1ce0*/  @!P0 LDS.64 R60, [R45+UR4] ;  /* 0x000000042d3c8984 */ /* 0x000e220008000a00 */
[----:B-1----:R-:W-:Y:S01]  /*1cf0*/  FADD.FTZ R63, R63, UR5 ;  /* 0x000000053f3f7e21 */ /* 0x002fe20008010000 */
[--C-:B------:R-:W-:Y:S01]  /*1d00*/  FADD.FTZ R0, R0, -R62.reuse ;  /* 0x8000003e00007221 */ /* 0x100fe20000010000 */
[--C-:B------:R-:W-:Y:S01]  /*1d10*/  FADD.FTZ R21, R21, -R62.reuse ;  /* 0x8000003e15157221 */ /* 0x100fe20000010000 */
[--C-:B------:R-:W-:Y:S01]  /*1d20*/  FADD.FTZ R17, R17, -R62.reuse ;  /* 0x8000003e11117221 */ /* 0x100fe20000010000 */
[--C-:B------:R-:W-:Y:S01]  /*1d30*/  FADD.FTZ R13, R13, -R62.reuse ;  /* 0x8000003e0d0d7221 */ /* 0x100fe20000010000 */
[--C-:B------:R-:W-:Y:S01]  /*1d40*/  FADD.FTZ R9, R9, -R62.reuse ;  /* 0x8000003e09097221 */ /* 0x100fe20000010000 */
[----:B------:R-:W1:Y:S01]  /*1d50*/  MUFU.RSQ R63, R63 ;  /* 0x0000003f003f7308 */ /* 0x000e620000001400 */
        /* <DEDUP_REMOVED lines=15> */
[----:B0-----:R0:W-:Y:S01]  /*1e50*/  @!P0 STG.E.64 desc[UR6][R64.64], R60 ;  /* 0x0000003c40008986 */ /* 0x0011e2000c101b06 */
[C---:B-1----:R-:W-:Y:S01]  /*1e60*/  FMUL.FTZ R0, R63.reuse, R0 ;  /* 0x000000003f007220 */ /* 0x042fe20000410000 */
        /* <DEDUP_REMOVED lines=16> */
[--C-:B------:R-:W-:Y:S01]  /*1f70*/  FFMA.FTZ R0, R0, R52, R35.reuse ;  /* 0x0000003400007223 */ /* 0x100fe20000010023 */
[C-C-:B------:R-:W-:Y:S01]  /*1f80*/  FFMA.FTZ R21, R52.reuse, R21, R35.reuse ;  /* 0x0000001534157223 */ /* 0x140fe20000010023 */
        /* <DEDUP_REMOVED lines=13> */
[----:B------:R-:W-:Y:S01]  /*2060*/  FFMA.FTZ R35, R52, R104, R35 ;  /* 0x0000006834237223 */ /* 0x000fe20000010023 */
[--C-:B0-----:R-:W-:Y:S01]  /*2070*/  FFMA.FTZ R61, R109, R4, R111.reuse ;  /* 0x000000046d3d7223 */ /* 0x101fe2000001006f */
[--C-:B------:R-:W-:Y:S01]  /*2080*/  FADD.FTZ R8, R8, -R62.reuse ;  /* 0x8000003e08087221 */ /* 0x100fe20000010000 */
[----:B------:R-:W-:Y:S01]  /*2090*/  FMUL.FTZ R24, R63, R24 ;  /* 0x000000183f187220 */ /* 0x000fe20000410000 */
[----:B------:R-:W-:Y:S01]  /*20a0*/  SHF.L.U32 R52, R53, 0x10, RZ ;  /* 0x0000001035347819 */ /* 0x000fe200000006ff */
[--C-:B------:R-:W-:Y:S01]  /*20b0*/  FADD.FTZ R16, R16, -R62.reuse ;  /* 0x8000003e10107221 */ /* 0x100fe20000010000 */
[----:B------:R-:W-:Y:S01]  /*20c0*/  SHF.L.U32 R100, R51, 0x10, RZ ;  /* 0x0000001033647819 */ /* 0x000fe200000006ff */
[C---:B------:R-:W-:Y:S01]  /*20d0*/  FMUL.FTZ R23, R63.reuse, R23 ;  /* 0x000000173f177220 */ /* 0x040fe20000410000 */
[----:B---3--:R-:W-:Y:S01]  /*20e0*/  IADD3 R4, P1, PT, R26, UR10, RZ ;  /* 0x0000000a1a047c10 */ /* 0x008fe2000ff3e0ff */
[----:B------:R-:W-:Y:S01]  /*20f0*/  FMUL.FTZ R22, R63, R22 ;  /* 0x000000163f167220 */ /* 0x000fe20000410000 */
        /* <DEDUP_REMOVED lines=42> */
[----:B------:R-:W-:Y:S01]  /*23a0*/  FMUL.FTZ R8, R63, R8 ;  /* 0x000000083f087220 */ /* 0x000fe20000410000 */
[----:B------:R-:W-:Y:S01]  /*23b0*/  FFMA.FTZ R9, R24, R109, R111 ;  /* 0x0000006d18097223 */ /* 0x000fe2000001006f */
[----:B------:R-:W-:Y:S01]  /*23c0*/  IADD3.X R5, PT, PT, R25, UR11, RZ, P1, !PT ;  /* 0x0000000b19057c10 */ /* 0x000fe20008ffe4ff */
[----:B------:R-:W-:Y:S01]  /*23d0*/  FMUL.FTZ R16, R63, R16 ;  /* 0x000000103f107220 */ /* 0x000fe20000410000 */
[--C-:B------:R-:W-:Y:S01]  /*23e0*/  FFMA.FTZ R23, R23, R52, R100.reuse ;  /* 0x0000003417177223 */ /* 0x100fe20000010064 */
[----:B------:R-:W-:Y:S01]  /*23f0*/  FFMA.FTZ R22, R22, R67, R69 ;  /* 0x0000004316167223 */ /* 0x000fe20000010045 */
[----:B------:R-:W0:Y:S01]  /*2400*/  LDCU.64 UR10, c[0x0][0x3a8] ;  /* 0x00007500ff0a77ac */ /* 0x000e220008000a00 */
        /* <DEDUP_REMOVED lines=42> */
[C-C-:B------:R-:W-:Y:S01]  /*26b0*/  FFMA.FTZ R65, R109.reuse, R8, R111.reuse ;  /* 0x000000086d417223 */ /* 0x140fe2000001006f */
[--C-:B------:R-:W-:Y:S01]  /*26c0*/  FFMA.FTZ R75, R109, R16, R111.reuse ;  /* 0x000000106d4b7223 */ /* 0x100fe2000001006f */
[----:B------:R-:W-:Y:S01]  /*26d0*/  F2FP.BF16.F32.PACK_AB R8, R9, R0 ;  /* 0x000000000908723e */ /* 0x000fe200000010ff */
[----:B------:R-:W-:Y:S01]  /*26e0*/  FFMA.FTZ R73, R109, R12, R111 ;  /* 0x0000000c6d497223 */ /* 0x000fe2000001006f */
[----:B------:R-:W-:Y:S01]  /*26f0*/  F2FP.BF16.F32.PACK_AB R9, R22, R23 ;  /* 0x000000171609723e */ /* 0x000fe200000010ff */
        /* <DEDUP_REMOVED lines=40> */
[----:B------:R-:W-:Y:S01]  /*2980*/  FFMA.FTZ R67, R67, R62, R69 ;  /* 0x0000003e43437223 */ /* 0x000fe20000010045 */
[----:B------:R-:W-:Y:S01]  /*2990*/  F2FP.BF16.F32.PACK_AB R79, R22, R79 ;  /* 0x0000004f164f723e */ /* 0x000fe200000010ff */
[----:B------:R1:W-:Y:S01]  /*29a0*/  STG.E.64 desc[UR6][R4.64], R8 ;  /* 0x0000000804007986 */ /* 0x0003e2000c101b06 */
[----:B------:R-:W-:-:S02]  /*29b0*/  F2FP.BF16.F32.PACK_AB R88, R88, R89 ;  /* 0x000000595858723e */ /* 0x000fc400000010ff */
[----:B------:R-:W-:Y:S02]  /*29c0*/  F2FP.BF16.F32.PACK_AB R92, R92, R93 ;  /* 0x0000005d5c5c723e */ /* 0x000fe400000010ff */
[----:B------:R-:W-:Y:S02]  /*29d0*/  F2FP.BF16.F32.PACK_AB R49, R49, R66 ;  /* 0x000000423131723e */ /* 0x000fe400000010ff */
[----:B------:R-:W-:Y:S02]  /*29e0*/  F2FP.BF16.F32.PACK_AB R2, R20, R21 ;  /* 0x000000151402723e */ /* 0x000fe400000010ff */
[----:B------:R-:W-:Y:S02]  /*29f0*/  F2FP.BF16.F32.PACK_AB R3, R18, R19 ;  /* 0x000000131203723e */ /* 0x000fe400000010ff */
        /* <DEDUP_REMOVED lines=36> */
[----:B0-----:R-:W-:Y:S02]  /*2c40*/  ISETP.GE.U32.AND P1, PT, R68, UR10, PT ;  /* 0x0000000a44007c0c */ /* 0x001fe4000bf26070 */
[----:B------:R-:W-:Y:S01]  /*2c50*/  MOV R36, R68 ;  /* 0x0000004400247202 */ /* 0x000fe20000000f00 */
[----:B------:R1:W-:Y:S01]  /*2c60*/  STG.E.64 desc[UR6][R4.64+0x10400], R24 ;  /* 0x0104001804007986 */ /* 0x0003e2000c101b06 */
[----:B------:R-:W-:-:S02]  /*2c70*/  ISETP.GE.AND.EX P1, PT, R108, UR11, PT, P1 ;  /* 0x0000000b6c007c0c */ /* 0x000fc4000bf26310 */
[----:B------:R-:W-:Y:S01]  /*2c80*/  MOV R35, R108 ;  /* 0x0000006c00237202 */ /* 0x000fe20000000f00 */
[----:B------:R1:W-:Y:S04]  /*2c90*/  STG.E.64 desc[UR6][R4.64+0x11800], R48 ;  /* 0x0118003004007986 */ /* 0x0003e8000c101b06 */
[----:B------:R1:W-:Y:S06]  /*2ca0*/  STG.E.64 desc[UR6][R4.64+0x12c00], R66 ;  /* 0x012c004204007986 */ /* 0x0003ec000c101b06 */
[----:B------:R-:W-:Y:S05]  /*2cb0*/  @!P1 BRA `(.L_x_332) ;  /* 0xffffffd8002c9947 */ /* 0x000fea000383ffff */
[----:B------:R-:W-:Y:S05]  /*2cc0*/  EXIT ;  /* 0x000000000000794d */ /* 0x000fea0003800000 */
.L_x_333:
        /* <DEDUP_REMOVED lines=11> */
.L_x_897:


//--------------------- .text._ZN13group_norm_v214gn_cuda_kernelI13__nv_bfloat16Li320ELi1ELi32ELi20ELi4096ELb0ELi128ELi320ELi320ELi4ELb1ELi4ELb0ELb0ENS_16CompileConditionILi1000EEEEEvPT_PKS4_S7_S7_flPfS8_Pj --------------------------
	.section	.text._ZN13group_norm_v214gn_cuda_kernelI13__nv_bfloat16Li320ELi1ELi32ELi20ELi4096ELb0ELi128ELi320ELi320ELi4ELb1ELi4ELb0ELb0ENS_16CompileConditionILi1000EEEEEvPT_PKS4_S7_S7_flPfS8_Pj,"ax",@progbits
	.align	128
        .global         _ZN13group_norm_v214gn_cuda_kernelI13__nv_bfloat16Li320ELi1ELi32ELi20ELi4096ELb0ELi128ELi320ELi320ELi4ELb1ELi4ELb0ELb0ENS_16CompileConditionILi1000EEEEEvPT_PKS4_S7_S7_flPfS8_Pj
        .type           _ZN13group_norm_v214gn_cuda_kernelI13__nv_bfloat16Li320ELi1ELi32ELi20ELi4096ELb0ELi128ELi320ELi320ELi4ELb1ELi4ELb0ELb0ENS_16CompileConditionILi1000EEEEEvPT_PKS4_S7_S7_flPfS8_Pj,@function
        .size           _ZN13group_norm_v214gn_cuda_kernelI13__nv_bfloat16Li320ELi1ELi32ELi20ELi4096ELb0ELi128ELi320ELi320ELi4ELb1ELi4ELb0ELb0ENS_16CompileConditionILi1000EEEEEvPT_PKS4_S7_S7_flPfS8_Pj,(.L_x_898 - _ZN13group_norm_v214gn_cuda_kernelI13__nv_bfloat16Li320ELi1ELi32ELi20ELi4096ELb0ELi128ELi320ELi320ELi4ELb1ELi4ELb0ELb0ENS_16CompileConditionILi1000EEEEEvPT_PKS4_S7_S7_flPfS8_Pj)
        .other          _ZN13group_norm_v214gn_cuda_kernelI13__nv_bfloat16Li320ELi1ELi32ELi20ELi4096ELb0ELi128ELi320ELi320ELi4ELb1ELi4ELb0ELb0ENS_16CompileConditionILi1000EEEEEvPT_PKS4_S7_S7_flPfS8_Pj,@"STO_CUDA_ENTRY STV_DEFAULT"
_ZN13group_norm_v214gn_cuda_kernelI13__nv_bfloat16Li320ELi1ELi32ELi20ELi4096ELb0ELi128ELi320ELi320ELi4ELb1ELi4ELb0ELb0ENS_16CompileConditionILi1000EEEEEvPT_PKS4_S7_S7_flPfS8_Pj:
.text._ZN13group_norm_v214gn_cuda_kernelI13__nv_bfloat16Li320ELi1ELi32ELi20ELi4096ELb0ELi128ELi320ELi320ELi4ELb1ELi4ELb0ELb0ENS_16CompileConditionILi1000EEEEEvPT_PKS4_S7_S7_flPfS8_Pj:
[----:B------:R-:W-:Y:S08]  /*0000*/  LDC R1, c[0x0][0x37c] ;  /* 0x0000df00ff017b82 */ /* 0x000ff00000000800 */
[----:B------:R-:W0:Y:S01]  /*0010*/  S2UR UR18, SR_CTAID.Y ;  /* 0x00000000001279c3 */ /* 0x000e220000002600 */
[----:B------:R-:W1:Y:S01]  /*0020*/  LDCU.64 UR6, c[0x0][0x3a8] ;  /* 0x00007500ff0677ac */ /* 0x000e620008000a00 */
[----:B0-----:R-:W-:-:S04]  /*0030*/  USHF.R.U32.HI UR4, URZ, 0x1, UR18 ;  /* 0x00000001ff047899 */ /* 0x001fc80008011612 */
[----:B-1----:R-:W-:-:S04]  /*0040*/  UISETP.GE.U32.AND UP0, UPT, UR4, UR6, UPT ;  /* 0x000000060400728c */ /* 0x002fc8000bf06070 */
[----:B------:R-:W-:-:S06]  /*0050*/  UISETP.GE.AND.EX UP0, UPT, URZ, UR7, UPT, UP0 ;  /* 0x00000007ff00728c */ /* 0x000fcc000bf06300 */
[----:B------:R-:W-:-:S13]  /*0060*/  PLOP3.LUT P0, PT, PT, PT, UP0, 0x80, 0x8 ;  /* 0x000000000008781c */ /* 0x000fda0003f0f008 */
[----:B------:R-:W-:Y:S05]  /*0070*/  @P0 EXIT ;  /* 0x000000000000094d */ /* 0x000fea0003800000 */
[----:B------:R-:W0:Y:S01]  /*0080*/  S2R R62, SR_TID.X ;  /* 0x00000000003e7919 */ /* 0x000e220000002100 */
[----:B------:R-:W1:Y:S01]  /*0090*/  S2UR UR12, SR_CgaCtaId ;  /* 0x00000000000c79c3 */ /* 0x000e620000008800 */
[----:B------:R-:W-:Y:S01]  /*00a0*/  UMOV UR13, UR4 ;  /* 0x00000004000d7c82 */ /* 0x000fe20008000000 */
[----:B------:R-:W-:Y:S02]  /*00b0*/  USHF.L.U32 UR5, UR18, 0x4, URZ ;  /* 0x0000000412057899 */ /* 0x000fe400080006ff */
[----:B------:R-:W-:Y:S02]  /*00c0*/  ULOP3.LUT UR4, UR18, 0x1, URZ, 0xc0, !UPT ;  /* 0x0000000112047892 */ /* 0x000fe4000f8ec0ff */
[----:B------:R-:W-:Y:S02]  /*00d0*/  ULOP3.LUT UR5, UR5, 0x10, URZ, 0xc0, !UPT ;  /* 0x0000001005057892 */ /* 0x000fe4000f8ec0ff */
[----:B------:R-:W-:Y:S01]  /*00e0*/  UIMAD UR4, UR4, 0x140, URZ ;  /* 0x00000140040478a4 */ /* 0x000fe2000f8e02ff */
[----:B------:R-:W2:Y:S01]  /*00f0*/  S2UR UR11, SR_CTAID.X ;  /* 0x00000000000b79c3 */ /* 0x000ea20000002500 */
[----:B------:R-:W-:Y:S01]  /*0100*/  UMOV UR9, 0x400 ;  /* 0x0000040000097882 */ /* 0x000fe20000000000 */
[----:B------:R-:W3:Y:S03]  /*0110*/  LDCU.64 UR6, c[0x0][0x3b0] ;  /* 0x00007600ff0677ac */ /* 0x000ee60008000a00 */
[----:B------:R-:W-:Y:S01]  /*0120*/  MOV R3, UR4 ;  /* 0x0000000400037c02 */ /* 0x000fe20008000f00 */
[----:B------:R-:W-:Y:S01]  /*0130*/  UMOV UR14, 0x1 ;  /* 0x00000001000e7882 */ /* 0x000fe20000000000 */
[----:B------:R-:W4:Y:S01]  /*0140*/  LDCU.64 UR16, c[0x0][0x358] ;  /* 0x00006b00ff1077ac */ /* 0x000f220008000a00 */
[----:B------:R-:W5:Y:S01]  /*0150*/  LDC.64 R156, c[0x0][0x390] ;  /* 0x0000e400ff9c7b82 */ /* 0x000f620000000a00 */
[----:B------:R-:W4:Y:S01]  /*0160*/  LDCU UR19, c[0x0][0x374] ;  /* 0x00006e80ff1377ac */ /* 0x000f220008000800 */
[----:B-1----:R-:W-:-:S06]  /*0170*/  ULEA UR15, UR12, UR9, 0x18 ;  /* 0x000000090c0f7291 */ /* 0x002fcc000f8ec0ff */
[----:B------:R-:W1:Y:S01]  /*0180*/  LDC.64 R152, c[0x0][0x398] ;  /* 0x0000e600ff987b82 */ /* 0x000e620000000a00 */
[----:B---3--:R-:W-:Y:S01]  /*0190*/  UISETP.EQ.U32.AND UP1, UPT, UR6, URZ, UPT ;  /* 0x000000ff0600728c */ /* 0x008fe2000bf22070 */
[----:B------:R-:W-:Y:S02]  /*01a0*/  MOV R49, UR15 ;  /* 0x0000000f00317c02 */ /* 0x000fe40008000f00 */
[C---:B0-----:R-:W-:Y:S01]  /*01b0*/  LOP3.LUT R2, R62.reuse, 0xffff, RZ, 0xc0, !PT ;  /* 0x0000ffff3e027812 */ /* 0x041fe200078ec0ff */
[----:B--2---:R-:W-:Y:S01]  /*01c0*/  ULOP3.LUT UP0, URZ, UR11, 0x1f, URZ, 0xc0, !UPT ;  /* 0x0000001f0bff7892 */ /* 0x004fe2000f80c0ff */
[C---:B------:R-:W-:Y:S01]  /*01d0*/  LEA.HI R0, R62.reuse, UR5, RZ, 0x1e ;  /* 0x000000053e007c11 */ /* 0x040fe2000f8ff0ff */
[----:B------:R-:W-:Y:S01]  /*01e0*/  USHF.L.U32 UR8, UR11, 0x7, URZ ;  /* 0x000000070b087899 */ /* 0x000fe200080006ff */
[----:B------:R-:W-:Y:S01]  /*01f0*/  SHF.L.U32 R61, R62, 0x3, RZ ;  /* 0x000000033e3d7819 */ /* 0x000fe200000006ff */
[----:B------:R-:W-:Y:S01]  /*0200*/  IMAD R2, R2, 0xcccd, RZ ;  /* 0x0000cccd02027824 */ /* 0x000fe200078e02ff */
[----:B------:R-:W-:Y:S01]  /*0210*/  UISETP.EQ.OR.EX UP0, UPT, UR7, URZ, UP0, UP1 ;  /* 0x000000ff0700728c */ /* 0x000fe20008702710 */
[----:B------:R-:W-:Y:S01]  /*0220*/  IMAD R0, R0, 0x14, -R3 ;  /* 0x0000001400007824 */ /* 0x000fe200078e0a03 */
[----:B------:R-:W0:Y:S01]  /*0230*/  LDCU.64 UR6, c[0x0][0x3c0] ;  /* 0x00007800ff0677ac */ /* 0x000e220008000a00 */
[----:B------:R-:W-:-:S02]  /*0240*/  LOP3.LUT R3, R61, 0x18, RZ, 0xc0, !PT ;  /* 0x000000183d037812 */ /* 0x000fc400078ec0ff */
[----:B------:R-:W-:Y:S01]  /*0250*/  SHF.R.U32.HI R48, RZ, 0x16, R2 ;  /* 0x00000016ff307819 */ /* 0x000fe20000011602 */
[----:B------:R-:W-:Y:S01]  /*0260*/  USHF.L.U32 UR10, UR11, 0x1, URZ ;  /* 0x000000010b0a7899 */ /* 0x000fe200080006ff */
[----:B------:R-:W-:Y:S01]  /*0270*/  IADD3 R4, PT, PT, R0, 0x4, RZ ;  /* 0x0000000400047810 */ /* 0x000fe20007ffe0ff */
[----:B------:R-:W-:Y:S01]  /*0280*/  UISETP.NE.AND UP1, UPT, UR11, URZ, UPT ;  /* 0x000000ff0b00728c */ /* 0x000fe2000bf25270 */
[----:B------:R-:W-:Y:S01]  /*0290*/  PRMT R8, R48, 0x9910, RZ ;  /* 0x0000991030087816 */ /* 0x000fe200000000ff */
[----:B------:R-:W-:Y:S01]  /*02a0*/  UIADD3 UR11, UPT, UPT, UR9, 0xc80, URZ ;  /* 0x00000c80090b7890 */ /* 0x000fe2000fffe0ff */
[C---:B------:R-:W-:Y:S01]  /*02b0*/  IADD3 R5, PT, PT, R0.reuse, 0x8, RZ ;  /* 0x0000000800057810 */ /* 0x040fe20007ffe0ff */
[----:B------:R-:W-:Y:S01]  /*02c0*/  ULOP3.LUT UR8, UR8, 0xf80, URZ, 0xc0, !UPT ;  /* 0x00000f8008087892 */ /* 0x000fe2000f8ec0ff */
[C---:B------:R-:W-:Y:S01]  /*02d0*/  IADD3 R6, PT, PT, R0.reuse, 0xc, RZ ;  /* 0x0000000c00067810 */ /* 0x040fe20007ffe0ff */
[----:B------:R-:W-:Y:S01]  /*02e0*/  ULOP3.LUT UR10, UR10, 0x3e, URZ, 0xc0, !UPT ;  /* 0x0000003e0a0a7892 */ /* 0x000fe2000f8ec0ff */
[----:B------:R-:W-:Y:S01]  /*02f0*/  SHF.R.U32.HI R2, RZ, 0x2, R0 ;  /* 0x00000002ff027819 */ /* 0x000fe20000011600 */
[----:B------:R-:W-:Y:S01]  /*0300*/  ULEA UR11, UR12, UR11, 0x18 ;  /* 0x0000000b0c0b7291 */ /* 0x000fe2000f8ec0ff */
[----:B------:R-:W-:Y:S01]  /*0310*/  IADD3 R7, PT, PT, R0, 0x10, RZ ;  /* 0x0000001000077810 */ /* 0x000fe20007ffe0ff */
[----:B------:R-:W-:Y:S01]  /*0320*/  IMAD R0, R8, 0x50, RZ ;  /* 0x0000005008007824 */ /* 0x000fe200078e02ff */
[----:B------:R-:W-:Y:S01]  /*0330*/  SHF.R.U32.HI R5, RZ, 0x2, R5 ;  /* 0x00000002ff057819 */ /* 0x000fe20000011605 */
[--C-:B------:R-:W-:Y:S01]  /*0340*/  IMAD R2, R2, 0x28, R49.reuse ;  /* 0x0000002802027824 */ /* 0x100fe200078e0231 */
[----:B------:R-:W-:Y:S01]  /*0350*/  SHF.R.U32.HI R4, RZ, 0x2, R4 ;  /* 0x00000002ff047819 */ /* 0x000fe20000011604 */
[----:B0-----:R-:W-:Y:S01]  /*0360*/  UIMAD.WIDE.U32 UR6, UR18, 0x4, UR6 ;  /* 0x00000004120678a5 */ /* 0x001fe2000f8e0006 */
[----:B------:R-:W-:Y:S01]  /*0370*/  IADD3 R0, PT, PT, RZ, -R0, RZ ;  /* 0x80000000ff007210 */ /* 0x000fe20007ffe0ff */
[--C-:B------:R-:W-:Y:S01]  /*0380*/  IMAD R58, R5, 0x28, R49.reuse ;  /* 0x00000028053a7824 */ /* 0x100fe200078e0231 */
[----:B------:R-:W-:Y:S01]  /*0390*/  SHF.R.U32.HI R6, RZ, 0x2, R6 ;  /* 0x00000002ff067819 */ /* 0x000fe20000011606 */
[----:B------:R-:W-:Y:S01]  /*03a0*/  IMAD R4, R4, 0x28, R49 ;  /* 0x0000002804047824 */ /* 0x000fe200078e0231 */
[----:B------:R-:W-:Y:S01]  /*03b0*/  PRMT R5, R0, 0x7710, RZ ;  /* 0x0000771000057816 */ /* 0x000fe200000000ff */
[----:B------:R-:W-:Y:S01]  /*03c0*/  USEL UR9, UR14, 0x7fffffe1, UP1 ;  /* 0x7fffffe10e097887 */ /* 0x000fe20008800000 */
[----:B------:R-:W-:Y:S01]  /*03d0*/  SHF.R.U32.HI R7, RZ, 0x2, R7 ;  /* 0x00000002ff077819 */ /* 0x000fe20000011607 */
[----:B------:R-:W-:Y:S01]  /*03e0*/  IMAD R6, R6, 0x28, R49 ;  /* 0x0000002806067824 */ /* 0x000fe200078e0231 */
[----:B------:R-:W-:-:S02]  /*03f0*/  IADD3 R0, PT, PT, R5, R62, RZ ;  /* 0x0000003e05007210 */ /* 0x000fc40007ffe0ff */
[----:B------:R-:W-:Y:S01]  /*0400*/  SHF.L.U32 R53, R62, 0x1, RZ ;  /* 0x000000013e357819 */ /* 0x000fe200000006ff */
[--C-:B------:R-:W-:Y:S01]  /*0410*/  IMAD R56, R7, 0x28, R49.reuse ;  /* 0x0000002807387824 */ /* 0x100fe200078e0231 */
[----:B------:R-:W-:Y:S02]  /*0420*/  LOP3.LUT R0, R0, 0xffff, RZ, 0xc0, !PT ;  /* 0x0000ffff00007812 */ /* 0x000fe400078ec0ff */
[----:B------:R-:W-:Y:S02]  /*0430*/  IADD3 R52, PT, PT, R62, UR5, RZ ;  /* 0x000000053e347c10 */ /* 0x000fe4000fffe0ff */
[C---:B------:R-:W-:Y:S01]  /*0440*/  LEA R55, R0.reuse, UR4, 0x2 ;  /* 0x0000000400377c11 */ /* 0x040fe2000f8e10ff */
[----:B------:R-:W-:Y:S01]  /*0450*/  IMAD R49, R0, 0x28, R49 ;  /* 0x0000002800317824 */ /* 0x000fe200078e0231 */
[----:B------:R-:W-:Y:S01]  /*0460*/  PLOP3.LUT P0, PT, PT, PT, UP0, 0x80, 0x8 ;  /* 0x000000000008781c */ /* 0x000fe20003f0f008 */
[----:B------:R-:W-:Y:S01]  /*0470*/  UMOV UR4, URZ ;  /* 0x000000ff00047c82 */ /* 0x000fe20008000000 */
[C---:B------:R-:W-:Y:S01]  /*0480*/  LOP3.LUT R0, R55.reuse, 0xffff, RZ, 0xc0, !PT ;  /* 0x0000ffff37007812 */ /* 0x040fe200078ec0ff */
[----:B-----5:R-:W-:Y:S01]  /*0490*/  IMAD.WIDE.U32 R156, R55, 0x2, R156 ;  /* 0x00000002379c7825 */ /* 0x020fe200078e009c */
[----:B------:R-:W-:-:S02]  /*04a0*/  LEA R49, R48, R49, 0x3 ;  /* 0x0000003130317211 */ /* 0x000fc400078e18ff */
[----:B------:R-:W-:Y:S01]  /*04b0*/  IADD3 R60, PT, PT, R2, R3, RZ ;  /* 0x00000003023c7210 */ /* 0x000fe20007ffe0ff */
[----:B------:R-:W-:Y:S01]  /*04c0*/  IMAD R0, R0, 0xccd, RZ ;  /* 0x00000ccd00007824 */ /* 0x000fe200078e02ff */
[----:B------:R-:W-:Y:S01]  /*04d0*/  IADD3 R59, PT, PT, R3, R4, RZ ;  /* 0x00000004033b7210 */ /* 0x000fe20007ffe0ff */
[----:B-1----:R-:W-:Y:S01]  /*04e0*/  IMAD.WIDE.U32 R152, R55, 0x2, R152 ;  /* 0x0000000237987825 */ /* 0x002fe200078e0098 */
[C---:B------:R-:W-:Y:S02]  /*04f0*/  IADD3 R58, PT, PT, R3.reuse, R58, RZ ;  /* 0x0000003a033a7210 */ /* 0x040fe40007ffe0ff */
[----:B------:R-:W-:Y:S01]  /*0500*/  LEA.HI R47, R0, -UR5, RZ, 0x10 ;  /* 0x80000005002f7c11 */ /* 0x000fe2000f8f80ff */
[----:B------:R-:W-:Y:S01]  /*0510*/  UMOV UR5, URZ ;  /* 0x000000ff00057c82 */ /* 0x000fe20008000000 */
[C---:B------:R-:W-:Y:S02]  /*0520*/  IADD3 R57, PT, PT, R3.reuse, R6, RZ ;  /* 0x0000000603397210 */ /* 0x040fe40007ffe0ff */
[----:B------:R-:W-:-:S02]  /*0530*/  IADD3 R56, PT, PT, R3, R56, RZ ;  /* 0x0000003803387210 */ /* 0x000fc40007ffe0ff */
[----:B------:R-:W-:Y:S02]  /*0540*/  LOP3.LUT R54, R62, 0xf, RZ, 0xc0, !PT ;  /* 0x0000000f3e367812 */ /* 0x000fe400078ec0ff */
[----:B------:R-:W-:Y:S02]  /*0550*/  LOP3.LUT R53, R53, 0x1e0, RZ, 0xc0, !PT ;  /* 0x000001e035357812 */ /* 0x000fe400078ec0ff */
[----:B------:R-:W-:Y:S02]  /*0560*/  SHF.L.U32 R52, R52, 0x1, RZ ;  /* 0x0000000134347819 */ /* 0x000fe400000006ff */
[C---:B------:R-:W-:Y:S02]  /*0570*/  LEA R51, R62.reuse, UR10, 0x4 ;  /* 0x0000000a3e337c11 */ /* 0x040fe4000f8e20ff */
[C---:B------:R-:W-:Y:S02]  /*0580*/  LEA.HI R50, R62.reuse, UR11, RZ, 0x1f ;  /* 0x0000000b3e327c11 */ /* 0x040fe4000f8ff8ff */
[----:B------:R-:W-:-:S02]  /*0590*/  ISETP.GT.U32.OR P0, PT, R62, 0xf, P0 ;  /* 0x0000000f3e00780c */ /* 0x000fc40000704470 */
[----:B------:R-:W-:Y:S02]  /*05a0*/  IADD3 R48, PT, PT, R48, UR8, RZ ;  /* 0x0000000830307c10 */ /* 0x000fe4000fffe0ff */
[----:B----4-:R-:W-:-:S09]  /*05b0*/  LEA R47, R47, UR11, 0x3 ;  /* 0x0000000b2f2f7c11 */ /* 0x010fd2000f8e18ff */
.L_x_338:
[----:B-1----:R-:W-:Y:S01]  /*05c0*/  HFMA2 R3, -RZ, RZ, 0, 0 ;  /* 0x00000000ff037431 */ /* 0x002fe200000001ff */
[----:B------:R-:W-:Y:S01]  /*05d0*/  MOV R5, UR13 ;  /* 0x0000000d00057c02 */ /* 0x000fe20008000f00 */
[----:B------:R-:W0:Y:S01]  /*05e0*/  LDCU.64 UR14, c[0x0][0x388] ;  /* 0x00007100ff0e77ac */ /* 0x000e220008000a00 */
[----:B------:R-:W-:Y:S01]  /*05f0*/  MOV R2, R55 ;  /* 0x0000003700027202 */ /* 0x000fe20000000f00 */
[----:B------:R-:W-:Y:S01]  /*0600*/  IMAD R45, R48, 0x280, RZ ;  /* 0x00000280302d7824 */ /* 0x000fe200078e02ff */
[----:B------:R-:W-:-:S03]  /*0610*/  UIMAD UR8, UR5, 0x280000, URZ ;  /* 0x00280000050878a4 */ /* 0x000fc6000f8e02ff */
[----:B------:R-:W-:-:S03]  /*0620*/  IMAD.WIDE.U32 R2, R5, 0x280000, R2 ;  /* 0x0028000005027825 */ /* 0x000fc600078e0002 */
[----:B------:R-:W-:-:S04]  /*0630*/  IADD3 R45, P1, PT, R45, R2, RZ ;  /* 0x000000022d2d7210 */ /* 0x000fc80007f3e0ff */
[----:B------:R-:W-:Y:S02]  /*0640*/  IADD3.X R2, PT, PT, R3, UR8, RZ, P1, !PT ;  /* 0x0000000803027c10 */ /* 0x000fe40008ffe4ff */
        /* <DEDUP_REMOVED lines=32> */
[----:B------:R-:W4:Y:S01]  /*0850*/  LDG.E.64.CONSTANT R90, desc[UR16][R110.64+0x23000] ;  /* 0x023000106e5a7981 */ /* 0x000f22000c1e9b00 */
[----:B--2---:R-:W-:-:S02]  /*0860*/  PRMT R44, R42, 0x7632, R44 ;  /* 0x000076322a2c7816 */ /* 0x004fc4000000002c */
[----:B------:R-:W-:Y:S02]  /*0870*/  SHF.L.U32 R0, R42, 0x10, RZ ;  /* 0x000000102a007819 */ /* 0x000fe400000006ff */
[----:B------:R-:W-:-:S03]  /*0880*/  SHF.L.U32 R44, R44, 0x10, RZ ;  /* 0x000000102c2c7819 */ /* 0x000fc600000006ff */
[----:B------:R-:W-:Y:S01]  /*0890*/  FADD.FTZ R5, RZ, R0 ;  /* 0x00000000ff057221 */ /* 0x000fe20000010000 */
[----:B------:R-:W-:Y:S01]  /*08a0*/  FFMA.FTZ R9, R0, R0, RZ ;  /* 0x0000000000097223 */ /* 0x000fe200000100ff */
[C---:B------:R-:W-:Y:S02]  /*08b0*/  PRMT R42, R43.reuse, 0x7632, R42 ;  /* 0x000076322b2a7816 */ /* 0x040fe4000000002a */
[----:B------:R-:W-:Y:S01]  /*08c0*/  SHF.L.U32 R43, R43, 0x10, RZ ;  /* 0x000000102b2b7819 */ /* 0x000fe200000006ff */
[----:B------:R-:W-:Y:S01]  /*08d0*/  FADD.FTZ R4, R5, R44 ;  /* 0x0000002c05047221 */ /* 0x000fe20000010000 */
[----:B------:R-:W-:Y:S01]  /*08e0*/  FFMA.FTZ R8, R44, R44, R9 ;  /* 0x0000002c2c087223 */ /* 0x000fe20000010009 */
[----:B------:R-:W-:Y:S02]  /*08f0*/  SHF.L.U32 R42, R42, 0x10, RZ ;  /* 0x000000102a2a7819 */ /* 0x000fe400000006ff */
[----:B------:R-:W-:Y:S01]  /*0900*/  FADD.FTZ R5, R4, R43 ;  /* 0x0000002b04057221 */ /* 0x000fe20000010000 */
[----:B------:R-:W-:Y:S01]  /*0910*/  FFMA.FTZ R9, R43, R43, R8 ;  /* 0x0000002b2b097223 */ /* 0x000fe20000010008 */
[----:B---3--:R-:W-:-:S02]  /*0920*/  PRMT R40, R38, 0x7632, R40 ;  /* 0x0000763226287816 */ /* 0x008fc40000000028 */
        /* <DEDUP_REMOVED lines=13> */
[C---:B----4-:R-:W-:Y:S02]  /*0a00*/  PRMT R36, R34.reuse, 0x7632, R36 ;  /* 0x0000763222247816 */ /* 0x050fe40000000024 */
        /* <DEDUP_REMOVED lines=115> */
[----:B------:R-:W-:Y:S01]  /*1140*/  SHF.L.U32 R4, R4, 0x10, RZ ;  /* 0x0000001004047819 */ /* 0x000fe200000006ff */
[----:B------:R-:W2:Y:S01]  /*1150*/  LDG.E.64.CONSTANT R72, desc[UR16][R110.64+0x24400] ;  /* 0x024400106e487981 */ /* 0x000ea2000c1e9b00 */
        /* <DEDUP_REMOVED lines=13> */
[----:B------:R-:W3:Y:S01]  /*1230*/  LDG.E.64.CONSTANT R94, desc[UR16][R110.64+0x25800] ;  /* 0x025800106e5e7981 */ /* 0x000ee2000c1e9b00 */
[----:B------:R-:W-:Y:S01]  /*1240*/  SHF.L.U32 R63, R63, 0x10, RZ ;  /* 0x000000103f3f7819 */ /* 0x000fe200000006ff */
        /* <DEDUP_REMOVED lines=13> */
[----:B------:R0:W4:Y:S01]  /*1320*/  LDG.E.64.CONSTANT R102, desc[UR16][R110.64+0x26c00] ;  /* 0x026c00106e667981 */ /* 0x000122000c1e9b00 */
[----:B------:R-:W-:Y:S01]  /*1330*/  SHF.L.U32 R64, R108, 0x10, RZ ;  /* 0x000000106c407819 */ /* 0x000fe200000006ff */
        /* <DEDUP_REMOVED lines=9> */
[C---:B0-----:R-:W-:Y:S02]  /*13d0*/  PRMT R110, R70.reuse, 0x7632, R110 ;  /* 0x00007632466e7816 */ /* 0x041fe4000000006e */
        /* <DEDUP_REMOVED lines=225> */
[C---:B--2---:R-:W-:Y:S02]  /*21f0*/  PRMT R149, R72.reuse, 0x7632, R149 ;  /* 0x0000763248957816 */ /* 0x044fe40000000095 */
        /* <DEDUP_REMOVED lines=13> */
[C---:B---3--:R-:W-:Y:S02]  /*22d0*/  PRMT R68, R94.reuse, 0x7632, R68 ;  /* 0x000076325e447816 */ /* 0x048fe40000000044 */
        /* <DEDUP_REMOVED lines=13> */
[----:B----4-:R-:W-:-:S02]  /*23b0*/  PRMT R68, R102, 0x7632, R68 ;  /* 0x0000763266447816 */ /* 0x010fc40000000044 */
        /* <DEDUP_REMOVED lines=19> */
[----:B------:R-:W2:Y:S01]  /*24f0*/  @!P1 LDS.64 R72, [R59] ;  /* 0x000000003b489984 */ /* 0x000ea20000000a00 */
[----:B-1----:R-:W-:Y:S01]  /*2500*/  @!P1 FADD.FTZ R77, RZ, R68 ;  /* 0x00000044ff4d9221 */ /* 0x002fe20000010000 */
[----:B------:R-:W-:Y:S02]  /*2510*/  @!P1 FADD.FTZ R76, RZ, R69 ;  /* 0x00000045ff4c9221 */ /* 0x000fe40000010000 */
[----:B------:R-:W1:Y:S01]  /*2520*/  @!P1 LDS.64 R68, [R58] ;  /* 0x000000003a449984 */ /* 0x000e620000000a00 */
[----:B--2---:R-:W-:Y:S01]  /*2530*/  @!P1 FADD.FTZ R161, R77, R72 ;  /* 0x000000484da19221 */ /* 0x004fe20000010000 */
[----:B------:R-:W-:-:S02]  /*2540*/  @!P1 FADD.FTZ R162, R76, R73 ;  /* 0x000000494ca29221 */ /* 0x000fc40000010000 */
[----:B------:R-:W2:Y:S04]  /*2550*/  @!P1 LDS.64 R72, [R57] ;  /* 0x0000000039489984 */ /* 0x000ea80000000a00 */
[----:B------:R-:W3:Y:S01]  /*2560*/  @!P1 LDS.64 R76, [R56] ;  /* 0x00000000384c9984 */ /* 0x000ee20000000a00 */
[----:B-1----:R-:W-:Y:S01]  /*2570*/  @!P1 FADD.FTZ R161, R161, R68 ;  /* 0x00000044a1a19221 */ /* 0x002fe20000010000 */
[----:B------:R-:W-:Y:S01]  /*2580*/  @!P1 FADD.FTZ R162, R162, R69 ;  /* 0x00000045a2a29221 */ /* 0x000fe20000010000 */
[----:B------:R-:W-:Y:S02]  /*2590*/  CS2R R68, SRZ ;  /* 0x0000000000447805 */ /* 0x000fe4000001ff00 */
[----:B--2---:R-:W-:Y:S01]  /*25a0*/  @!P1 FADD.FTZ R161, R161, R72 ;  /* 0x00000048a1a19221 */ /* 0x004fe20000010000 */
[----:B------:R-:W-:-:S03]  /*25b0*/  @!P1 FADD.FTZ R162, R162, R73 ;  /* 0x00000049a2a29221 */ /* 0x000fc60000010000 */
[----:B---3--:R-:W-:Y:S01]  /*25c0*/  @!P1 FADD.FTZ R69, R161, R76 ;  /* 0x0000004ca1459221 */ /* 0x008fe20000010000 */
[----:B------:R-:W-:-:S04]  /*25d0*/  @!P1 FADD.FTZ R68, R162, R77 ;  /* 0x0000004da2449221 */ /* 0x000fc80000010000 */
[----:B------:R-:W1:Y:S04]  /*25e0*/  SHFL.BFLY PT, R76, R69, 0x2, 0x1f ;  /* 0x0c401f00454c7f89 */ /* 0x000e6800000e0000 */
[----:B------:R-:W2:Y:S01]  /*25f0*/  SHFL.BFLY PT, R73, R68, 0x2, 0x1f ;  /* 0x0c401f0044497f89 */ /* 0x000ea200000e0000 */
[----:B------:R-:W-:Y:S01]  /*2600*/  LOP3.LUT P1, RZ, R62, 0x3c3, RZ, 0xc0, !PT ;  /* 0x000003c33eff7812 */ /* 0x000fe2000782c0ff */
[----:B-1----:R-:W-:Y:S01]  /*2610*/  FADD.FTZ R76, R76, R69 ;  /* 0x000000454c4c7221 */ /* 0x002fe20000010000 */
[----:B--2---:R-:W-:-:S04]  /*2620*/  FADD.FTZ R77, R73, R68 ;  /* 0x00000044494d7221 */ /* 0x004fc80000010000 */
[----:B------:R-:W1:Y:S07]  /*2630*/  SHFL.BFLY PT, R161, R76, 0x1, 0x1f ;  /* 0x0c201f004ca17f89 */ /* 0x000e6e00000e0000 */
[----:B------:R-:W2:Y:S01]  /*2640*/  @!P1 LDC.64 R72, c[0x0][0x3b8] ;  /* 0x0000ee00ff489b82 */ /* 0x000ea20000000a00 */
[----:B------:R-:W3:Y:S01]  /*2650*/  SHFL.BFLY PT, R162, R77, 0x1, 0x1f ;  /* 0x0c201f004da27f89 */ /* 0x000ee200000e0000 */
[----:B------:R-:W-:-:S05]  /*2660*/  VOTEU.ALL UP0, P1 ;  /* 0x0000000000ff7886 */ /* 0x000fca0000800000 */
[----:B------:R-:W-:-:S06]  /*2670*/  @!UP0 UIMAD UR8, UR19, UR4, UR18 ;  /* 0x00000004130882a4 */ /* 0x000fcc000f8e0212 */
[----:B------:R-:W-:-:S04]  /*2680*/  MOV R164, UR8 ;  /* 0x0000000800a47c02 */ /* 0x000fc80008000f00 */
[----:B------:R-:W-:Y:S01]  /*2690*/  @!P1 LEA R69, R164, R51, 0xa ;  /* 0x00000033a4459211 */ /* 0x000fe200078e50ff */
[----:B-1----:R-:W-:-:S04]  /*26a0*/  FADD.FTZ R68, R76, R161 ;  /* 0x000000a14c447221 */ /* 0x002fc80000010000 */
[----:B--2---:R-:W-:-:S04]  /*26b0*/  @!P1 IMAD.WIDE.U32 R72, R69, 0x4, R72 ;  /* 0x0000000445489825 */ /* 0x004fc800078e0048 */
[----:B---3--:R-:W-:-:S05]  /*26c0*/  FADD.FTZ R69, R77, R162 ;  /* 0x000000a24d457221 */ /* 0x008fca0000010000 */
[----:B------:R0:W-:Y:S01]  /*26d0*/  @!P1 STG.E.64 desc[UR16][R72.64], R68 ;  /* 0x0000004448009986 */ /* 0x0001e2000c101b10 */
[----:B------:R-:W-:Y:S01]  /*26e0*/  BAR.SYNC.DEFER_BLOCKING 0x0 ;  /* 0x0000000000007b1d */ /* 0x000fe20000010000 */
[----:B------:R-:W-:-:S13]  /*26f0*/  ISETP.NE.AND P1, PT, R62, RZ, PT ;  /* 0x000000ff3e00720c */ /* 0x000fda0003f25270 */
[----:B0-----:R-:W-:Y:S05]  /*2700*/  @P1 BRA `(.L_x_334) ;  /* 0x00000000003c1947 */ /* 0x001fea0003800000 */
[----:B------:R-:W-:Y:S02]  /*2710*/  MOV R73, UR9 ;  /* 0x0000000900497c02 */ /* 0x000fe40008000f00 */
[----:B------:R-:W-:Y:S02]  /*2720*/  MOV R68, UR6 ;  /* 0x0000000600447c02 */ /* 0x000fe40008000f00 */
[----:B------:R-:W-:Y:S01]  /*2730*/  MOV R69, UR7 ;  /* 0x0000000700457c02 */ /* 0x000fe20008000f00 */
[----:B------:R-:W-:Y:S06]  /*2740*/  MEMBAR.ALL.GPU ;  /* 0x0000000000007992 */ /* 0x000fec000000a000 */
[----:B------:R-:W-:-:S00]  /*2750*/  ERRBAR ;  /* 0x00000000000079ab */ /* 0x000fc00000000000 */
[----:B------:R-:W-:Y:S06]  /*2760*/  CGAERRBAR ;  /* 0x00000000000075ab */ /* 0x000fec0000000000 */
[----:B------:R0:W5:Y:S02]  /*2770*/  ATOM.E.ADD.STRONG.GPU PT, R72, desc[UR16][R68.64], R73 ;  /* 0x800000494448798a */ /* 0x00016400081ef110 */
.L_x_335:
        /* <DEDUP_REMOVED lines=8> */
.L_x_334:
[----:B------:R-:W-:Y:S01]  /*2800*/  ISETP.GT.U32.AND P1, PT, R62, 0xff, PT ;  /* 0x000000ff3e00780c */ /* 0x000fe20003f24070 */
[----:B------:R-:W-:Y:S05]  /*2810*/  WARPSYNC.ALL ;  /* 0x0000000000007948 */ /* 0x000fea0003800000 */
[----:B------:R-:W-:Y:S01]  /*2820*/  BAR.SYNC.DEFER_BLOCKING 0x0 ;  /* 0x0000000000007b1d */ /* 0x000fe20000010000 */
[----:B------:R-:W-:Y:S02]  /*2830*/  MOV R163, RZ ;  /* 0x000000ff00a37202 */ /* 0x000fe40000000f00 */
[----:B------:R-:W-:Y:S02]  /*2840*/  MOV R164, RZ ;  /* 0x000000ff00a47202 */ /* 0x000fe40000000f00 */
[----:B-----5:R-:W-:Y:S01]  /*2850*/  PRMT R162, R66, 0x7632, R162 ;  /* 0x0000763242a27816 */ /* 0x020fe200000000a2 */
[----:B------:R-:W-:Y:S01]  /*2860*/  BSSY.RECONVERGENT B0, `(.L_x_336) ;  /* 0x0000014000007945 */ /* 0x000fe20003800200 */
[----:B------:R-:W-:-:S02]  /*2870*/  PRMT R161, R67, 0x7632, R161 ;  /* 0x0000763243a17816 */ /* 0x000fc400000000a1 */
[----:B------:R-:W-:Y:S02]  /*2880*/  PRMT R77, R74, 0x7632, R77 ;  /* 0x000076324a4d7816 */ /* 0x000fe4000000004d */
[----:B------:R-:W-:Y:S01]  /*2890*/  PRMT R76, R75, 0x7632, R76 ;  /* 0x000076324b4c7816 */ /* 0x000fe2000000004c */
[----:B------:R-:W-:Y:S06]  /*28a0*/  @P1 BRA `(.L_x_337) ;  /* 0x00000000003c1947 */ /* 0x000fec0003800000 */
[----:B------:R-:W0:Y:S01]  /*28b0*/  LDC.64 R72, c[0x0][0x3b8] ;  /* 0x0000ee00ff487b82 */ /* 0x000e220000000a00 */
[----:B------:R-:W-:-:S06]  /*28c0*/  UIMAD UR8, UR19, UR4, UR18 ;  /* 0x00000004130872a4 */ /* 0x000fcc000f8e0212 */
[----:B------:R-:W-:-:S04]  /*28d0*/  MOV R68, UR8 ;  /* 0x0000000800447c02 */ /* 0x000fc80008000f00 */
[----:B------:R-:W-:-:S04]  /*28e0*/  LEA R69, R68, R53, 0x9 ;  /* 0x0000003544457211 */ /* 0x000fc800078e48ff */
        /* <DEDUP_REMOVED lines=8> */
[----:B------:R-:W-:-:S03]  /*2970*/  FADD.FTZ R163, RZ, R69 ;  /* 0x00000045ffa37221 */ /* 0x000fc60000010000 */
[----:B---3--:R-:W-:Y:S01]  /*2980*/  FADD.FTZ R164, R72, R165 ;  /* 0x000000a548a47221 */ /* 0x008fe20000010000 */
[----:B------:R-:W-:-:S07]  /*2990*/  FADD.FTZ R163, R73, R163 ;  /* 0x000000a349a37221 */ /* 0x000fce0000010000 */
.L_x_337:
[----:B------:R-:W-:Y:S05]  /*29a0*/  BSYNC.RECONVERGENT B0 ;  /* 0x0000000000007941 */ /* 0x000fea0003800200 */
.L_x_336:
        /* <DEDUP_REMOVED lines=8> */
[----:B------:R-:W-:Y:S01]  /*2a30*/  SHF.L.U32 R77, R77, 0x10, RZ ;  /* 0x000000104d4d7819 */ /* 0x000fe200000006ff */
[----:B------:R-:W-:Y:S01]  /*2a40*/  ULOP3.LUT UR4, UR4, 0x1, URZ, 0x3c, !UPT ;  /* 0x0000000104047892 */ /* 0x000fe2000f8e3cff */
[----:B------:R-:W-:-:S02]  /*2a50*/  SHF.L.U32 R67, R67, 0x10, RZ ;  /* 0x0000001043437819 */ /* 0x000fc400000006ff */
[----:B------:R-:W-:Y:S02]  /*2a60*/  SHF.L.U32 R75, R75, 0x10, RZ ;  /* 0x000000104b4b7819 */ /* 0x000fe400000006ff */
[----:B------:R-:W-:Y:S02]  /*2a70*/  SHF.L.U32 R161, R161, 0x10, RZ ;  /* 0x00000010a1a17819 */ /* 0x000fe400000006ff */
[----:B------:R-:W-:Y:S01]  /*2a80*/  SHF.L.U32 R76, R76, 0x10, RZ ;  /* 0x000000104c4c7819 */ /* 0x000fe200000006ff */
        /* <DEDUP_REMOVED lines=11> */
[----:B------:R-:W-:-:S03]  /*2b40*/  MOV R73, UR13 ;  /* 0x0000000d00497c02 */ /* 0x000fc60008000f00 */
[----:B------:R-:W2:Y:S01]  /*2b50*/  SHFL.BFLY PT, R69, R164, 0x1, 0x1f ;  /* 0x0c201f00a4457f89 */ /* 0x000ea200000e0000 */
[----:B0-----:R-:W-:-:S04]  /*2b60*/  FADD.FTZ R163, R165, R163 ;  /* 0x000000a3a5a37221 */ /* 0x001fc80000010000 */
[----:B------:R-:W-:Y:S01]  /*2b70*/  @!P1 FMUL.FTZ R68, R163, 1.2207031431898940355e-05 ;  /* 0x374ccccda3449820 */ /* 0x000fe20000410000 */
[----:B--2---:R-:W-:Y:S01]  /*2b80*/  FADD.FTZ R163, R164, R69 ;  /* 0x00000045a4a37221 */ /* 0x004fe20000010000 */
[----:B------:R-:W-:Y:S01]  /*2b90*/  MOV R164, UR13 ;  /* 0x0000000d00a47c02 */ /* 0x000fe20008000f00 */
[----:B------:R-:W-:Y:S01]  /*2ba0*/  UIADD3 UR13, UP0, UPT, UR13, 0x2, URZ ;  /* 0x000000020d0d7890 */ /* 0x000fe2000ff1e0ff */
[----:B------:R-:W-:-:S04]  /*2bb0*/  @!P1 FMUL.FTZ R69, R68, R68 ;  /* 0x0000004444459220 */ /* 0x000fc80000410000 */
[----:B------:R-:W-:Y:S01]  /*2bc0*/  @!P1 FFMA.FTZ R69, R163, 1.2207031431898940355e-05, -R69 ;  /* 0x374ccccda3459823 */ /* 0x000fe20000010845 */
[----:B------:R-:W-:Y:S01]  /*2bd0*/  MOV R163, UR5 ;  /* 0x0000000500a37c02 */ /* 0x000fe20008000f00 */
[----:B------:R-:W-:-:S03]  /*2be0*/  UIADD3.X UR5, UPT, UPT, URZ, UR5, URZ, UP0, !UPT ;  /* 0x00000005ff057290 */ /* 0x000fc600087fe4ff */
[----:B------:R-:W-:-:S05]  /*2bf0*/  @!P1 FMNMX.FTZ R69, RZ, R69, !PT ;  /* 0x00000045ff459209 */ /* 0x000fca0007810000 */
[----:B------:R0:W-:Y:S01]  /*2c00*/  @!P1 STS.64 [R50], R68 ;  /* 0x0000004432009388 */ /* 0x0001e20000000a00 */
[----:B------:R-:W-:Y:S01]  /*2c10*/  BAR.SYNC.DEFER_BLOCKING 0x0 ;  /* 0x0000000000007b1d */ /* 0x000fe20000010000 */
[----:B------:R-:W-:-:S04]  /*2c20*/  @!P0 LEA R73, P1, R73, R52, 0x6 ;  /* 0x0000003449498211 */ /* 0x000fc800078230ff */
[----:B------:R-:W-:-:S03]  /*2c30*/  @!P0 LEA.HI.X R164, R164, RZ, R163, 0x6, P1 ;  /* 0x000000ffa4a48211 */ /* 0x000fc600008f34a3 */
[----:B0-----:R-:W0:Y:S02]  /*2c40*/  @!P0 LDC.64 R68, c[0x0][0x3b0] ;  /* 0x0000ec00ff448b82 */ /* 0x001e240000000a00 */
[----:B0-----:R-:W-:-:S04]  /*2c50*/  @!P0 LEA R72, P1, R73, R68, 0x2 ;  /* 0x0000004449488211 */ /* 0x001fc800078210ff */
[----:B------:R-:W-:Y:S02]  /*2c60*/  @!P0 LEA.HI.X R73, R73, R69, R164, 0x2, P1 ;  /* 0x0000004549498211 */ /* 0x000fe400008f14a4 */
[----:B------:R-:W0:Y:S04]  /*2c70*/  @!P0 LDS.64 R68, [R61+UR11] ;  /* 0x0000000b3d448984 */ /* 0x000e280008000a00 */
[----:B0-----:R-:W-:Y:S04]  /*2c80*/  @!P0 STG.E.64 desc[UR16][R72.64], R68 ;  /* 0x0000004448008986 */ /* 0x001fe8000c101b10 */
[----:B------:R-:W1:Y:S02]  /*2c90*/  LDS.64 R68, [R47] ;  /* 0x000000002f447984 */ /* 0x000e640000000a00 */
[----:B-1----:R-:W-:Y:S01]  /*2ca0*/  FADD.FTZ R69, R69, UR8 ;  /* 0x0000000845457e21 */ /* 0x002fe20008010000 */
        /* <DEDUP_REMOVED lines=34> */
[C---:B0-----:R-:W-:Y:S01]  /*2ed0*/  FMUL.FTZ R0, R69.reuse, R0 ;  /* 0x0000000045007220 */ /* 0x041fe20000410000 */
[----:B------:R-:W-:Y:S01]  /*2ee0*/  FMUL.FTZ R44, R69, R44 ;  /* 0x0000002c452c7220 */ /* 0x000fe20000410000 */
[--C-:B------:R-:W-:Y:S01]  /*2ef0*/  FADD.FTZ R40, R40, -R68.reuse ;  /* 0x8000004428287221 */ /* 0x100fe20000010000 */
[--C-:B------:R-:W-:Y:S01]  /*2f00*/  FADD.FTZ R43, R43, -R68.reuse ;  /* 0x800000442b2b7221 */ /* 0x100fe20000010000 */
[--C-:B------:R-:W-:Y:S01]  /*2f10*/  FADD.FTZ R39, R39, -R68.reuse ;  /* 0x8000004427277221 */ /* 0x100fe20000010000 */
[--C-:B------:R-:W-:Y:S01]  /*2f20*/  FADD.FTZ R42, R42, -R68.reuse ;  /* 0x800000442a2a7221 */ /* 0x100fe20000010000 */
[--C-:B------:R-:W-:Y:S01]  /*2f30*/  FADD.FTZ R38, R38, -R68.reuse ;  /* 0x8000004426267221 */ /* 0x100fe20000010000 */
        /* <DEDUP_REMOVED lines=61> */
[--C-:B------:R-:W-:Y:S01]  /*3310*/  FFMA.FTZ R0, R0, R66, R74.reuse ;  /* 0x0000004200007223 */ /* 0x100fe2000001004a */
[--C-:B------:R-:W-:Y:S01]  /*3320*/  FFMA.FTZ R44, R44, R162, R77.reuse ;  /* 0x000000a22c2c7223 */ /* 0x100fe2000001004d */
[C---:B------:R-:W-:Y:S01]  /*3330*/  FMUL.FTZ R40, R69.reuse, R40 ;  /* 0x0000002845287220 */ /* 0x040fe20000410000 */
[C---:B------:R-:W-:Y:S01]  /*3340*/  FMUL.FTZ R43, R69.reuse, R43 ;  /* 0x0000002b452b7220 */ /* 0x040fe20000410000 */
[C---:B------:R-:W-:Y:S01]  /*3350*/  FMUL.FTZ R39, R69.reuse, R39 ;  /* 0x0000002745277220 */ /* 0x040fe20000410000 */
[C---:B------:R-:W-:Y:S01]  /*3360*/  FMUL.FTZ R42, R69.reuse, R42 ;  /* 0x0000002a452a7220 */ /* 0x040fe20000410000 */
[----:B------:R-:W-:Y:S01]  /*3370*/  FMUL.FTZ R38, R69, R38 ;  /* 0x0000002645267220 */ /* 0x000fe20000410000 */
        /* <DEDUP_REMOVED lines=121> */
[----:B---3--:R-:W-:Y:S01]  /*3b10*/  IADD3 R66, P1, PT, R46, UR14, RZ ;  /* 0x0000000e2e427c10 */ /* 0x008fe2000ff3e0ff */
[----:B------:R-:W-:Y:S01]  /*3b20*/  FFMA.FTZ R40, R162, R40, R77 ;  /* 0x00000028a2287223 */ /* 0x000fe2000001004d */
[----:B------:R-:W-:Y:S01]  /*3b30*/  F2FP.BF16.F32.PACK_AB R44, R44, R0 ;  /* 0x000000002c2c723e */ /* 0x000fe200000010ff */
[--C-:B------:R-:W-:Y:S01]  /*3b40*/  FFMA.FTZ R43, R43, R67, R75.reuse ;  /* 0x000000432b2b7223 */ /* 0x100fe2000001004b */
[--C-:B------:R-:W-:Y:S01]  /*3b50*/  FFMA.FTZ R39, R67, R39, R75.reuse ;  /* 0x0000002743277223 */ /* 0x100fe2000001004b */
[--C-:B------:R-:W-:Y:S01]  /*3b60*/  FFMA.FTZ R42, R42, R161, R76.reuse ;  /* 0x000000a12a2a7223 */ /* 0x100fe2000001004c */
        /* <DEDUP_REMOVED lines=91> */
[----:B------:R-:W-:Y:S01]  /*4120*/  IADD3.X R67, PT, PT, R45, UR15, RZ, P1, !PT ;  /* 0x0000000f2d437c10 */ /* 0x000fe20008ffe4ff */
[----:B------:R-:W0:Y:S01]  /*4130*/  LDCU.64 UR14, c[0x0][0x3a8] ;  /* 0x00007500ff0e77ac */ /* 0x000e220008000a00 */
[----:B------:R-:W-:Y:S01]  /*4140*/  F2FP.BF16.F32.PACK_AB R45, R42, R43 ;  /* 0x0000002b2a2d723e */ /* 0x000fe200000010ff */
[--C-:B------:R-:W-:Y:S01]  /*4150*/  FFMA.FTZ R36, R162, R36, R77.reuse ;  /* 0x00000024a2247223 */ /* 0x100fe2000001004d */
[----:B------:R-:W-:Y:S01]  /*4160*/  F2FP.BF16.F32.PACK_AB R38, R40, R41 ;  /* 0x000000292826723e */ /* 0x000fe200000010ff */
[--C-:B------:R-:W-:Y:S01]  /*4170*/  FFMA.FTZ R32, R162, R32, R77.reuse ;  /* 0x00000020a2207223 */ /* 0x100fe2000001004d */
[----:B------:R-:W-:Y:S01]  /*4180*/  F2FP.BF16.F32.PACK_AB R39, R0, R39 ;  /* 0x000000270027723e */ /* 0x000fe200000010ff */
        /* <DEDUP_REMOVED lines=58> */
[----:B------:R-:W-:Y:S01]  /*4530*/  F2FP.BF16.F32.PACK_AB R34, R36, R37 ;  /* 0x000000252422723e */ /* 0x000fe200000010ff */
[----:B------:R1:W-:Y:S01]  /*4540*/  STG.E.64 desc[UR16][R66.64], R44 ;  /* 0x0000002c42007986 */ /* 0x0003e2000c101b10 */
[----:B------:R-:W-:Y:S01]  /*4550*/  F2FP.BF16.F32.PACK_AB R35, R73, R35 ;  /* 0x000000234923723e */ /* 0x000fe200000010ff */
[----:B0-----:R-:W-:Y:S01]  /*4560*/  UISETP.GE.U32.AND UP0, UPT, UR13, UR14, UPT ;  /* 0x0000000e0d00728c */ /* 0x001fe2000bf06070 */
[----:B------:R-:W-:Y:S01]  /*4570*/  F2FP.BF16.F32.PACK_AB R30, R32, R33 ;  /* 0x00000021201e723e */ /* 0x000fe200000010ff */
[----:B------:R1:W-:Y:S01]  /*4580*/  STG.E.64 desc[UR16][R66.64+0x1400], R38 ;  /* 0x0014002642007986 */ /* 0x0003e2000c101b10 */
[----:B------:R-:W-:Y:S01]  /*4590*/  F2FP.BF16.F32.PACK_AB R31, R72, R31 ;  /* 0x0000001f481f723e */ /* 0x000fe200000010ff */
[----:B------:R-:W-:Y:S01]  /*45a0*/  UISETP.GE.AND.EX UP0, UPT, UR5, UR15, UPT, UP0 ;  /* 0x0000000f0500728c */ /* 0x000fe2000bf06300 */
        /* <DEDUP_REMOVED lines=83> */
[----:B------:R-:W-:-:S03]  /*4ae0*/  F2FP.BF16.F32.PACK_AB R103, R68, R160 ;  /* 0x000000a04467723e */ /* 0x000fc600000010ff */
[----:B------:R1:W-:Y:S04]  /*4af0*/  STG.E.64 desc[UR16][R66.64+0x25800], R94 ;  /* 0x0258005e42007986 */ /* 0x0003e8000c101b10 */
[----:B------:R1:W-:Y:S01]  /*4b00*/  STG.E.64 desc[UR16][R66.64+0x26c00], R102 ;  /* 0x026c006642007986 */ /* 0x0003e2000c101b10 */
[----:B------:R-:W-:Y:S05]  /*4b10*/  BRA.U !UP0, `(.L_x_338) ;  /* 0xffffffb908a87547 */ /* 0x000fea000b83ffff */
[----:B------:R-:W-:Y:S05]  /*4b20*/  EXIT ;  /* 0x000000000000794d */ /* 0x000fea0003800000 */
.L_x_339:
        /* <DEDUP_REMOVED lines=13> */
.L_x_898:


//--------------------- .text._ZN13group_norm_v214gn_cuda_kernelI13__nv_bfloat16Li320ELi2ELi32ELi20ELi4096ELb0ELi64ELi320ELi320ELi4ELb1ELi4ELb0ELb0ENS_16CompileConditionILi1000EEEEEvPT_PKS4_S7_S7_flPfS8_Pj --------------------------
	.section	.text._ZN13group_norm_v214gn_cuda_kernelI13__nv_bfloat16Li320ELi2ELi32ELi20ELi4096ELb0ELi64ELi320ELi320ELi4ELb1ELi4ELb0ELb0ENS_16CompileConditionILi1000EEEEEvPT_PKS4_S7_S7_flPfS8_Pj,"ax",@progbits
	.align	128
        .global         _ZN13group_norm_v214gn_cuda_kernelI13__nv_bfloat16Li320ELi2ELi32ELi20ELi4096ELb0ELi64ELi320ELi320ELi4ELb1ELi4ELb0ELb0ENS_16CompileConditionILi1000EEEEEvPT_PKS4_S7_S7_flPfS8_Pj
        .type           _ZN13group_norm_v214gn_cuda_kernelI13__nv_bfloat16Li320ELi2ELi32ELi20ELi4096ELb0ELi64ELi320ELi320ELi4ELb1ELi4ELb0ELb0ENS_16CompileConditionILi1000EEEEEvPT_PKS4_S7_S7_flPfS8_Pj,@function
        .size           _ZN13group_norm_v214gn_cuda_kernelI13__nv_bfloat16Li320ELi2ELi32ELi20ELi4096ELb0ELi64ELi320ELi320ELi4ELb1ELi4ELb0ELb0ENS_16CompileConditionILi1000EEEEEvPT_PKS4_S7_S7_flPfS8_Pj,(.L_x_899 - _ZN13group_norm_v214gn_cuda_kernelI13__nv_bfloat16Li320ELi2ELi32ELi20ELi4096ELb0ELi64ELi320ELi320ELi4ELb1ELi4ELb0ELb0ENS_16CompileConditionILi1000EEEEEvPT_PKS4_S7_S7_flPfS8_Pj)
        .other          _ZN13group_norm_v214gn_cuda_kernelI13__nv_bfloat16Li320ELi2ELi32ELi20ELi4096ELb0ELi64ELi320ELi320ELi4ELb1ELi4ELb0ELb0ENS_16CompileConditionILi1000EEEEEvPT_PKS4_S7_S7_flPfS8_Pj,@"STO_CUDA_ENTRY STV_DEFAULT"
_ZN13group_norm_v214gn_cuda_kernelI13__nv_bfloat16Li320ELi2ELi32ELi20ELi4096ELb0ELi64ELi320ELi320ELi4ELb1ELi4ELb0ELb0ENS_16CompileConditionILi1000EEEEEvPT_PKS4_S7_S7_flPfS8_Pj:
.text._ZN13group_norm_v214gn_cuda_kernelI13__nv_bfloat16Li320ELi2ELi32ELi20ELi4096ELb0ELi64ELi320ELi320ELi4ELb1ELi4ELb0ELb0ENS_16CompileConditionILi1000EEEEEvPT_PKS4_S7_S7_flPfS8_Pj:
        /* <DEDUP_REMOVED lines=9> */
[----:B------:R-:W-:Y:S01]  /*0090*/  ULOP3.LUT UR5, UR14, 0x1, URZ, 0xc0, !UPT ;  /* 0x000000010e057892 */ /* 0x000fe2000f8ec0ff */
[----:B------:R-:W1:Y:S01]  /*00a0*/  LDC.64 R6, c[0x0][0x3b0] ;  /* 0x0000ec00ff067b82 */ /* 0x000e620000000a00 */
[----:B------:R-:W-:Y:S01]  /*00b0*/  UMOV UR9, UR4 ;  /* 0x0000000400097c82 */ /* 0x000fe20008000000 */
[----:B------:R-:W2:Y:S01]  /*00c0*/  S2R R2, SR_CTAID.X ;  /* 0x0000000000027919 */ /* 0x000ea20000002500 */
[----:B------:R-:W3:Y:S02]  /*00d0*/  LDCU.64 UR12, c[0x0][0x358] ;  /* 0x00006b00ff0c77ac */ /* 0x000ee40008000a00 */
[----:B------:R-:W-:Y:S01]  /*00e0*/  MOV R10, UR5 ;  /* 0x00000005000a7c02 */ /* 0x000fe20008000f00 */
[----:B------:R-:W4:Y:S01]  /*00f0*/  S2R R5, SR_CgaCtaId ;  /* 0x0000000000057919 */ /* 0x000f220000008800 */
[----:B------:R-:W-:Y:S01]  /*0100*/  USHF.L.U32 UR5, UR14, 0x4, URZ ;  /* 0x000000040e057899 */ /* 0x000fe200080006ff */
[----:B------:R-:W-:-:S03]  /*0110*/  UMOV UR4, URZ ;  /* 0x000000ff00047c82 */ /* 0x000fc60008000000 */
[----:B------:R-:W-:Y:S01]  /*0120*/  ULOP3.LUT UR5, UR5, 0x10, URZ, 0xc0, !UPT ;  /* 0x0000001005057892 */ /* 0x000fe2000f8ec0ff */
[----:B-1----:R-:W-:Y:S02]  /*0130*/  ISETP.EQ.U32.AND P1, PT, R6, RZ, PT ;  /* 0x000000ff0600720c */ /* 0x002fe40003f22070 */
[----:B0-----:R-:W-:Y:S02]  /*0140*/  LOP3.LUT R0, R14, 0xffff, RZ, 0xc0, !PT ;  /* 0x0000ffff0e007812 */ /* 0x001fe400078ec0ff */
[----:B--2---:R-:W-:-:S03]  /*0150*/  LOP3.LUT P0, RZ, R2, 0x3f, RZ, 0xc0, !PT ;  /* 0x0000003f02ff7812 */ /* 0x004fc6000780c0ff */
[----:B------:R-:W-:Y:S01]  /*0160*/  IMAD R0, R0, 0xcccd, RZ ;  /* 0x0000cccd00007824 */ /* 0x000fe200078e02ff */
[----:B------:R-:W-:-:S04]  /*0170*/  ISETP.EQ.OR.EX P0, PT, R7, RZ, P0, P1 ;  /* 0x000000ff0700720c */ /* 0x000fc80000702710 */
[----:B------:R-:W-:Y:S02]  /*0180*/  SHF.R.U32.HI R12, RZ, 0x16, R0 ;  /* 0x00000016ff0c7819 */ /* 0x000fe40000011600 */
[----:B------:R-:W-:Y:S02]  /*0190*/  ISETP.GT.U32.OR P0, PT, R14, 0xf, P0 ;  /* 0x0000000f0e00780c */ /* 0x000fe40000704470 */
[----:B------:R-:W-:-:S05]  /*01a0*/  PRMT R0, R12, 0x9910, RZ ;  /* 0x000099100c007816 */ /* 0x000fca00000000ff */
[----:B------:R-:W-:-:S05]  /*01b0*/  IMAD R0, R0, 0x50, RZ ;  /* 0x0000005000007824 */ /* 0x000fca00078e02ff */
[----:B------:R-:W-:-:S04]  /*01c0*/  IADD3 R0, PT, PT, RZ, -R0, RZ ;  /* 0x80000000ff007210 */ /* 0x000fc80007ffe0ff */
[----:B------:R-:W-:-:S04]  /*01d0*/  PRMT R3, R0, 0x7710, RZ ;  /* 0x0000771000037816 */ /* 0x000fc800000000ff */
[----:B------:R-:W-:-:S04]  /*01e0*/  IADD3 R0, PT, PT, R3, R14, RZ ;  /* 0x0000000e03007210 */ /* 0x000fc80007ffe0ff */
[----:B------:R-:W-:Y:S02]  /*01f0*/  LOP3.LUT R3, R0, 0xffff, RZ, 0xc0, !PT ;  /* 0x0000ffff00037812 */ /* 0x000fe400078ec0ff */
[----:B------:R-:W-:-:S03]  /*0200*/  MOV R0, 0x400 ;  /* 0x0000040000007802 */ /* 0x000fc60000000f00 */
[----:B------:R-:W-:Y:S01]  /*0210*/  IMAD R10, R10, 0x50, R3 ;  /* 0x000000500a0a7824 */ /* 0x000fe200078e0203 */
[----:B------:R-:W-:Y:S02]  /*0220*/  IADD3 R2, PT, PT, R0, 0xc80, RZ ;  /* 0x00000c8000027810 */ /* 0x000fe40007ffe0ff */
[C---:B----4-:R-:W-:Y:S02]  /*0230*/  LEA R0, R5.reuse, R0, 0x18 ;  /* 0x0000000005007211 */ /* 0x050fe400078ec0ff */
[----:B------:R-:W-:Y:S02]  /*0240*/  SHF.L.U32 R10, R10, 0x2, RZ ;  /* 0x000000020a0a7819 */ /* 0x000fe400000006ff */
[----:B------:R-:W-:Y:S01]  /*0250*/  LEA R5, R5, R2, 0x18 ;  /* 0x0000000205057211 */ /* 0x000fe200078ec0ff */
[----:B------:R-:W-:Y:S01]  /*0260*/  IMAD R3, R3, 0x28, R0 ;  /* 0x0000002803037824 */ /* 0x000fe200078e0200 */
[----:B------:R-:W-:-:S04]  /*0270*/  LOP3.LUT R4, R10, 0xffff, RZ, 0xc0, !PT ;  /* 0x0000ffff0a047812 */ /* 0x000fc800078ec0ff */
[----:B------:R-:W-:Y:S01]  /*0280*/  LEA R6, R12, R3, 0x3 ;  /* 0x000000030c067211 */ /* 0x000fe200078e18ff */
[----:B------:R-:W-:-:S05]  /*0290*/  IMAD R4, R4, 0xccd, RZ ;  /* 0x00000ccd04047824 */ /* 0x000fca00078e02ff */
[----:B------:R-:W-:Y:S01]  /*02a0*/  LEA.HI R8, R4, -UR5, RZ, 0x10 ;  /* 0x8000000504087c11 */ /* 0x000fe2000f8f80ff */
[----:B------:R-:W-:Y:S01]  /*02b0*/  UMOV UR5, URZ ;  /* 0x000000ff00057c82 */ /* 0x000fe20008000000 */
[----:B------:R-:W-:Y:S02]  /*02c0*/  SHF.R.U32.HI R4, RZ, 0x1f, R10 ;  /* 0x0000001fff047819 */ /* 0x000fe4000001160a */
[----:B---3--:R-:W-:-:S07]  /*02d0*/  LEA R8, R8, R5, 0x3 ;  /* 0x0000000508087211 */ /* 0x008fce00078e18ff */
.L_x_352:
[----:B------:R-:W0:Y:S01]  /*02e0*/  S2UR UR15, SR_CTAID.X ;  /* 0x00000000000f79c3 */ /* 0x000e220000002500 */
[----:B------:R-:W-:Y:S01]  /*02f0*/  HFMA2 R11, -RZ, RZ, 0, 0 ;  /* 0x00000000ff0b7431 */ /* 0x000fe200000001ff */
[----:B-1----:R-:W-:Y:S01]  /*0300*/  MOV R3, UR9 ;  /* 0x0000000900037c02 */ /* 0x002fe20008000f00 */
[----:B------:R-:W1:Y:S01]  /*0310*/  LDCU.64 UR10, c[0x0][0x388] ;  /* 0x00007100ff0a77ac */ /* 0x000e620008000a00 */
[----:B------:R-:W2:Y:S03]  /*0320*/  LDCU.128 UR16, c[0x0][0x390] ;  /* 0x00007200ff1077ac */ /* 0x000ea60008000c00 */
[----:B------:R-:W-:Y:S01]  /*0330*/  IMAD.WIDE.U32 R2, R3, 0x280000, R10 ;  /* 0x0028000003027825 */ /* 0x000fe200078e000a */
[----:B0-----:R-:W-:-:S04]  /*0340*/  USHF.L.U32 UR6, UR15, 0x6, URZ ;  /* 0x000000060f067899 */ /* 0x001fc800080006ff */
[----:B------:R-:W-:-:S06]  /*0350*/  ULOP3.LUT UR6, UR6, 0xfc0, URZ, 0xc0, !UPT ;  /* 0x00000fc006067892 */ /* 0x000fcc000f8ec0ff */
[----:B------:R-:W-:Y:S01]  /*0360*/  IADD3 R0, PT, PT, R12, UR6, RZ ;  /* 0x000000060c007c10 */ /* 0x000fe2000fffe0ff */
[----:B------:R-:W-:-:S04]  /*0370*/  UIMAD UR6, UR5, 0x280000, URZ ;  /* 0x00280000050678a4 */ /* 0x000fc8000f8e02ff */
[----:B------:R-:W-:-:S05]  /*0380*/  IMAD R5, R0, 0x280, RZ ;  /* 0x0000028000057824 */ /* 0x000fca00078e02ff */
[----:B------:R-:W-:-:S04]  /*0390*/  IADD3 R0, P1, PT, R5, R2, RZ ;  /* 0x0000000205007210 */ /* 0x000fc80007f3e0ff */
[----:B------:R-:W-:Y:S02]  /*03a0*/  IADD3.X R3, PT, PT, R3, UR6, RZ, P1, !PT ;  /* 0x0000000603037c10 */ /* 0x000fe40008ffe4ff */
[C---:B------:R-:W-:Y:S02]  /*03b0*/  SHF.L.U32 R2, R0.reuse, 0x1, RZ ;  /* 0x0000000100027819 */ /* 0x040fe400000006ff */
[----:B------:R-:W-:Y:S02]  /*03c0*/  SHF.L.U64.HI R0, R0, 0x1, R3 ;  /* 0x0000000100007819 */ /* 0x000fe40000010203 */
[----:B-1----:R-:W-:-:S04]  /*03d0*/  IADD3 R16, P1, PT, R2, UR10, RZ ;  /* 0x0000000a02107c10 */ /* 0x002fc8000ff3e0ff */
[----:B------:R-:W-:-:S05]  /*03e0*/  IADD3.X R17, PT, PT, R0, UR11, RZ, P1, !PT ;  /* 0x0000000b00117c10 */ /* 0x000fca0008ffe4ff */
        /* <DEDUP_REMOVED lines=16> */
[----:B------:R-:W-:-:S04]  /*04f0*/  SHF.L.U32 R60, R10, 0x1, RZ ;  /* 0x000000010a3c7819 */ /* 0x000fc800000006ff */
[C---:B--2---:R-:W-:Y:S02]  /*0500*/  IADD3 R58, P1, PT, R60.reuse, UR16, RZ ;  /* 0x000000103c3a7c10 */ /* 0x044fe4000ff3e0ff */
[----:B------:R-:W-:Y:S02]  /*0510*/  IADD3 R60, P2, PT, R60, UR18, RZ ;  /* 0x000000123c3c7c10 */ /* 0x000fe4000ff5e0ff */
[C---:B------:R-:W-:Y:S02]  /*0520*/  IADD3.X R59, PT, PT, R4.reuse, UR17, RZ, P1, !PT ;  /* 0x00000011043b7c10 */ /* 0x040fe40008ffe4ff */
[----:B------:R-:W-:-:S04]  /*0530*/  IADD3.X R61, PT, PT, R4, UR19, RZ, P2, !PT ;  /* 0x00000013043d7c10 */ /* 0x000fc800097fe4ff */
[----:B------:R-:W5:Y:S04]  /*0540*/  LDG.E.64.CONSTANT R58, desc[UR12][R58.64] ;  /* 0x0000000c3a3a7981 */ /* 0x000f68000c1e9b00 */
[----:B------:R-:W5:Y:S01]  /*0550*/  LDG.E.64.CONSTANT R60, desc[UR12][R60.64] ;  /* 0x0000000c3c3c7981 */ /* 0x000f62000c1e9b00 */
[----:B------:R-:W-:Y:S01]  /*0560*/  ISETP.GT.U32.AND P1, PT, R14, 0x3f, PT ;  /* 0x0000003f0e00780c */ /* 0x000fe20003f24070 */
[----:B------:R-:W-:Y:S01]  /*0570*/  UIADD3 UR10, UP0, UPT, UR9, 0x2, URZ ;  /* 0x00000002090a7890 */ /* 0x000fe2000ff1e0ff */
[----:B------:R-:W-:Y:S03]  /*0580*/  BSSY.RECONVERGENT B0, `(.L_x_340) ;  /* 0x0000114000007945 */ /* 0x000fe60003800200 */
[----:B------:R-:W-:Y:S01]  /*0590*/  UIADD3.X UR11, UPT, UPT, URZ, UR5, URZ, UP0, !UPT ;  /* 0x00000005ff0b7290 */ /* 0x000fe200087fe4ff */
[----:B---3--:R-:W-:-:S02]  /*05a0*/  PRMT R57, R54, 0x7632, R57 ;  /* 0x0000763236397816 */ /* 0x008fc40000000039 */
[----:B------:R-:W-:Y:S02]  /*05b0*/  SHF.L.U32 R3, R54, 0x10, RZ ;  /* 0x0000001036037819 */ /* 0x000fe400000006ff */
[----:B------:R-:W-:Y:S02]  /*05c0*/  SHF.L.U32 R57, R57, 0x10, RZ ;  /* 0x0000001039397819 */ /* 0x000fe400000006ff */
[----:B------:R-:W-:Y:S01]  /*05d0*/  PRMT R53, R55, 0x7632, R53 ;  /* 0x0000763237357816 */ /* 0x000fe20000000035 */
[----:B0-----:R-:W-:Y:S01]  /*05e0*/  FADD.FTZ R16, RZ, R3 ;  /* 0x00000003ff107221 */ /* 0x001fe20000010000 */
[----:B------:R-:W-:Y:S01]  /*05f0*/  FFMA.FTZ R18, R3, R3, RZ ;  /* 0x0000000303127223 */ /* 0x000fe200000100ff */
[----:B------:R-:W-:Y:S02]  /*0600*/  SHF.L.U32 R55, R55, 0x10, RZ ;  /* 0x0000001037377819 */ /* 0x000fe400000006ff */
        /* <DEDUP_REMOVED lines=171> */
[----:B------:R-:W-:Y:S01]  /*10c0*/  CS2R R72, SRZ ;  /* 0x0000000000487805 */ /* 0x000fe2000001ff00 */
        /* <DEDUP_REMOVED lines=49> */
[----:B0-----:R-:W0:Y:S01]  /*13e0*/  S2R R65, SR_CgaCtaId ;  /* 0x0000000000417919 */ /* 0x001e220000008800 */
[----:B------:R-:W-:Y:S01]  /*13f0*/  USHF.L.U32 UR6, UR14, 0x4, URZ ;  /* 0x000000040e067899 */ /* 0x000fe200080006ff */
[----:B------:R-:W-:Y:S02]  /*1400*/  MOV R67, 0x14 ;  /* 0x0000001400437802 */ /* 0x000fe40000000f00 */
[----:B------:R-:W-:Y:S01]  /*1410*/  MOV R68, 0x400 ;  /* 0x0000040000447802 */ /* 0x000fe20000000f00 */
[----:B------:R-:W-:Y:S01]  /*1420*/  ULOP3.LUT UR7, UR6, 0x10, URZ, 0xc0, !UPT ;  /* 0x0000001006077892 */ /* 0x000fe2000f8ec0ff */
[----:B------:R-:W-:Y:S01]  /*1430*/  SHF.L.U32 R70, R14, 0x3, RZ ;  /* 0x000000030e467819 */ /* 0x000fe200000006ff */
[----:B------:R-:W-:-:S03]  /*1440*/  ULOP3.LUT UR6, UR14, 0x1, URZ, 0xc0, !UPT ;  /* 0x000000010e067892 */ /* 0x000fc6000f8ec0ff */
[----:B------:R-:W-:Y:S01]  /*1450*/  LOP3.LUT R70, R70, 0x18, RZ, 0xc0, !PT ;  /* 0x0000001846467812 */ /* 0x000fe200078ec0ff */
[----:B------:R-:W-:Y:S01]  /*1460*/  UIMAD UR6, UR6, 0x140, URZ ;  /* 0x00000140060678a4 */ /* 0x000fe2000f8e02ff */
[----:B------:R-:W-:-:S05]  /*1470*/  LEA.HI R64, R14, UR7, RZ, 0x1e ;  /* 0x000000070e407c11 */ /* 0x000fca000f8ff0ff */
[----:B------:R-:W-:-:S05]  /*1480*/  IMAD R64, R64, R67, -UR6 ;  /* 0x8000000640407e24 */ /* 0x000fca000f8e0243 */
[C---:B------:R-:W-:Y:S02]  /*1490*/  IADD3 R66, PT, PT, R64.reuse, 0x4, RZ ;  /* 0x0000000440427810 */ /* 0x040fe40007ffe0ff */
[C---:B------:R-:W-:Y:S02]  /*14a0*/  IADD3 R69, PT, PT, R64.reuse, 0x8, RZ ;  /* 0x0000000840457810 */ /* 0x040fe40007ffe0ff */
[----:B------:R-:W-:Y:S02]  /*14b0*/  SHF.R.U32.HI R67, RZ, 0x2, R66 ;  /* 0x00000002ff437819 */ /* 0x000fe40000011642 */
[----:B------:R-:W-:Y:S02]  /*14c0*/  IADD3 R66, PT, PT, R64, 0xc, RZ ;  /* 0x0000000c40427810 */ /* 0x000fe40007ffe0ff */
[----:B------:R-:W-:Y:S02]  /*14d0*/  SHF.R.U32.HI R69, RZ, 0x2, R69 ;  /* 0x00000002ff457819 */ /* 0x000fe40000011645 */
[----:B0-----:R-:W-:-:S02]  /*14e0*/  LEA R68, R65, R68, 0x18 ;  /* 0x0000004441447211 */ /* 0x001fc400078ec0ff */
[----:B------:R-:W-:Y:S02]  /*14f0*/  SHF.R.U32.HI R65, RZ, 0x2, R64 ;  /* 0x00000002ff417819 */ /* 0x000fe40000011640 */
[----:B------:R-:W-:Y:S01]  /*1500*/  SHF.R.U32.HI R71, RZ, 0x2, R66 ;  /* 0x00000002ff477819 */ /* 0x000fe20000011642 */
[--C-:B------:R-:W-:Y:S01]  /*1510*/  IMAD R67, R67, 0x28, R68.reuse ;  /* 0x0000002843437824 */ /* 0x100fe200078e0244 */
[----:B------:R-:W-:Y:S01]  /*1520*/  IADD3 R72, PT, PT, R64, 0x10, RZ ;  /* 0x0000001040487810 */ /* 0x000fe20007ffe0ff */
[--C-:B------:R-:W-:Y:S02]  /*1530*/  IMAD R65, R65, 0x28, R68.reuse ;  /* 0x0000002841417824 */ /* 0x100fe400078e0244 */
[--C-:B------:R-:W-:Y:S01]  /*1540*/  IMAD R69, R69, 0x28, R68.reuse ;  /* 0x0000002845457824 */ /* 0x100fe200078e0244 */
[----:B------:R-:W-:Y:S01]  /*1550*/  IADD3 R67, PT, PT, R70, R67, RZ ;  /* 0x0000004346437210 */ /* 0x000fe20007ffe0ff */
[----:B------:R-:W-:Y:S01]  /*1560*/  IMAD R71, R71, 0x28, R68 ;  /* 0x0000002847477824 */ /* 0x000fe200078e0244 */
[----:B------:R-:W-:-:S02]  /*1570*/  IADD3 R65, PT, PT, R65, R70, RZ ;  /* 0x0000004641417210 */ /* 0x000fc40007ffe0ff */
[----:B------:R-:W-:Y:S02]  /*1580*/  SHF.R.U32.HI R73, RZ, 0x2, R72 ;  /* 0x00000002ff497819 */ /* 0x000fe40000011648 */
[C---:B------:R-:W-:Y:S01]  /*1590*/  IADD3 R69, PT, PT, R70.reuse, R69, RZ ;  /* 0x0000004546457210 */ /* 0x040fe20007ffe0ff */
[----:B------:R-:W-:Y:S01]  /*15a0*/  LDS.64 R66, [R67] ;  /* 0x0000000043427984 */ /* 0x000fe20000000a00 */
[C---:B------:R-:W-:Y:S01]  /*15b0*/  IADD3 R71, PT, PT, R70.reuse, R71, RZ ;  /* 0x0000004746477210 */ /* 0x040fe20007ffe0ff */
[----:B------:R-:W-:Y:S02]  /*15c0*/  IMAD R73, R73, 0x28, R68 ;  /* 0x0000002849497824 */ /* 0x000fe400078e0244 */
[----:B------:R-:W0:Y:S03]  /*15d0*/  LDS.64 R64, [R65] ;  /* 0x0000000041407984 */ /* 0x000e260000000a00 */
[----:B------:R-:W-:Y:S01]  /*15e0*/  IADD3 R82, PT, PT, R70, R73, RZ ;  /* 0x0000004946527210 */ /* 0x000fe20007ffe0ff */
[----:B------:R-:W1:Y:S04]  /*15f0*/  LDS.64 R68, [R69] ;  /* 0x0000000045447984 */ /* 0x000e680000000a00 */
[----:B------:R-:W2:Y:S04]  /*1600*/  LDS.64 R70, [R71] ;  /* 0x0000000047467984 */ /* 0x000ea80000000a00 */
[----:B------:R-:W3:Y:S01]  /*1610*/  LDS.64 R72, [R82] ;  /* 0x0000000052487984 */ /* 0x000ee20000000a00 */
[----:B0-----:R-:W-:Y:S01]  /*1620*/  FADD.FTZ R64, RZ, R64 ;  /* 0x00000040ff407221 */ /* 0x001fe20000010000 */
[----:B------:R-:W-:-:S03]  /*1630*/  FADD.FTZ R80, RZ, R65 ;  /* 0x00000041ff507221 */ /* 0x000fc60000010000 */
[----:B------:R-:W-:Y:S01]  /*1640*/  FADD.FTZ R65, R64, R66 ;  /* 0x0000004240417221 */ /* 0x000fe20000010000 */
[----:B------:R-:W-:-:S03]  /*1650*/  FADD.FTZ R80, R80, R67 ;  /* 0x0000004350507221 */ /* 0x000fc60000010000 */
[----:B-1----:R-:W-:Y:S01]  /*1660*/  FADD.FTZ R65, R65, R68 ;  /* 0x0000004441417221 */ /* 0x002fe20000010000 */
[----:B------:R-:W-:-:S03]  /*1670*/  FADD.FTZ R80, R80, R69 ;  /* 0x0000004550507221 */ /* 0x000fc60000010000 */
[----:B--2---:R-:W-:Y:S01]  /*1680*/  FADD.FTZ R65, R65, R70 ;  /* 0x0000004641417221 */ /* 0x004fe20000010000 */
[----:B------:R-:W-:-:S03]  /*1690*/  FADD.FTZ R80, R80, R71 ;  /* 0x0000004750507221 */ /* 0x000fc60000010000 */
[----:B---3--:R-:W-:Y:S01]  /*16a0*/  FADD.FTZ R72, R65, R72 ;  /* 0x0000004841487221 */ /* 0x008fe20000010000 */
[----:B------:R-:W-:-:S07]  /*16b0*/  FADD.FTZ R73, R80, R73 ;  /* 0x0000004950497221 */ /* 0x000fce0000010000 */
.L_x_341:
[----:B------:R-:W-:Y:S05]  /*16c0*/  BSYNC.RECONVERGENT B0 ;  /* 0x0000000000007941 */ /* 0x000fea0003800200 */
.L_x_340:
[----:B0-----:R-:W0:Y:S01]  /*16d0*/  SHFL.BFLY PT, R65, R72, 0x2, 0x1f ;  /* 0x0c401f0048417f89 */ /* 0x001e2200000e0000 */
[C---:B------:R-:W-:Y:S01]  /*16e0*/  LOP3.LUT P2, RZ, R14.reuse, 0x3c3, RZ, 0xc0, !PT ;  /* 0x000003c30eff7812 */ /* 0x040fe2000784c0ff */
[----:B------:R-:W-:Y:S01]  /*16f0*/  BSSY.RECONVERGENT B0, `(.L_x_342) ;  /* 0x0000015000007945 */ /* 0x000fe20003800200 */
[C---:B------:R-:W-:Y:S01]  /*1700*/  ISETP.NE.AND P3, PT, R14.reuse, RZ, PT ;  /* 0x000000ff0e00720c */ /* 0x040fe20003f65270 */
[----:B------:R-:W1:Y:S01]  /*1710*/  SHFL.BFLY PT, R64, R73, 0x2, 0x1f ;  /* 0x0c401f0049407f89 */ /* 0x000e6200000e0000 */
[----:B------:R-:W-:Y:S01]  /*1720*/  ISETP.GT.U32.AND P1, PT, R14, 0xff, PT ;  /* 0x000000ff0e00780c */ /* 0x000fe20003f24070 */
        /* <DEDUP_REMOVED lines=17> */
.L_x_343:
[----:B------:R-:W-:Y:S05]  /*1840*/  BSYNC.RECONVERGENT B0 ;  /* 0x0000000000007941 */ /* 0x000fea0003800200 */
.L_x_342:
[----:B------:R-:W-:Y:S01]  /*1850*/  BAR.SYNC.DEFER_BLOCKING 0x0 ;  /* 0x0000000000007b1d */ /* 0x000fe20000010000 */
[----:B------:R-:W-:-:S05]  /*1860*/  CS2R R72, SRZ ;  /* 0x0000000000487805 */ /* 0x000fca000001ff00 */
        /* <DEDUP_REMOVED lines=11> */
.L_x_345:
[----:B------:R-:W2:Y:S04]  /*1920*/  LD.E.STRONG.GPU R66, desc[UR12][R64.64] ;  /* 0x0000000c40427980 */ /* 0x000ea8000c10f900 */
[----:B--2---:R-:W-:Y:S01]  /*1930*/  CCTL.IVALL ;  /* 0x00000000ff00798f */ /* 0x004fe20002000000 */
[----:B------:R-:W-:Y:S05]  /*1940*/  YIELD ;  /* 0x0000000000007946 */ /* 0x000fea0003800000 */
[----:B-----5:R-:W-:-:S04]  /*1950*/  LOP3.LUT R66, R66, R67, RZ, 0x3c, !PT ;  /* 0x0000004342427212 */ /* 0x020fc800078e3cff */
[----:B------:R-:W-:-:S13]  /*1960*/  ISETP.GT.AND P2, PT, R66, -0x1, PT ;  /* 0xffffffff4200780c */ /* 0x000fda0003f44270 */
[----:B------:R-:W-:Y:S05]  /*1970*/  @P2 BRA `(.L_x_345) ;  /* 0xfffffffc00e82947 */ /* 0x000fea000383ffff */
.L_x_344:
[----:B------:R-:W-:Y:S05]  /*1980*/  WARPSYNC.ALL ;  /* 0x0000000000007948 */ /* 0x000fea0003800000 */
[----:B------:R-:W-:Y:S06]  /*1990*/  BAR.SYNC.DEFER_BLOCKING 0x0 ;  /* 0x0000000000007b1d */ /* 0x000fec0000010000 */
[----:B------:R-:W-:Y:S04]  /*19a0*/  BSSY.RECONVERGENT B0, `(.L_x_346) ;  /* 0x000001f000007945 */ /* 0x000fe80003800200 */
[----:B------:R-:W-:Y:S05]  /*19b0*/  @P1 BRA `(.L_x_347) ;  /* 0x0000000000741947 */ /* 0x000fea0003800000 */
[----:B------:R-:W1:Y:S01]  /*19c0*/  LDCU UR6, c[0x0][0x374] ;  /* 0x00006e80ff0677ac */ /* 0x000e620008000800 */
[----:B------:R-:W2:Y:S01]  /*19d0*/  LDC.64 R70, c[0x0][0x3b8] ;  /* 0x0000ee00ff467b82 */ /* 0x000ea20000000a00 */
[C---:B0-----:R-:W-:Y:S02]  /*19e0*/  SHF.L.U32 R64, R14.reuse, 0x2, RZ ;  /* 0x000000020e407819 */ /* 0x041fe400000006ff */
[----:B------:R-:W-:Y:S02]  /*19f0*/  LOP3.LUT R65, R14, 0xf, RZ, 0xc0, !PT ;  /* 0x0000000f0e417812 */ /* 0x000fe400078ec0ff */
[----:B------:R-:W-:Y:S01]  /*1a00*/  LOP3.LUT R64, R64, 0x3c0, RZ, 0xc0, !PT ;  /* 0x000003c040407812 */ /* 0x000fe200078ec0ff */
[----:B-1----:R-:W-:-:S06]  /*1a10*/  UIMAD UR6, UR6, UR4, UR14 ;  /* 0x00000004060672a4 */ /* 0x002fcc000f8e020e */
[----:B------:R-:W-:-:S04]  /*1a20*/  MOV R67, UR6 ;  /* 0x0000000600437c02 */ /* 0x000fc80008000f00 */
        /* <DEDUP_REMOVED lines=22> */
.L_x_347:
[----:B------:R-:W-:Y:S05]  /*1b90*/  BSYNC.RECONVERGENT B0 ;  /* 0x0000000000007941 */ /* 0x000fea0003800200 */
.L_x_346:
        /* <DEDUP_REMOVED lines=29> */
.L_x_349:
[----:B------:R-:W-:Y:S05]  /*1d70*/  BSYNC.RECONVERGENT B0 ;  /* 0x0000000000007941 */ /* 0x000fea0003800200 */
.L_x_348:
[----:B------:R-:W-:Y:S01]  /*1d80*/  BAR.SYNC.DEFER_BLOCKING 0x0 ;  /* 0x0000000000007b1d */ /* 0x000fe20000010000 */
[----:B-----5:R-:W-:Y:S02]  /*1d90*/  PRMT R70, R58, 0x7632, R70 ;  /* 0x000076323a467816 */ /* 0x020fe40000000046 */
[----:B------:R-:W-:Y:S02]  /*1da0*/  PRMT R68, R59, 0x7632, R68 ;  /* 0x000076323b447816 */ /* 0x000fe40000000044 */
[----:B------:R-:W-:Y:S01]  /*1db0*/  PRMT R71, R60, 0x7632, R71 ;  /* 0x000076323c477816 */ /* 0x000fe20000000047 */
[----:B------:R-:W-:Y:S01]  /*1dc0*/  BSSY.RECONVERGENT B0, `(.L_x_350) ;  /* 0x0000016000007945 */ /* 0x000fe20003800200 */
[----:B------:R-:W-:-:S03]  /*1dd0*/  PRMT R69, R61, 0x7632, R69 ;  /* 0x000076323d457816 */ /* 0x000fc60000000045 */
[----:B------:R-:W-:Y:S05]  /*1de0*/  @P0 BRA `(.L_x_351) ;  /* 0x00000000004c0947 */ /* 0x000fea0003800000 */
[----:B------:R-:W1:Y:S01]  /*1df0*/  S2UR UR7, SR_CgaCtaId ;  /* 0x00000000000779c3 */ /* 0x000e620000008800 */
[----:B------:R-:W-:Y:S01]  /*1e00*/  UMOV UR6, 0x400 ;  /* 0x0000040000067882 */ /* 0x000fe20000000000 */
[----:B------:R-:W2:Y:S01]  /*1e10*/  LDCU.64 UR16, c[0x0][0x3b0] ;  /* 0x00007600ff1077ac */ /* 0x000ea20008000a00 */
[----:B------:R-:W-:Y:S02]  /*1e20*/  MOV R67, UR9 ;  /* 0x0000000900437c02 */ /* 0x000fe40008000f00 */
[----:B------:R-:W-:Y:S01]  /*1e30*/  MOV R72, UR9 ;  /* 0x0000000900487c02 */ /* 0x000fe20008000f00 */
[----:B------:R-:W-:Y:S01]  /*1e40*/  UIADD3 UR6, UPT, UPT, UR6, 0xc80, URZ ;  /* 0x00000c8006067890 */ /* 0x000fe2000fffe0ff */
[----:B------:R-:W-:-:S03]  /*1e50*/  MOV R73, UR5 ;  /* 0x0000000500497c02 */ /* 0x000fc60008000f00 */
[----:B-1----:R-:W-:-:S06]  /*1e60*/  ULEA UR6, UR7, UR6, 0x18 ;  /* 0x0000000607067291 */ /* 0x002fcc000f8ec0ff */
[----:B0-----:R-:W-:Y:S01]  /*1e70*/  LEA R64, R14, UR6, 0x3 ;  /* 0x000000060e407c11 */ /* 0x001fe2000f8e18ff */
[----:B------:R-:W-:-:S04]  /*1e80*/  USHF.L.U32 UR6, UR14, 0x4, URZ ;  /* 0x000000040e067899 */ /* 0x000fc800080006ff */
[----:B------:R-:W-:Y:S01]  /*1e90*/  ULOP3.LUT UR6, UR6, 0x10, URZ, 0xc0, !UPT ;  /* 0x0000001006067892 */ /* 0x000fe2000f8ec0ff */
[----:B------:R-:W0:Y:S05]  /*1ea0*/  LDS.64 R64, [R64] ;  /* 0x0000000040407984 */ /* 0x000e2a0000000a00 */
[----:B------:R-:W-:-:S04]  /*1eb0*/  IADD3 R66, PT, PT, R14, UR6, RZ ;  /* 0x000000060e427c10 */ /* 0x000fc8000fffe0ff */
[----:B------:R-:W-:-:S04]  /*1ec0*/  SHF.L.U32 R66, R66, 0x1, RZ ;  /* 0x0000000142427819 */ /* 0x000fc800000006ff */
[----:B------:R-:W-:-:S04]  /*1ed0*/  LEA R67, P1, R67, R66, 0x6 ;  /* 0x0000004243437211 */ /* 0x000fc800078230ff */
[----:B------:R-:W-:Y:S02]  /*1ee0*/  LEA.HI.X R72, R72, RZ, R73, 0x6, P1 ;  /* 0x000000ff48487211 */ /* 0x000fe400008f3449 */
[----:B--2---:R-:W-:-:S04]  /*1ef0*/  LEA R66, P1, R67, UR16, 0x2 ;  /* 0x0000001043427c11 */ /* 0x004fc8000f8210ff */
[----:B------:R-:W-:-:S05]  /*1f00*/  LEA.HI.X R67, R67, UR17, R72, 0x2, P1 ;  /* 0x0000001143437c11 */ /* 0x000fca00088f1448 */
[----:B0-----:R1:W-:Y:S04]  /*1f10*/  STG.E.64 desc[UR12][R66.64], R64 ;  /* 0x0000004042007986 */ /* 0x0013e8000c101b0c */
.L_x_351:
[----:B------:R-:W-:Y:S05]  /*1f20*/  BSYNC.RECONVERGENT B0 ;  /* 0x0000000000007941 */ /* 0x000fea0003800200 */
.L_x_350:
[----:B01----:R-:W0:Y:S01]  /*1f30*/  LDS.64 R64, [R8] ;  /* 0x0000000008407984 */ /* 0x003e220000000a00 */
[----:B------:R-:W0:Y:S01]  /*1f40*/  LDCU UR5, c[0x0][0x3a0] ;  /* 0x00007400ff0577ac */ /* 0x000e220008000800 */
[----:B------:R-:W-:Y:S02]  /*1f50*/  SHF.L.U32 R58, R58, 0x10, RZ ;  /* 0x000000103a3a7819 */ /* 0x000fe400000006ff */
[----:B------:R-:W-:Y:S01]  /*1f60*/  SHF.L.U32 R60, R60, 0x10, RZ ;  /* 0x000000103c3c7819 */ /* 0x000fe200000006ff */
[----:B------:R-:W1:Y:S01]  /*1f70*/  LDCU.64 UR6, c[0x0][0x380] ;  /* 0x00007000ff0677ac */ /* 0x000e620008000a00 */
[----:B------:R-:W-:Y:S02]  /*1f80*/  SHF.L.U32 R70, R70, 0x10, RZ ;  /* 0x0000001046467819 */ /* 0x000fe400000006ff */
[----:B------:R-:W-:Y:S01]  /*1f90*/  SHF.L.U32 R71, R71, 0x10, RZ ;  /* 0x0000001047477819 */ /* 0x000fe200000006ff */
[----:B------:R-:W-:Y:S01]  /*1fa0*/  ULOP3.LUT UR4, UR4, 0x1, URZ, 0x3c, !UPT ;  /* 0x0000000104047892 */ /* 0x000fe2000f8e3cff */
[----:B------:R-:W-:Y:S01]  /*1fb0*/  SHF.L.U32 R61, R61, 0x10, RZ ;  /* 0x000000103d3d7819 */ /* 0x000fe200000006ff */
[----:B------:R-:W-:Y:S01]  /*1fc0*/  UMOV UR9, UR10 ;  /* 0x0000000a00097c82 */ /* 0x000fe20008000000 */
[----:B------:R-:W-:-:S02]  /*1fd0*/  SHF.L.U32 R68, R68, 0x10, RZ ;  /* 0x0000001044447819 */ /* 0x000fc400000006ff */
[----:B-1----:R-:W-:Y:S01]  /*1fe0*/  IADD3 R2, P1, PT, R2, UR6, RZ ;  /* 0x0000000602027c10 */ /* 0x002fe2000ff3e0ff */
[----:B0-----:R-:W-:Y:S01]  /*1ff0*/  FADD.FTZ R65, R65, UR5 ;  /* 0x0000000541417e21 */ /* 0x001fe20008010000 */
[--C-:B------:R-:W-:Y:S01]  /*2000*/  FADD.FTZ R3, R3, -R64.reuse ;  /* 0x8000004003037221 */ /* 0x100fe20000010000 */
[--C-:B------:R-:W-:Y:S01]  /*2010*/  FADD.FTZ R51, R51, -R64.reuse ;  /* 0x8000004033337221 */ /* 0x100fe20000010000 */
[--C-:B------:R-:W-:Y:S01]  /*2020*/  FADD.FTZ R43, R43, -R64.reuse ;  /* 0x800000402b2b7221 */ /* 0x100fe20000010000 */
[----:B------:R0:W1:Y:S01]  /*2030*/  MUFU.RSQ R66, R65 ;  /* 0x0000004100427308 */ /* 0x0000620000001400 */
        /* <DEDUP_REMOVED lines=12> */
[--C-:B0-----:R-:W-:Y:S01]  /*2100*/  FADD.FTZ R65, R78, -R64.reuse ;  /* 0x800000404e417221 */ /* 0x101fe20000010000 */
[--C-:B------:R-:W-:Y:S01]  /*2110*/  FADD.FTZ R33, R33, -R64.reuse ;  /* 0x8000004021217221 */ /* 0x100fe20000010000 */
[--C-:B------:R-:W-:Y:S01]  /*2120*/  FADD.FTZ R17, R17, -R64.reuse ;  /* 0x8000004011117221 */ /* 0x100fe20000010000 */
[--C-:B------:R-:W-:Y:S01]  /*2130*/  FADD.FTZ R32, R32, -R64.reuse ;  /* 0x8000004020207221 */ /* 0x100fe20000010000 */
        /* <DEDUP_REMOVED lines=130> */
[----:B------:R-:W-:Y:S01]  /*2960*/  FFMA.FTZ R57, R57, R70, R71 ;  /* 0x0000004639397223 */ /* 0x000fe20000010047 */
[----:B------:R-:W-:Y:S01]  /*2970*/  FFMA.FTZ R17, R55, R46, R61 ;  /* 0x0000002e37117223 */ /* 0x000fe2000001003d */
[--C-:B------:R-:W-:Y:S01]  /*2980*/  FFMA.FTZ R32, R53, R68, R58.reuse ;  /* 0x0000004435207223 */ /* 0x100fe2000001003a */
[--C-:B------:R-:W-:Y:S01]  /*2990*/  FFMA.FTZ R80, R70, R9, R71.reuse ;  /* 0x0000000946507223 */ /* 0x100fe20000010047 */
[----:B------:R-:W-:Y:S01]  /*29a0*/  IADD3.X R3, PT, PT, R0, UR7, RZ, P1, !PT ;  /* 0x0000000700037c10 */ /* 0x000fe20008ffe4ff */
[C-C-:B------:R-:W-:Y:S01]  /*29b0*/  FFMA.FTZ R60, R70.reuse, R49, R71.reuse ;  /* 0x00000031463c7223 */ /* 0x140fe20000010047 */
[C-C-:B------:R-:W-:Y:S01]  /*29c0*/  FFMA.FTZ R64, R70.reuse, R41, R71.reuse ;  /* 0x0000002946407223 */ /* 0x140fe20000010047 */
[C-C-:B------:R-:W-:Y:S01]  /*29d0*/  FFMA.FTZ R72, R70.reuse, R25, R71.reuse ;  /* 0x0000001946487223 */ /* 0x140fe20000010047 */
[C-C-:B------:R-:W-:Y:S01]  /*29e0*/  FFMA.FTZ R9, R70.reuse, R16, R71.reuse ;  /* 0x0000001046097223 */ /* 0x140fe20000010047 */
[----:B------:R-:W0:Y:S01]  /*29f0*/  LDCU.64 UR6, c[0x0][0x3a8] ;  /* 0x00007500ff0677ac */ /* 0x000e220008000a00 */
        /* <DEDUP_REMOVED lines=44> */
[----:B------:R-:W-:Y:S01]  /*2cc0*/  UMOV UR5, UR11 ;  /* 0x0000000b00057c82 */ /* 0x000fe20008000000 */
[----:B------:R-:W-:Y:S01]  /*2cd0*/  F2FP.BF16.F32.PACK_AB R78, R78, R19 ;  /* 0x000000134e4e723e */ /* 0x000fe200000010ff */
[----:B------:R-:W-:Y:S01]  /*2ce0*/  UISETP.GE.AND.EX UP0, UPT, UR11, UR7, UPT, UP0 ;  /* 0x000000070b00728c */ /* 0x000fe2000bf06300 */
        /* <DEDUP_REMOVED lines=42> */
[----:B------:R-:W-:Y:S05]  /*2f90*/  EXIT ;  /* 0x000000000000794d */ /* 0x000fea0003800000 */
.L_x_353:
        /* <DEDUP_REMOVED lines=14> */
.L_x_899:


//--------------------- .text._ZN13group_norm_v214gn_cuda_kernelI13__nv_bfloat16Li320ELi3ELi32ELi20ELi4096ELb0ELi64ELi320ELi320ELi4ELb1ELi5ELb0ELb0ENS_16CompileConditionILi1000EEEEEvPT_PKS4_S7_S7_flPfS8_Pj --------------------------
	.section	.text._ZN13group_norm_v214gn_cuda_kernelI13__nv_bfloat16Li320ELi3ELi32ELi20ELi4096ELb0ELi64ELi320ELi320ELi4ELb1ELi5ELb0ELb0ENS_16CompileConditionILi1000EEEEEvPT_PKS4_S7_S7_flPfS8_Pj,"ax",@progbits
	.align	128
        .global         _ZN13group_norm_v214gn_cuda_kernelI13__nv_bfloat16Li320ELi3ELi32ELi20ELi4096ELb0ELi64ELi320ELi320ELi4ELb1ELi5ELb0ELb0ENS_16CompileConditionILi1000EEEEEvPT_PKS4_S7_S7_flPfS8_Pj
        .type           _ZN13group_norm_v214gn_cuda_kernelI13__nv_bfloat16Li320ELi3ELi32ELi20ELi4096ELb0ELi64ELi320ELi320ELi4ELb1ELi5ELb0ELb0ENS_16CompileConditionILi1000EEEEEvPT_PKS4_S7_S7_flPfS8_Pj,@function
        .size           _ZN13group_norm_v214gn_cuda_kernelI13__nv_bfloat16Li320ELi3ELi32ELi20ELi4096ELb0ELi64ELi320ELi320ELi4ELb1ELi5ELb0ELb0ENS_16CompileConditionILi1000EEEEEvPT_PKS4_S7_S7_flPfS8_Pj,(.L_x_900 - _ZN13group_norm_v214gn_cuda_kernelI13__nv_bfloat16Li320ELi3ELi32ELi20ELi4096ELb0ELi64ELi320ELi320ELi4ELb1ELi5ELb0ELb0ENS_16CompileConditionILi1000EEEEEvPT_PKS4_S7_S7_flPfS8_Pj)
        .other          _ZN13group_norm_v214gn_cuda_kernelI13__nv_bfloat16Li320ELi3ELi32ELi20ELi4096ELb0ELi64ELi320ELi320ELi4ELb1ELi5ELb0ELb0ENS_16CompileConditionILi1000EEEEEvPT_PKS4_S7_S7_flPfS8_Pj,@"STO_CUDA_ENTRY STV_DEFAULT"
_ZN13group_norm_v214gn_cuda_kernelI13__nv_bfloat16Li320ELi3ELi32ELi20ELi4096ELb0ELi64ELi320ELi320ELi4ELb1ELi5ELb0ELb0ENS_16CompileConditionILi1000EEEEEvPT_PKS4_S7_S7_flPfS8_Pj:
.text._ZN13group_norm_v214gn_cuda_kernelI13__nv_bfloat16Li320ELi3ELi32ELi20ELi4096ELb0ELi64ELi320ELi320ELi4ELb1ELi5ELb0ELb0ENS_16CompileConditionILi1000EEEEEvPT_PKS4_S7_S7_flPfS8_Pj:
[----:B------:R-:W0:Y:S08]  /*0000*/  LDC R1, c[0x0][0x37c] ;  /* 0x0000df00ff017b82 */ /* 0x000e300000000800 */
[----:B------:R-:W1:Y:S01]  /*0010*/  LDC.64 R2, c[0x0][0x3a8] ;  /* 0x0000ea00ff027b82 */ /* 0x000e620000000a00 */
[----:B0-----:R-:W-:-:S07]  /*0020*/  IADD3 R1, PT, PT, R1, -0x70, RZ ;  /* 0xffffff9001017810 */ /* 0x001fce0007ffe0ff */
[----:B------:R-:W0:Y:S01]  /*0030*/  S2UR UR4, SR_CTAID.Y ;  /* 0x00000000000479c3 */ /* 0x000e220000002600 */
[C---:B-1----:R-:W-:Y:S02]  /*0040*/  SHF.L.U32 R4, R2.reuse, 0x1, RZ ;  /* 0x0000000102047819 */ /* 0x042fe400000006ff */
[----:B------:R-:W-:Y:S02]  /*0050*/  SHF.L.U64.HI R0, R2, 0x1, R3 ;  /* 0x0000000102007819 */ /* 0x000fe40000010203 */
[----:B0-----:R-:W-:-:S04]  /*0060*/  ISETP.GT.U32.AND P0, PT, R4, UR4, PT ;  /* 0x0000000404007c0c */ /* 0x001fc8000bf04070 */
[----:B------:R-:W-:-:S13]  /*0070*/  ISETP.GT.AND.EX P0, PT, R0, RZ, PT, P0 ;  /* 0x000000ff0000720c */ /* 0x000fda0003f04300 */
[----:B------:R-:W-:Y:S05]  /*0080*/  @!P0 EXIT ;  /* 0x000000000000894d */ /* 0x000fea0003800000 */
[----:B------:R-:W0:Y:S01]  /*0090*/  S2R R9, SR_TID.X ;  /* 0x0000000000097919 */ /* 0x000e220000002100 */
[----:B------:R-:W1:Y:S01]  /*00a0*/  LDC.64 R6, c[0x0][0x3b0] ;  /* 0x0000ec00ff067b82 */ /* 0x000e620000000a00 */
[----:B------:R-:W-:Y:S01]  /*00b0*/  UMOV UR8, UR4 ;  /* 0x0000000400087c82 */ /* 0x000fe20008000000 */
[----:B------:R-:W2:Y:S01]  /*00c0*/  LDCU.64 UR12, c[0x0][0x358] ;  /* 0x00006b00ff0c77ac */ /* 0x000ea20008000a00 */
[----:B------:R-:W3:Y:S01]  /*00d0*/  S2R R3, SR_CgaCtaId ;  /* 0x0000000000037919 */ /* 0x000ee20000008800 */
[----:B------:R-:W-:Y:S01]  /*00e0*/  UMOV UR5, URZ ;  /* 0x000000ff00057c82 */ /* 0x000fe20008000000 */
[----:B------:R-:W4:Y:S01]  /*00f0*/  S2R R5, SR_CTAID.X ;  /* 0x0000000000057919 */ /* 0x000f220000002500 */
[----:B------:R-:W-:Y:S01]  /*0100*/  UMOV UR4, URZ ;  /* 0x000000ff00047c82 */ /* 0x000fe20008000000 */
[----:B-1----:R-:W-:Y:S02]  /*0110*/  ISETP.EQ.U32.AND P1, PT, R6, RZ, PT ;  /* 0x000000ff0600720c */ /* 0x002fe40003f22070 */
[----:B0-----:R-:W-:-:S05]  /*0120*/  LOP3.LUT R0, R9, 0xffff, RZ, 0xc0, !PT ;  /* 0x0000ffff09007812 */ /* 0x001fca00078ec0ff */
[----:B------:R-:W-:Y:S01]  /*0130*/  IMAD R0, R0, 0xcccd, RZ ;  /* 0x0000cccd00007824 */ /* 0x000fe200078e02ff */
[----:B----4-:R-:W-:-:S04]  /*0140*/  LOP3.LUT P0, RZ, R5, 0x3f, RZ, 0xc0, !PT ;  /* 0x0000003f05ff7812 */ /* 0x010fc8000780c0ff */
[----:B------:R-:W-:Y:S02]  /*0150*/  SHF.R.U32.HI R0, RZ, 0x16, R0 ;  /* 0x00000016ff007819 */ /* 0x000fe40000011600 */
[----:B------:R-:W-:Y:S02]  /*0160*/  ISETP.EQ.OR.EX P0, PT, R7, RZ, P0, P1 ;  /* 0x000000ff0700720c */ /* 0x000fe40000702710 */
[----:B------:R-:W-:Y:S02]  /*0170*/  PRMT R2, R0, 0x9910, RZ ;  /* 0x0000991000027816 */ /* 0x000fe400000000ff */
[----:B------:R-:W-:-:S03]  /*0180*/  ISETP.GT.U32.OR P0, PT, R9, 0xf, P0 ;  /* 0x0000000f0900780c */ /* 0x000fc60000704470 */
[----:B------:R-:W-:-:S05]  /*0190*/  IMAD R2, R2, 0x50, RZ ;  /* 0x0000005002027824 */ /* 0x000fca00078e02ff */
[----:B------:R-:W-:Y:S02]  /*01a0*/  IADD3 R4, PT, PT, RZ, -R2, RZ ;  /* 0x80000002ff047210 */ /* 0x000fe40007ffe0ff */
[----:B------:R-:W-:Y:S02]  /*01b0*/  MOV R2, 0x400 ;  /* 0x0000040000027802 */ /* 0x000fe40000000f00 */
[----:B------:R-:W-:Y:S02]  /*01c0*/  PRMT R4, R4, 0x7710, RZ ;  /* 0x0000771004047816 */ /* 0x000fe400000000ff */
[----:B---3--:R-:W-:Y:S02]  /*01d0*/  LEA R3, R3, R2, 0x18 ;  /* 0x0000000203037211 */ /* 0x008fe400078ec0ff */
[----:B------:R-:W-:Y:S02]  /*01e0*/  IADD3 R2, PT, PT, R4, R9, RZ ;  /* 0x0000000904027210 */ /* 0x000fe40007ffe0ff */
[----:B------:R-:W-:-:S02]  /*01f0*/  SHF.L.U32 R4, R5, 0x6, RZ ;  /* 0x0000000605047819 */ /* 0x000fc400000006ff */
[----:B------:R-:W-:Y:S02]  /*0200*/  LOP3.LUT R8, R2, 0xffff, RZ, 0xc0, !PT ;  /* 0x0000ffff02087812 */ /* 0x000fe400078ec0ff */
[----:B------:R-:W-:-:S03]  /*0210*/  LOP3.LUT R5, R4, 0xfc0, RZ, 0xc0, !PT ;  /* 0x00000fc004057812 */ /* 0x000fc600078ec0ff */
[----:B------:R-:W-:Y:S01]  /*0220*/  IMAD R3, R8, 0x28, R3 ;  /* 0x0000002808037824 */ /* 0x000fe200078e0203 */
[C---:B------:R-:W-:Y:S01]  /*0230*/  IADD3 R2, PT, PT, R0.reuse, R5, RZ ;  /* 0x0000000500027210 */ /* 0x040fe20007ffe0ff */
[----:B------:R0:W-:Y:S03]  /*0240*/  STL [R1+0x60], R8 ;  /* 0x0000600801007387 */ /* 0x0001e60000100800 */
[----:B------:R-:W-:Y:S01]  /*0250*/  LEA R0, R0, R3, 0x3 ;  /* 0x0000000300007211 */ /* 0x000fe200078e18ff */
[----:B------:R0:W-:Y:S04]  /*0260*/  STL [R1+0x5c], R2 ;  /* 0x00005c0201007387 */ /* 0x0001e80000100800 */
[----:B--2---:R0:W-:Y:S02]  /*0270*/  STL [R1+0x64], R0 ;  /* 0x0000640001007387 */ /* 0x0041e40000100800 */
.L_x_366:
[----:B01----:R-:W2:Y:S04]  /*0280*/  LDL R2, [R1+0x60] ;  /* 0x0000600001027983 */ /* 0x003ea80000100800 */
[----:B------:R-:W3:Y:S01]  /*0290*/  LDL R0, [R1+0x5c] ;  /* 0x00005c0001007983 */ /* 0x000ee20000100800 */
[----:B------:R-:W-:Y:S01]  /*02a0*/  ULOP3.LUT UR6, UR8, 0x1, URZ, 0xc0, !UPT ;  /* 0x0000000108067892 */ /* 0x000fe2000f8ec0ff */
[----:B------:R-:W-:Y:S01]  /*02b0*/  HFMA2 R29, -RZ, RZ, 0, 0 ;  /* 0x00000000ff1d7431 */ /* 0x000fe200000001ff */
[----:B------:R-:W-:Y:S01]  /*02c0*/  USHF.R.U64 UR14, UR8, 0x1, UR5 ;  /* 0x00000001080e7899 */ /* 0x000fe20008001205 */
[----:B------:R-:W0:Y:S01]  /*02d0*/  LDC.64 R26, c[0x0][0x390] ;  /* 0x0000e400ff1a7b82 */ /* 0x000e220000000a00 */
[----:B------:R-:W-:Y:S01]  /*02e0*/  UIMAD UR9, UR6, 0x140, URZ ;  /* 0x00000140060978a4 */ /* 0x000fe2000f8e02ff */
[----:B------:R-:W1:Y:S03]  /*02f0*/  LDCU.64 UR10, c[0x0][0x388] ;  /* 0x00007100ff0a77ac */ /* 0x000e660008000a00 */
[----:B------:R-:W-:Y:S01]  /*0300*/  MOV R3, UR14 ;  /* 0x0000000e00037c02 */ /* 0x000fe20008000f00 */
[----:B------:R-:W-:-:S02]  /*0310*/  USHF.R.U32.HI UR15, URZ, 0x1, UR5 ;  /* 0x00000001ff0f7899 */ /* 0x000fc40008011605 */
[----:B------:R-:W4:Y:S02]  /*0320*/  LDC.64 R24, c[0x0][0x398] ;  /* 0x0000e600ff187b82 */ /* 0x000f240000000a00 */
[----:B------:R-:W-:Y:S01]  /*0330*/  UIMAD UR6, UR15, 0x280000, URZ ;  /* 0x002800000f0678a4 */ /* 0x000fe2000f8e02ff */
[----:B--2---:R-:W-:Y:S01]  /*0340*/  LEA R28, R2, UR9, 0x2 ;  /* 0x00000009021c7c11 */ /* 0x004fe2000f8e10ff */
[----:B---3--:R-:W-:-:S04]  /*0350*/  IMAD R5, R0, 0x280, RZ ;  /* 0x0000028000057824 */ /* 0x008fc800078e02ff */
[----:B------:R-:W-:-:S03]  /*0360*/  IMAD.WIDE.U32 R2, R3, 0x280000, R28 ;  /* 0x0028000003027825 */ /* 0x000fc600078e001c */
[----:B------:R-:W-:-:S04]  /*0370*/  IADD3 R0, P1, PT, R5, R2, RZ ;  /* 0x0000000205007210 */ /* 0x000fc80007f3e0ff */
[----:B------:R-:W-:Y:S02]  /*0380*/  IADD3.X R3, PT, PT, R3, UR6, RZ, P1, !PT ;  /* 0x0000000603037c10 */ /* 0x000fe40008ffe4ff */
[C---:B------:R-:W-:Y:S02]  /*0390*/  SHF.L.U32 R6, R0.reuse, 0x1, RZ ;  /* 0x0000000100067819 */ /* 0x040fe400000006ff */
[----:B------:R-:W-:Y:S02]  /*03a0*/  SHF.L.U64.HI R4, R0, 0x1, R3 ;  /* 0x0000000100047819 */ /* 0x000fe40000010203 */
[----:B-1----:R-:W-:Y:S01]  /*03b0*/  IADD3 R34, P1, PT, R6, UR10, RZ ;  /* 0x0000000a06227c10 */ /* 0x002fe2000ff3e0ff */
[----:B------:R1:W-:Y:S03]  /*03c0*/  STL [R1+0x44], R6 ;  /* 0x0000440601007387 */ /* 0x0003e60000100800 */
[----:B------:R-:W-:Y:S01]  /*03d0*/  IADD3.X R35, PT, PT, R4, UR11, RZ, P1, !PT ;  /* 0x0000000b04237c10 */ /* 0x000fe20008ffe4ff */
[----:B------:R2:W-:Y:S04]  /*03e0*/  STL [R1+0x48], R4 ;  /* 0x0000480401007387 */ /* 0x0005e80000100800 */
[----:B------:R-:W3:Y:S04]  /*03f0*/  LDG.E.64.CONSTANT R42, desc[UR12][R34.64] ;  /* 0x0000000c222a7981 */ /* 0x000ee8000c1e9b00 */
[----:B------:R-:W3:Y:S04]  /*0400*/  LDG.E.64.CONSTANT R32, desc[UR12][R34.64+0x1400] ;  /* 0x0014000c22207981 */ /* 0x000ee8000c1e9b00 */
[----:B------:R-:W3:Y:S04]  /*0410*/  LDG.E.64.CONSTANT R30, desc[UR12][R34.64+0x2800] ;  /* 0x0028000c221e7981 */ /* 0x000ee8000c1e9b00 */
[----:B------:R-:W3:Y:S04]  /*0420*/  LDG.E.64.CONSTANT R22, desc[UR12][R34.64+0x3c00] ;  /* 0x003c000c22167981 */ /* 0x000ee8000c1e9b00 */
[----:B------:R-:W3:Y:S04]  /*0430*/  LDG.E.64.CONSTANT R18, desc[UR12][R34.64+0x5000] ;  /* 0x0050000c22127981 */ /* 0x000ee8000c1e9b00 */
[----:B------:R-:W3:Y:S04]  /*0440*/  LDG.E.64.CONSTANT R14, desc[UR12][R34.64+0x6400] ;  /* 0x0064000c220e7981 */ /* 0x000ee8000c1e9b00 */
[----:B------:R-:W3:Y:S04]  /*0450*/  LDG.E.64.CONSTANT R10, desc[UR12][R34.64+0x7800] ;  /* 0x0078000c220a7981 */ /* 0x000ee8000c1e9b00 */
[----:B-1----:R-:W3:Y:S04]  /*0460*/  LDG.E.64.CONSTANT R6, desc[UR12][R34.64+0x8c00] ;  /* 0x008c000c22067981 */ /* 0x002ee8000c1e9b00 */
[----:B------:R-:W3:Y:S04]  /*0470*/  LDG.E.64.CONSTANT R2, desc[UR12][R34.64+0xa000] ;  /* 0x00a0000c22027981 */ /* 0x000ee8000c1e9b00 */
[----:B------:R-:W3:Y:S04]  /*0480*/  LDG.E.64.CONSTANT R40, desc[UR12][R34.64+0xb400] ;  /* 0x00b4000c22287981 */ /* 0x000ee8000c1e9b00 */
[----:B--2---:R-:W2:Y:S04]  /*0490*/  LDG.E.64.CONSTANT R4, desc[UR12][R34.64+0xc800] ;  /* 0x00c8000c22047981 */ /* 0x004ea8000c1e9b00 */
[----:B------:R-:W2:Y:S04]  /*04a0*/  LDG.E.64.CONSTANT R8, desc[UR12][R34.64+0xdc00] ;  /* 0x00dc000c22087981 */ /* 0x000ea8000c1e9b00 */
[----:B------:R-:W2:Y:S04]  /*04b0*/  LDG.E.64.CONSTANT R12, desc[UR12][R34.64+0xf000] ;  /* 0x00f0000c220c7981 */ /* 0x000ea8000c1e9b00 */
[----:B------:R-:W2:Y:S04]  /*04c0*/  LDG.E.64.CONSTANT R16, desc[UR12][R34.64+0x10400] ;  /* 0x0104000c22107981 */ /* 0x000ea8000c1e9b00 */
[----:B------:R-:W2:Y:S04]  /*04d0*/  LDG.E.64.CONSTANT R20, desc[UR12][R34.64+0x11800] ;  /* 0x0118000c22147981 */ /* 0x000ea8000c1e9b00 */
[----:B------:R1:W2:Y:S01]  /*04e0*/  LDG.E.64.CONSTANT R38, desc[UR12][R34.64+0x12c00] ;  /* 0x012c000c22267981 */ /* 0x0002a2000c1e9b00 */
[----:B0-----:R-:W-:-:S04]  /*04f0*/  IMAD.WIDE.U32 R26, R28, 0x2, R26 ;  /* 0x000000021c1a7825 */ /* 0x001fc800078e001a */
[----:B----4-:R-:W-:Y:S02]  /*0500*/  IMAD.WIDE.U32 R24, R28, 0x2, R24 ;  /* 0x000000021c187825 */ /* 0x010fe400078e0018 */
[----:B------:R-:W5:Y:S04]  /*0510*/  LDG.E.64.CONSTANT R26, desc[UR12][R26.64] ;  /* 0x0000000c1a1a7981 */ /* 0x000f68000c1e9b00 */
[----:B------:R-:W5:Y:S01]  /*0520*/  LDG.E.64.CONSTANT R24, desc[UR12][R24.64] ;  /* 0x0000000c18187981 */ /* 0x000f62000c1e9b00 */
[C---:B---3--:R-:W-:Y:S02]  /*0530*/  PRMT R44, R42.reuse, 0x7632, R44 ;  /* 0x000076322a2c7816 */ /* 0x048fe4000000002c */
[----:B------:R-:W-:Y:S02]  /*0540*/  SHF.L.U32 R0, R42, 0x10, RZ ;  /* 0x000000102a007819 */ /* 0x000fe400000006ff */
[----:B------:R-:W-:-:S02]  /*0550*/  SHF.L.U32 R44, R44, 0x10, RZ ;  /* 0x000000102c2c7819 */ /* 0x000fc400000006ff */
[C---:B------:R-:W-:Y:S01]  /*0560*/  PRMT R42, R43.reuse, 0x7632, R42 ;  /* 0x000076322b2a7816 */ /* 0x040fe2000000002a */
[----:B------:R-:W-:Y:S01]  /*0570*/  FADD.FTZ R37, RZ, R0 ;  /* 0x00000000ff257221 */ /* 0x000fe20000010000 */
[----:B-1----:R-:W-:Y:S01]  /*0580*/  FFMA.FTZ R35, R0, R0, RZ ;  /* 0x0000000000237223 */ /* 0x002fe200000100ff */
        /* <DEDUP_REMOVED lines=13> */
[C---:B------:R-:W-:Y:S01]  /*0660*/  PRMT R32, R33.reuse, 0x7632, R32 ;  /* 0x0000763221207816 */ /* 0x040fe20000000020 */
[----:B------:R-:W-:Y:S01]  /*0670*/  STL [R1+0x14], R48 ;  /* 0x0000143001007387 */ /* 0x000fe20000100800 */
[----:B------:R-:W-:Y:S01]  /*0680*/  SHF.L.U32 R34, R33, 0x10, RZ ;  /* 0x0000001021227819 */ /* 0x000fe200000006ff */
[----:B------:R-:W-:Y:S01]  /*0690*/  FADD.FTZ R35, R35, R46 ;  /* 0x0000002e23237221 */ /* 0x000fe20000010000 */
[----:B------:R-:W-:Y:S01]  /*06a0*/  FFMA.FTZ R37, R46, R46, R37 ;  /* 0x0000002e2e257223 */ /* 0x000fe20000010025 */
[----:B------:R-:W-:Y:S01]  /*06b0*/  SHF.L.U32 R33, R32, 0x10, RZ ;  /* 0x0000001020217819 */ /* 0x000fe200000006ff */
[----:B------:R-:W-:Y:S01]  /*06c0*/  STL [R1+0x40], R46 ;  /* 0x0000402e01007387 */ /* 0x000fe20000100800 */
[----:B------:R-:W-:Y:S01]  /*06d0*/  FADD.FTZ R35, R35, R34 ;  /* 0x0000002223237221 */ /* 0x000fe20000010000 */
[----:B------:R-:W-:Y:S01]  /*06e0*/  FFMA.FTZ R37, R34, R34, R37 ;  /* 0x0000002222257223 */ /* 0x000fe20000010025 */
[----:B------:R-:W-:Y:S01]  /*06f0*/  PRMT R32, R30, 0x7632, R32 ;  /* 0x000076321e207816 */ /* 0x000fe20000000020 */
[----:B------:R0:W-:Y:S01]  /*0700*/  STL [R1+0x3c], R34 ;  /* 0x00003c2201007387 */ /* 0x0001e20000100800 */
[----:B------:R-:W-:Y:S01]  /*0710*/  FADD.FTZ R35, R35, R33 ;  /* 0x0000002123237221 */ /* 0x000fe20000010000 */
[----:B------:R-:W-:Y:S01]  /*0720*/  FFMA.FTZ R37, R33, R33, R37 ;  /* 0x0000002121257223 */ /* 0x000fe20000010025 */
[----:B------:R-:W-:Y:S01]  /*0730*/  PRMT R61, R14, 0x7632, R61 ;  /* 0x000076320e3d7816 */ /* 0x000fe2000000003d */
[----:B------:R1:W-:Y:S03]  /*0740*/  STL [R1+0x38], R33 ;  /* 0x0000382101007387 */ /* 0x0003e60000100800 */
[----:B------:R-:W-:-:S02]  /*0750*/  SHF.L.U32 R61, R61, 0x10, RZ ;  /* 0x000000103d3d7819 */ /* 0x000fc400000006ff */
[----:B0-----:R-:W-:Y:S02]  /*0760*/  SHF.L.U32 R34, R30, 0x10, RZ ;  /* 0x000000101e227819 */ /* 0x001fe400000006ff */
[----:B------:R-:W-:Y:S02]  /*0770*/  PRMT R30, R31, 0x7632, R30 ;  /* 0x000076321f1e7816 */ /* 0x000fe4000000001e */
[----:B-1----:R-:W-:Y:S01]  /*0780*/  SHF.L.U32 R33, R32, 0x10, RZ ;  /* 0x0000001020217819 */ /* 0x002fe200000006ff */
[----:B------:R-:W-:Y:S01]  /*0790*/  FADD.FTZ R35, R35, R34 ;  /* 0x0000002223237221 */ /* 0x000fe20000010000 */
[----:B------:R-:W-:Y:S01]  /*07a0*/  FFMA.FTZ R37, R34, R34, R37 ;  /* 0x0000002222257223 */ /* 0x000fe20000010025 */
[----:B------:R-:W-:Y:S01]  /*07b0*/  SHF.L.U32 R32, R31, 0x10, RZ ;  /* 0x000000101f207819 */ /* 0x000fe200000006ff */
[----:B------:R-:W-:Y:S01]  /*07c0*/  STL [R1+0x10], R34 ;  /* 0x0000102201007387 */ /* 0x000fe20000100800 */
        /* <DEDUP_REMOVED lines=9> */
[----:B------:R-:W-:-:S02]  /*0860*/  FFMA.FTZ R37, R31, R31, R37 ;  /* 0x0000001f1f257223 */ /* 0x000fc40000010025 */
[----:B------:R1:W-:Y:S01]  /*0870*/  STL [R1+0x2c], R31 ;  /* 0x00002c1f01007387 */ /* 0x0003e20000100800 */
[----:B0-----:R-:W-:Y:S02]  /*0880*/  SHF.L.U32 R32, R22, 0x10, RZ ;  /* 0x0000001016207819 */ /* 0x001fe400000006ff */
[----:B------:R-:W-:Y:S02]  /*0890*/  PRMT R22, R23, 0x7632, R22 ;  /* 0x0000763217167816 */ /* 0x000fe40000000016 */
[----:B-1----:R-:W-:Y:S01]  /*08a0*/  SHF.L.U32 R31, R30, 0x10, RZ ;  /* 0x000000101e1f7819 */ /* 0x002fe200000006ff */
[----:B------:R-:W-:Y:S01]  /*08b0*/  FADD.FTZ R35, R35, R32 ;  /* 0x0000002023237221 */ /* 0x000fe20000010000 */
[----:B------:R-:W-:Y:S01]  /*08c0*/  FFMA.FTZ R37, R32, R32, R37 ;  /* 0x0000002020257223 */ /* 0x000fe20000010025 */
[----:B------:R0:W-:Y:S02]  /*08d0*/  STL [R1+0xc], R32 ;  /* 0x00000c2001007387 */ /* 0x0001e40000100800 */
[----:B------:R-:W-:Y:S01]  /*08e0*/  FADD.FTZ R35, R35, R31 ;  /* 0x0000001f23237221 */ /* 0x000fe20000010000 */
[----:B------:R-:W-:Y:S01]  /*08f0*/  FFMA.FTZ R37, R31, R31, R37 ;  /* 0x0000001f1f257223 */ /* 0x000fe20000010025 */
[----:B------:R1:W-:Y:S01]  /*0900*/  STL [R1+0x28], R31 ;  /* 0x0000281f01007387 */ /* 0x0003e20000100800 */
[----:B0-----:R-:W-:-:S02]  /*0910*/  SHF.L.U32 R32, R23, 0x10, RZ ;  /* 0x0000001017207819 */ /* 0x001fc400000006ff */
[----:B------:R-:W-:Y:S02]  /*0920*/  SHF.L.U32 R23, R18, 0x10, RZ ;  /* 0x0000001012177819 */ /* 0x000fe400000006ff */
[----:B-1----:R-:W-:Y:S01]  /*0930*/  SHF.L.U32 R31, R22, 0x10, RZ ;  /* 0x00000010161f7819 */ /* 0x002fe200000006ff */
[----:B------:R-:W-:Y:S01]  /*0940*/  FADD.FTZ R35, R35, R32 ;  /* 0x0000002023237221 */ /* 0x000fe20000010000 */
[----:B------:R-:W-:Y:S01]  /*0950*/  FFMA.FTZ R37, R32, R32, R37 ;  /* 0x0000002020257223 */ /* 0x000fe20000010025 */
[----:B------:R-:W-:Y:S01]  /*0960*/  PRMT R22, R18, 0x7632, R22 ;  /* 0x0000763212167816 */ /* 0x000fe20000000016 */
        /* <DEDUP_REMOVED lines=9> */
[----:B-1----:R-:W-:-:S03]  /*0a00*/  SHF.L.U32 R23, R19, 0x10, RZ ;  /* 0x0000001013177819 */ /* 0x002fc600000006ff */
[----:B------:R-:W-:Y:S01]  /*0a10*/  STL [R1+0x1c], R31 ;  /* 0x00001c1f01007387 */ /* 0x000fe20000100800 */
[----:B------:R-:W-:Y:S01]  /*0a20*/  SHF.L.U32 R19, R18, 0x10, RZ ;  /* 0x0000001012137819 */ /* 0x000fe200000006ff */
[----:B------:R-:W-:Y:S01]  /*0a30*/  FADD.FTZ R35, R35, R31 ;  /* 0x0000001f23237221 */ /* 0x000fe20000010000 */
[----:B------:R-:W-:Y:S01]  /*0a40*/  SHF.L.U32 R18, R14, 0x10, RZ ;  /* 0x000000100e127819 */ /* 0x000fe200000006ff */
[----:B------:R-:W-:Y:S01]  /*0a50*/  STL [R1+0x18], R23 ;  /* 0x0000181701007387 */ /* 0x000fe20000100800 */
[----:B------:R-:W-:Y:S01]  /*0a60*/  FFMA.FTZ R37, R31, R31, R37 ;  /* 0x0000001f1f257223 */ /* 0x000fe20000010025 */
[----:B------:R-:W-:Y:S02]  /*0a70*/  FADD.FTZ R35, R35, R23 ;  /* 0x0000001723237221 */ /* 0x000fe40000010000 */
[----:B------:R-:W-:Y:S01]  /*0a80*/  STL [R1+0x4], R19 ;  /* 0x0000041301007387 */ /* 0x000fe20000100800 */
[----:B------:R-:W-:Y:S01]  /*0a90*/  FFMA.FTZ R37, R23, R23, R37 ;  /* 0x0000001717257223 */ /* 0x000fe20000010025 */
[----:B------:R-:W-:-:S02]  /*0aa0*/  FADD.FTZ R35, R35, R19 ;  /* 0x0000001323237221 */ /* 0x000fc40000010000 */
[----:B------:R0:W-:Y:S01]  /*0ab0*/  STL [R1], R18 ;  /* 0x0000001201007387 */ /* 0x0001e20000100800 */
[----:B------:R-:W-:Y:S01]  /*0ac0*/  FFMA.FTZ R37, R19, R19, R37 ;  /* 0x0000001313257223 */ /* 0x000fe20000010025 */
[----:B------:R-:W-:Y:S02]  /*0ad0*/  FADD.FTZ R14, R35, R18 ;  /* 0x00000012230e7221 */ /* 0x000fe40000010000 */
[----:B------:R-:W3:Y:S01]  /*0ae0*/  LDL R34, [R1+0x64] ;  /* 0x0000640001227983 */ /* 0x000ee20000100800 */
[C---:B------:R-:W-:Y:S02]  /*0af0*/  PRMT R59, R15.reuse, 0x7632, R59 ;  /* 0x000076320f3b7816 */ /* 0x040fe4000000003b */
[----:B------:R-:W-:Y:S01]  /*0b00*/  SHF.L.U32 R60, R15, 0x10, RZ ;  /* 0x000000100f3c7819 */ /* 0x000fe200000006ff */
[----:B0-----:R-:W-:Y:S01]  /*0b10*/  FFMA.FTZ R18, R18, R18, R37 ;  /* 0x0000001212127223 */ /* 0x001fe20000010025 */
[----:B------:R-:W-:-:S03]  /*0b20*/  FADD.FTZ R15, R14, R61 ;  /* 0x0000003d0e0f7221 */ /* 0x000fc60000010000 */
[----:B------:R-:W-:Y:S01]  /*0b30*/  FFMA.FTZ R19, R61, R61, R18 ;  /* 0x0000003d3d137223 */ /* 0x000fe20000010012 */
[----:B------:R-:W-:Y:S01]  /*0b40*/  SHF.L.U32 R59, R59, 0x10, RZ ;  /* 0x000000103b3b7819 */ /* 0x000fe200000006ff */
[----:B------:R-:W-:Y:S02]  /*0b50*/  FADD.FTZ R14, R15, R60 ;  /* 0x0000003c0f0e7221 */ /* 0x000fe40000010000 */
[----:B------:R-:W-:Y:S01]  /*0b60*/  FFMA.FTZ R18, R60, R60, R19 ;  /* 0x0000003c3c127223 */ /* 0x000fe20000010013 */
[----:B------:R-:W-:Y:S01]  /*0b70*/  PRMT R57, R10, 0x7632, R57 ;  /* 0x000076320a397816 */ /* 0x000fe20000000039 */
[----:B------:R-:W-:Y:S01]  /*0b80*/  FADD.FTZ R15, R14, R59 ;  /* 0x0000003b0e0f7221 */ /* 0x000fe20000010000 */
[----:B------:R-:W-:Y:S01]  /*0b90*/  SHF.L.U32 R58, R10, 0x10, RZ ;  /* 0x000000100a3a7819 */ /* 0x000fe200000006ff */
[----:B------:R-:W-:Y:S01]  /*0ba0*/  FFMA.FTZ R19, R59, R59, R18 ;  /* 0x0000003b3b137223 */ /* 0x000fe20000010012 */
[----:B------:R-:W-:-:S03]  /*0bb0*/  SHF.L.U32 R57, R57, 0x10, RZ ;  /* 0x0000001039397819 */ /* 0x000fc600000006ff */
        /* <DEDUP_REMOVED lines=51> */
[----:B--2---:R-:W-:-:S02]  /*0ef0*/  PRMT R6, R4, 0x7632, R6 ;  /* 0x0000763204067816 */ /* 0x004fc40000000006 */
        /* <DEDUP_REMOVED lines=52> */
[----:B------:R-:W0:Y:S01]  /*1240*/  S2R R33, SR_TID.X ;  /* 0x0000000000217919 */ /* 0x000e220000002100 */
        /* <DEDUP_REMOVED lines=28> */
[----:B0-----:R-:W-:Y:S02]  /*1410*/  ISETP.GT.U32.AND P1, PT, R33, 0x3f, PT ;  /* 0x0000003f2100780c */ /* 0x001fe40003f24070 */
[----:B------:R-:W-:Y:S01]  /*1420*/  SHF.L.U32 R40, R40, 0x10, RZ ;  /* 0x0000001028287819 */ /* 0x000fe200000006ff */
[----:B------:R-:W-:Y:S01]  /*1430*/  FADD.FTZ R30, R30, R39 ;  /* 0x000000271e1e7221 */ /* 0x000fe20000010000 */
[----:B------:R-:W-:Y:S01]  /*1440*/  FFMA.FTZ R31, R39, R39, R31 ;  /* 0x00000027271f7223 */ /* 0x000fe2000001001f */
[----:B------:R-:W-:Y:S02]  /*1450*/  UIADD3 UR7, UP0, UPT, UR8, 0x5, URZ ;  /* 0x0000000508077890 */ /* 0x000fe4000ff1e0ff */
[----:B------:R-:W-:Y:S01]  /*1460*/  FADD.FTZ R30, R30, R40 ;  /* 0x000000281e1e7221 */ /* 0x000fe20000010000 */
[----:B------:R-:W-:Y:S01]  /*1470*/  FFMA.FTZ R31, R40, R40, R31 ;  /* 0x00000028281f7223 */ /* 0x000fe2000001001f */
[----:B------:R-:W-:Y:S01]  /*1480*/  USHF.L.U32 UR6, UR8, 0x4, URZ ;  /* 0x0000000408067899 */ /* 0x000fe200080006ff */
[----:B------:R-:W-:Y:S01]  /*1490*/  BSSY.RECONVERGENT B0, `(.L_x_354) ;  /* 0x0000033000007945 */ /* 0x000fe20003800200 */
[----:B------:R-:W-:-:S02]  /*14a0*/  UIADD3.X UR5, UPT, UPT, URZ, UR5, URZ, UP0, !UPT ;  /* 0x00000005ff057290 */ /* 0x000fc400087fe4ff */
[----:B------:R-:W-:Y:S01]  /*14b0*/  ULOP3.LUT UR10, UR6, 0x10, URZ, 0xc0, !UPT ;  /* 0x00000010060a7892 */ /* 0x000fe2000f8ec0ff */
[----:B------:R-:W-:Y:S01]  /*14c0*/  UMOV UR8, UR7 ;  /* 0x0000000700087c82 */ /* 0x000fe20008000000 */
[----:B---3--:R0:W-:Y:S02]  /*14d0*/  STS.64 [R34], R30 ;  /* 0x0000001e22007388 */ /* 0x0081e40000000a00 */
[----:B0-----:R-:W-:Y:S01]  /*14e0*/  CS2R R30, SRZ ;  /* 0x00000000001e7805 */ /* 0x001fe2000001ff00 */
[----:B------:R-:W-:Y:S06]  /*14f0*/  BAR.SYNC.DEFER_BLOCKING 0x0 ;  /* 0x0000000000007b1d */ /* 0x000fec0000010000 */
[----:B------:R-:W-:Y:S05]  /*1500*/  @P1 BRA `(.L_x_355) ;  /* 0x0000000000ac1947 */ /* 0x000fea0003800000 */
[----:B------:R-:W0:Y:S01]  /*1510*/  S2R R31, SR_TID.X ;  /* 0x00000000001f7919 */ /* 0x000e220000002100 */
[----:B------:R-:W-:Y:S02]  /*1520*/  MOV R30, 0x14 ;  /* 0x00000014001e7802 */ /* 0x000fe40000000f00 */
[----:B------:R-:W-:Y:S01]  /*1530*/  MOV R36, 0x400 ;  /* 0x0000040000247802 */ /* 0x000fe20000000f00 */
[----:B------:R-:W1:Y:S01]  /*1540*/  S2R R33, SR_CgaCtaId ;  /* 0x0000000000217919 */ /* 0x000e620000008800 */
[C---:B0-----:R-:W-:Y:S02]  /*1550*/  LEA.HI R34, R31.reuse, UR10, RZ, 0x1e ;  /* 0x0000000a1f227c11 */ /* 0x041fe4000f8ff0ff */
[----:B------:R-:W-:Y:S02]  /*1560*/  SHF.L.U32 R37, R31, 0x3, RZ ;  /* 0x000000031f257819 */ /* 0x000fe400000006ff */
[----:B-1----:R-:W-:Y:S01]  /*1570*/  LEA R36, R33, R36, 0x18 ;  /* 0x0000002421247211 */ /* 0x002fe200078ec0ff */
[----:B------:R-:W-:Y:S01]  /*1580*/  IMAD R34, R34, R30, -UR9 ;  /* 0x8000000922227e24 */ /* 0x000fe2000f8e021e */
[----:B------:R-:W-:-:S04]  /*1590*/  LOP3.LUT R37, R37, 0x18, RZ, 0xc0, !PT ;  /* 0x0000001825257812 */ /* 0x000fc800078ec0ff */
[----:B------:R-:W-:Y:S02]  /*15a0*/  SHF.R.U32.HI R30, RZ, 0x2, R34 ;  /* 0x00000002ff1e7819 */ /* 0x000fe40000011622 */
        /* <DEDUP_REMOVED lines=33> */
.L_x_355:
[----:B------:R-:W-:Y:S05]  /*17c0*/  BSYNC.RECONVERGENT B0 ;  /* 0x0000000000007941 */ /* 0x000fea0003800200 */
.L_x_354:
[----:B------:R-:W0:Y:S01]  /*17d0*/  SHFL.BFLY PT, R33, R30, 0x2, 0x1f ;  /* 0x0c401f001e217f89 */ /* 0x000e2200000e0000 */
[----:B------:R-:W-:Y:S03]  /*17e0*/  BSSY.RECONVERGENT B0, `(.L_x_356) ;  /* 0x0000018000007945 */ /* 0x000fe60003800200 */
[----:B------:R-:W1:Y:S01]  /*17f0*/  SHFL.BFLY PT, R32, R31, 0x2, 0x1f ;  /* 0x0c401f001f207f89 */ /* 0x000e6200000e0000 */
[----:B------:R-:W2:Y:S01]  /*1800*/  S2R R34, SR_TID.X ;  /* 0x0000000000227919 */ /* 0x000ea20000002100 */
[----:B0-----:R-:W-:Y:S01]  /*1810*/  FADD.FTZ R30, R33, R30 ;  /* 0x0000001e211e7221 */ /* 0x001fe20000010000 */
[----:B-1----:R-:W-:-:S04]  /*1820*/  FADD.FTZ R31, R32, R31 ;  /* 0x0000001f201f7221 */ /* 0x002fc80000010000 */
[----:B------:R-:W0:Y:S04]  /*1830*/  SHFL.BFLY PT, R33, R30, 0x1, 0x1f ;  /* 0x0c201f001e217f89 */ /* 0x000e2800000e0000 */
[----:B------:R-:W1:Y:S01]  /*1840*/  SHFL.BFLY PT, R32, R31, 0x1, 0x1f ;  /* 0x0c201f001f207f89 */ /* 0x000e6200000e0000 */
[C---:B--2---:R-:W-:Y:S02]  /*1850*/  LOP3.LUT P2, RZ, R34.reuse, 0x3c3, RZ, 0xc0, !PT ;  /* 0x000003c322ff7812 */ /* 0x044fe4000784c0ff */
[C---:B------:R-:W-:Y:S02]  /*1860*/  ISETP.NE.AND P3, PT, R34.reuse, RZ, PT ;  /* 0x000000ff2200720c */ /* 0x040fe40003f65270 */
[----:B------:R-:W-:Y:S01]  /*1870*/  ISETP.GT.U32.AND P1, PT, R34, 0xff, PT ;  /* 0x000000ff2200780c */ /* 0x000fe20003f24070 */
[----:B0-----:R-:W-:Y:S01]  /*1880*/  FADD.FTZ R30, R30, R33 ;  /* 0x000000211e1e7221 */ /* 0x001fe20000010000 */
[----:B-1----:R-:W-:-:S07]  /*1890*/  FADD.FTZ R31, R31, R32 ;  /* 0x000000201f1f7221 */ /* 0x002fce0000010000 */
[----:B------:R-:W-:Y:S05]  /*18a0*/  @P2 BRA `(.L_x_357) ;  /* 0x00000000002c2947 */ /* 0x000fea0003800000 */
[----:B------:R-:W0:Y:S01]  /*18b0*/  S2UR UR6, SR_CTAID.X ;  /* 0x00000000000679c3 */ /* 0x000e220000002500 */
[----:B------:R-:W1:Y:S07]  /*18c0*/  S2R R33, SR_CTAID.Y ;  /* 0x0000000000217919 */ /* 0x000e6e0000002600 */
[----:B------:R-:W1:Y:S01]  /*18d0*/  LDC R32, c[0x0][0x374] ;  /* 0x0000dd00ff207b82 */ /* 0x000e620000000800 */
[----:B0-----:R-:W-:-:S04]  /*18e0*/  USHF.L.U32 UR6, UR6, 0x1, URZ ;  /* 0x0000000106067899 */ /* 0x001fc800080006ff */
[----:B------:R-:W-:Y:S01]  /*18f0*/  ULOP3.LUT UR6, UR6, 0x7e, URZ, 0xc0, !UPT ;  /* 0x0000007e06067892 */ /* 0x000fe2000f8ec0ff */
[----:B-1----:R-:W-:-:S05]  /*1900*/  IMAD R32, R32, UR4, R33 ;  /* 0x0000000420207c24 */ /* 0x002fca000f8e0221 */
[----:B------:R-:W-:Y:S02]  /*1910*/  LEA R33, R34, UR6, 0x5 ;  /* 0x0000000622217c11 */ /* 0x000fe4000f8e28ff */
[----:B------:R-:W0:Y:S02]  /*1920*/  LDC.64 R34, c[0x0][0x3b8] ;  /* 0x0000ee00ff227b82 */ /* 0x000e240000000a00 */
[----:B------:R-:W-:-:S05]  /*1930*/  LEA R32, R32, R33, 0xb ;  /* 0x0000002120207211 */ /* 0x000fca00078e58ff */
[----:B0-----:R-:W-:-:S05]  /*1940*/  IMAD.WIDE.U32 R32, R32, 0x4, R34 ;  /* 0x0000000420207825 */ /* 0x001fca00078e0022 */
[----:B------:R0:W-:Y:S02]  /*1950*/  STG.E.64 desc[UR12][R32.64], R30 ;  /* 0x0000001e20007986 */ /* 0x0001e4000c101b0c */
.L_x_357:
[----:B------:R-:W-:Y:S05]  /*1960*/  BSYNC.RECONVERGENT B0 ;  /* 0x0000000000007941 */ /* 0x000fea0003800200 */
.L_x_356:
[----:B------:R-:W-:Y:S06]  /*1970*/  BAR.SYNC.DEFER_BLOCKING 0x0 ;  /* 0x0000000000007b1d */ /* 0x000fec0000010000 */
[----:B------:R-:W-:Y:S05]  /*1980*/  @P3 BRA `(.L_x_358) ;  /* 0x0000000000443947 */ /* 0x000fea0003800000 */
[----:B0-----:R-:W0:Y:S01]  /*1990*/  S2R R32, SR_CTAID.Y ;  /* 0x0000000000207919 */ /* 0x001e220000002600 */
[----:B------:R-:W0:Y:S08]  /*19a0*/  LDC.64 R30, c[0x0][0x3c0] ;  /* 0x0000f000ff1e7b82 */ /* 0x000e300000000a00 */
[----:B------:R-:W1:Y:S01]  /*19b0*/  S2UR UR6, SR_CTAID.X ;  /* 0x00000000000679c3 */ /* 0x000e620000002500 */
[----:B0-----:R-:W-:Y:S01]  /*19c0*/  IMAD.WIDE.U32 R30, R32, 0x4, R30 ;  /* 0x00000004201e7825 */ /* 0x001fe200078e001e */
[----:B-1----:R-:W-:-:S02]  /*19d0*/  ISETP.NE.AND P2, PT, RZ, UR6, PT ;  /* 0x00000006ff007c0c */ /* 0x002fc4000bf45270 */
[----:B------:R-:W-:-:S04]  /*19e0*/  MOV R32, 0x7fffffc1 ;  /* 0x7fffffc100207802 */ /* 0x000fc80000000f00 */
[----:B------:R-:W-:Y:S01]  /*19f0*/  SEL R32, R32, 0x1, !P2 ;  /* 0x0000000120207807 */ /* 0x000fe20005000000 */
[----:B------:R-:W-:Y:S06]  /*1a00*/  MEMBAR.ALL.GPU ;  /* 0x0000000000007992 */ /* 0x000fec000000a000 */
[----:B------:R-:W-:-:S00]  /*1a10*/  ERRBAR ;  /* 0x00000000000079ab */ /* 0x000fc00000000000 */
[----:B------:R-:W-:Y:S06]  /*1a20*/  CGAERRBAR ;  /* 0x00000000000075ab */ /* 0x000fec0000000000 */
[----:B------:R0:W5:Y:S02]  /*1a30*/  ATOM.E.ADD.STRONG.GPU PT, R32, desc[UR12][R30.64], R32 ;  /* 0x800000201e20798a */ /* 0x00016400081ef10c */
.L_x_359:
[----:B------:R-:W2:Y:S04]  /*1a40*/  LD.E.STRONG.GPU R33, desc[UR12][R30.64] ;  /* 0x0000000c1e217980 */ /* 0x000ea8000c10f900 */
[----:B--2---:R-:W-:Y:S01]  /*1a50*/  CCTL.IVALL ;  /* 0x00000000ff00798f */ /* 0x004fe20002000000 */
[----:B------:R-:W-:Y:S05]  /*1a60*/  YIELD ;  /* 0x0000000000007946 */ /* 0x000fea0003800000 */
[----:B-----5:R-:W-:-:S04]  /*1a70*/  LOP3.LUT R33, R33, R32, RZ, 0x3c, !PT ;  /* 0x0000002021217212 */ /* 0x020fc800078e3cff */
[----:B------:R-:W-:-:S13]  /*1a80*/  ISETP.GT.AND P2, PT, R33, -0x1, PT ;  /* 0xffffffff2100780c */ /* 0x000fda0003f44270 */
[----:B------:R-:W-:Y:S05]  /*1a90*/  @P2 BRA `(.L_x_359) ;  /* 0xfffffffc00e82947 */ /* 0x000fea000383ffff */
.L_x_358:
[----:B------:R-:W-:Y:S05]  /*1aa0*/  WARPSYNC.ALL ;  /* 0x0000000000007948 */ /* 0x000fea0003800000 */
[----:B------:R-:W-:Y:S01]  /*1ab0*/  BAR.SYNC.DEFER_BLOCKING 0x0 ;  /* 0x0000000000007b1d */ /* 0x000fe20000010000 */
[----:B0-----:R-:W-:Y:S01]  /*1ac0*/  HFMA2 R33, -RZ, RZ, 0, 0 ;  /* 0x00000000ff217431 */ /* 0x001fe200000001ff */
[----:B------:R-:W-:-:S04]  /*1ad0*/  MOV R34, RZ ;  /* 0x000000ff00227202 */ /* 0x000fc80000000f00 */
[----:B------:R-:W-:Y:S04]  /*1ae0*/  BSSY.RECONVERGENT B0, `(.L_x_360) ;  /* 0x0000022000007945 */ /* 0x000fe80003800200 */
[----:B------:R-:W-:Y:S05]  /*1af0*/  @P1 BRA `(.L_x_361) ;  /* 0x0000000000801947 */ /* 0x000fea0003800000 */
[----:B------:R-:W0:Y:S01]  /*1b00*/  S2R R31, SR_CTAID.Y ;  /* 0x00000000001f7919 */ /* 0x000e220000002600 */
[----:B------:R-:W0:Y:S01]  /*1b10*/  LDC R30, c[0x0][0x374] ;  /* 0x0000dd00ff1e7b82 */ /* 0x000e220000000800 */
[----:B------:R-:W1:Y:S01]  /*1b20*/  S2R R35, SR_TID.X ;  /* 0x0000000000237919 */ /* 0x000e620000002100 */
[----:B------:R2:W-:Y:S06]  /*1b30*/  STL.64 [R1+0x68], R2 ;  /* 0x0000680201007387 */ /* 0x0005ec0000100a00 */
[----:B--2---:R-:W2:Y:S01]  /*1b40*/  LDC.64 R2, c[0x0][0x3b8] ;  /* 0x0000ee00ff027b82 */ /* 0x004ea20000000a00 */
[----:B0-----:R-:W-:Y:S01]  /*1b50*/  IMAD R30, R30, UR4, R31 ;  /* 0x000000041e1e7c24 */ /* 0x001fe2000f8e021f */
[----:B-1----:R-:W-:-:S04]  /*1b60*/  SHF.L.U32 R31, R35, 0x2, RZ ;  /* 0x00000002231f7819 */ /* 0x002fc800000006ff */
[----:B------:R-:W-:-:S04]  /*1b70*/  LOP3.LUT R31, R31, 0x3c0, RZ, 0xc0, !PT ;  /* 0x000003c01f1f7812 */ /* 0x000fc800078ec0ff */
[----:B------:R-:W-:Y:S02]  /*1b80*/  LEA R30, R30, R31, 0xa ;  /* 0x0000001f1e1e7211 */ /* 0x000fe400078e50ff */
[----:B------:R-:W-:-:S04]  /*1b90*/  LOP3.LUT R31, R35, 0xf, RZ, 0xc0, !PT ;  /* 0x0000000f231f7812 */ /* 0x000fc800078ec0ff */
        /* <DEDUP_REMOVED lines=12> */
[----:B------:R-:W4:Y:S04]  /*1c60*/  LDG.E.64 R36, desc[UR12][R36.64] ;  /* 0x0000000c24247981 */ /* 0x000f28000c1e1b00 */
[----:B------:R0:W5:Y:S01]  /*1c70*/  LDL.LU.64 R2, [R1+0x68] ;  /* 0x0000680001027983 */ /* 0x0001620000300a00 */
[----:B--2---:R-:W-:Y:S01]  /*1c80*/  FADD.FTZ R30, RZ, R30 ;  /* 0x0000001eff1e7221 */ /* 0x004fe20000010000 */
[----:B------:R-:W-:-:S03]  /*1c90*/  FADD.FTZ R31, RZ, R31 ;  /* 0x0000001fff1f7221 */ /* 0x000fc60000010000 */
[----:B---3--:R-:W-:Y:S01]  /*1ca0*/  FADD.FTZ R30, R32, R30 ;  /* 0x0000001e201e7221 */ /* 0x008fe20000010000 */
[----:B------:R-:W-:-:S03]  /*1cb0*/  FADD.FTZ R33, R33, R31 ;  /* 0x0000001f21217221 */ /* 0x000fc60000010000 */
[----:B----4-:R-:W-:Y:S01]  /*1cc0*/  FADD.FTZ R34, R34, R30 ;  /* 0x0000001e22227221 */ /* 0x010fe20000010000 */
[----:B------:R-:W-:-:S03]  /*1cd0*/  FADD.FTZ R33, R35, R33 ;  /* 0x0000002123217221 */ /* 0x000fc60000010000 */
[----:B------:R-:W-:Y:S01]  /*1ce0*/  FADD.FTZ R34, R36, R34 ;  /* 0x0000002224227221 */ /* 0x000fe20000010000 */
[----:B0-----:R-:W-:-:S07]  /*1cf0*/  FADD.FTZ R33, R37, R33 ;  /* 0x0000002125217221 */ /* 0x001fce0000010000 */
.L_x_361:
[----:B------:R-:W-:Y:S05]  /*1d00*/  BSYNC.RECONVERGENT B0 ;  /* 0x0000000000007941 */ /* 0x000fea0003800200 */
.L_x_360:
        /* <DEDUP_REMOVED lines=8> */
[----:B--2---:R-:W-:Y:S01]  /*1d90*/  LOP3.LUT P1, RZ, R35, 0x30f, RZ, 0xc0, !PT ;  /* 0x0000030f23ff7812 */ /* 0x004fe2000782c0ff */
        /* <DEDUP_REMOVED lines=21> */
.L_x_363:
[----:B------:R-:W-:Y:S05]  /*1ef0*/  BSYNC.RECONVERGENT B0 ;  /* 0x0000000000007941 */ /* 0x000fea0003800200 */
.L_x_362:
[----:B------:R-:W-:Y:S01]  /*1f00*/  BAR.SYNC.DEFER_BLOCKING 0x0 ;  /* 0x0000000000007b1d */ /* 0x000fe20000010000 */
[----:B-----5:R-:W-:Y:S02]  /*1f10*/  PRMT R35, R26, 0x7632, R35 ;  /* 0x000076321a237816 */ /* 0x020fe40000000023 */
[----:B------:R-:W-:Y:S02]  /*1f20*/  PRMT R36, R27, 0x7632, R36 ;  /* 0x000076321b247816 */ /* 0x000fe40000000024 */
[----:B------:R-:W-:Y:S01]  /*1f30*/  PRMT R34, R24, 0x7632, R34 ;  /* 0x0000763218227816 */ /* 0x000fe20000000022 */
[----:B------:R-:W-:Y:S01]  /*1f40*/  BSSY.RECONVERGENT B0, `(.L_x_364) ;  /* 0x0000015000007945 */ /* 0x000fe20003800200 */
[----:B------:R-:W-:-:S03]  /*1f50*/  PRMT R37, R25, 0x7632, R37 ;  /* 0x0000763219257816 */ /* 0x000fc60000000025 */
[----:B------:R-:W-:Y:S05]  /*1f60*/  @P0 BRA `(.L_x_365) ;  /* 0x0000000000480947 */ /* 0x000fea0003800000 */
[----:B------:R-:W1:Y:S01]  /*1f70*/  S2R R33, SR_TID.X ;  /* 0x0000000000217919 */ /* 0x000e620000002100 */
[----:B------:R-:W2:Y:S01]  /*1f80*/  S2UR UR7, SR_CgaCtaId ;  /* 0x00000000000779c3 */ /* 0x000ea20000008800 */
[----:B------:R-:W3:Y:S01]  /*1f90*/  LDCU.64 UR16, c[0x0][0x3b0] ;  /* 0x00007600ff1077ac */ /* 0x000ee20008000a00 */
[----:B0-----:R-:W-:Y:S02]  /*1fa0*/  MOV R30, UR14 ;  /* 0x0000000e001e7c02 */ /* 0x001fe40008000f00 */
[----:B------:R-:W-:Y:S01]  /*1fb0*/  MOV R32, UR14 ;  /* 0x0000000e00207c02 */ /* 0x000fe20008000f00 */
[----:B------:R-:W-:Y:S02]  /*1fc0*/  UMOV UR6, 0x400 ;  /* 0x0000040000067882 */ /* 0x000fe40000000000 */
[----:B------:R-:W-:-:S04]  /*1fd0*/  UIADD3 UR6, UPT, UPT, UR6, 0xc80, URZ ;  /* 0x00000c8006067890 */ /* 0x000fc8000fffe0ff */
[----:B--2---:R-:W-:Y:S01]  /*1fe0*/  ULEA UR6, UR7, UR6, 0x18 ;  /* 0x0000000607067291 */ /* 0x004fe2000f8ec0ff */
[----:B-1----:R-:W-:-:S04]  /*1ff0*/  IADD3 R31, PT, PT, R33, UR10, RZ ;  /* 0x0000000a211f7c10 */ /* 0x002fc8000fffe0ff */
[----:B------:R-:W-:-:S04]  /*2000*/  SHF.L.U32 R31, R31, 0x1, RZ ;  /* 0x000000011f1f7819 */ /* 0x000fc800000006ff */
[----:B------:R-:W-:Y:S02]  /*2010*/  LEA R31, P1, R30, R31, 0x6 ;  /* 0x0000001f1e1f7211 */ /* 0x000fe400078230ff */
[----:B------:R-:W-:-:S04]  /*2020*/  MOV R30, UR15 ;  /* 0x0000000f001e7c02 */ /* 0x000fc80008000f00 */
[----:B------:R-:W-:Y:S02]  /*2030*/  LEA.HI.X R32, R32, RZ, R30, 0x6, P1 ;  /* 0x000000ff20207211 */ /* 0x000fe400008f341e */
[----:B---3--:R-:W-:-:S04]  /*2040*/  LEA R30, P1, R31, UR16, 0x2 ;  /* 0x000000101f1e7c11 */ /* 0x008fc8000f8210ff */
[----:B------:R-:W-:Y:S02]  /*2050*/  LEA.HI.X R31, R31, UR17, R32, 0x2, P1 ;  /* 0x000000111f1f7c11 */ /* 0x000fe400088f1420 */
[----:B------:R-:W-:-:S06]  /*2060*/  LEA R32, R33, UR6, 0x3 ;  /* 0x0000000621207c11 */ /* 0x000fcc000f8e18ff */
[----:B------:R-:W0:Y:S04]  /*2070*/  LDS.64 R32, [R32] ;  /* 0x0000000020207984 */ /* 0x000e280000000a00 */
[----:B0-----:R1:W-:Y:S02]  /*2080*/  STG.E.64 desc[UR12][R30.64], R32 ;  /* 0x000000201e007986 */ /* 0x0013e4000c101b0c */
.L_x_365:
[----:B------:R-:W-:Y:S05]  /*2090*/  BSYNC.RECONVERGENT B0 ;  /* 0x0000000000007941 */ /* 0x000fea0003800200 */
.L_x_364:
[----:B------:R-:W2:Y:S01]  /*20a0*/  S2UR UR7, SR_CgaCtaId ;  /* 0x00000000000779c3 */ /* 0x000ea20000008800 */
[----:B------:R-:W-:Y:S01]  /*20b0*/  UMOV UR6, 0x400 ;  /* 0x0000040000067882 */ /* 0x000fe20000000000 */
[----:B------:R-:W-:Y:S01]  /*20c0*/  IMAD.HI.U32 R28, R28, -0x33333333, RZ ;  /* 0xcccccccd1c1c7827 */ /* 0x000fe200078e00ff */
[----:B------:R-:W-:Y:S01]  /*20d0*/  UIADD3 UR6, UPT, UPT, UR6, 0xc80, URZ ;  /* 0x00000c8006067890 */ /* 0x000fe2000fffe0ff */
[----:B01----:R-:W-:Y:S02]  /*20e0*/  SHF.L.U32 R30, R26, 0x10, RZ ;  /* 0x000000101a1e7819 */ /* 0x003fe400000006ff */
[----:B------:R-:W-:Y:S01]  /*20f0*/  SHF.L.U32 R31, R24, 0x10, RZ ;  /* 0x00000010181f7819 */ /* 0x000fe200000006ff */
[----:B------:R-:W3:Y:S01]  /*2100*/  LDL.LU R26, [R1+0x44] ;  /* 0x00004400011a7983 */ /* 0x000ee20000300800 */
[----:B------:R-:W-:Y:S01]  /*2110*/  LEA.HI R28, R28, -UR10, RZ, 0x1c ;  /* 0x8000000a1c1c7c11 */ /* 0x000fe2000f8fe0ff */
[----:B--2---:R-:W-:-:S06]  /*2120*/  ULEA UR6, UR7, UR6, 0x18 ;  /* 0x0000000607067291 */ /* 0x004fcc000f8ec0ff */
[----:B------:R-:W-:-:S05]  /*2130*/  LEA R28, R28, UR6, 0x3 ;  /* 0x000000061c1c7c11 */ /* 0x000fca000f8e18ff */
[----:B------:R-:W0:Y:S01]  /*2140*/  LDCU UR6, c[0x0][0x3a0] ;  /* 0x00007400ff0677ac */ /* 0x000e220008000800 */
[----:B------:R-:W0:Y:S01]  /*2150*/  LDS.64 R28, [R28] ;  /* 0x000000001c1c7984 */ /* 0x000e220000000a00 */
[----:B------:R-:W-:Y:S02]  /*2160*/  SHF.L.U32 R35, R35, 0x10, RZ ;  /* 0x0000001023237819 */ /* 0x000fe400000006ff */
[----:B------:R-:W-:Y:S02]  /*2170*/  SHF.L.U32 R34, R34, 0x10, RZ ;  /* 0x0000001022227819 */ /* 0x000fe400000006ff */
[----:B------:R-:W-:Y:S02]  /*2180*/  SHF.L.U32 R32, R25, 0x10, RZ ;  /* 0x0000001019207819 */ /* 0x000fe400000006ff */
[----:B------:R-:W-:Y:S01]  /*2190*/  SHF.L.U32 R36, R36, 0x10, RZ ;  /* 0x0000001024247819 */ /* 0x000fe200000006ff */
[----:B0-----:R-:W-:Y:S01]  /*21a0*/  FADD.FTZ R29, R29, UR6 ;  /* 0x000000061d1d7e21 */ /* 0x001fe20008010000 */
[--C-:B------:R-:W-:Y:S01]  /*21b0*/  FADD.FTZ R0, R0, -R28.reuse ;  /* 0x8000001c00007221 */ /* 0x100fe20000010000 */
[--C-:B------:R-:W-:Y:S01]  /*21c0*/  FADD.FTZ R44, R44, -R28.reuse ;  /* 0x8000001c2c2c7221 */ /* 0x100fe20000010000 */
[--C-:B------:R-:W-:Y:S01]  /*21d0*/  FADD.FTZ R43, R43, -R28.reuse ;  /* 0x8000001c2b2b7221 */ /* 0x100fe20000010000 */
[----:B------:R-:W-:Y:S01]  /*21e0*/  FADD.FTZ R42, R42, -R28 ;  /* 0x8000001c2a2a7221 */ /* 0x000fe20000010000 */
[----:B------:R-:W-:Y:S01]  /*21f0*/  SHF.L.U32 R33, R37, 0x10, RZ ;  /* 0x0000001025217819 */ /* 0x000fe200000006ff */
[----:B------:R-:W0:Y:S01]  /*2200*/  MUFU.RSQ R29, R29 ;  /* 0x0000001d001d7308 */ /* 0x000e220000001400 */
[----:B------:R-:W3:Y:S01]  /*2210*/  LDCU.64 UR6, c[0x0][0x380] ;  /* 0x00007000ff0677ac */ /* 0x000ee20008000a00 */
[C---:B0-----:R-:W-:Y:S01]  /*2220*/  FMUL.FTZ R0, R29.reuse, R0 ;  /* 0x000000001d007220 */ /* 0x041fe20000410000 */
[----:B------:R-:W-:-:S03]  /*2230*/  FMUL.FTZ R44, R29, R44 ;  /* 0x0000002c1d2c7220 */ /* 0x000fc60000410000 */
[----:B------:R-:W-:Y:S01]  /*2240*/  FFMA.FTZ R0, R0, R30, R31 ;  /* 0x0000001e00007223 */ /* 0x000fe2000001001f */
[----:B------:R-:W-:Y:S01]  /*2250*/  FFMA.FTZ R24, R44, R35, R34 ;  /* 0x000000232c187223 */ /* 0x000fe20000010022 */
[----:B------:R-:W-:Y:S01]  /*2260*/  FMUL.FTZ R25, R29, R43 ;  /* 0x0000002b1d197220 */ /* 0x000fe20000410000 */
[----:B------:R-:W2:Y:S03]  /*2270*/  LDL.LU R44, [R1] ;  /* 0x00000000012c7983 */ /* 0x000ea60000300800 */
[----:B------:R-:W-:Y:S01]  /*2280*/  F2FP.BF16.F32.PACK_AB R24, R24, R0 ;  /* 0x000000001818723e */ /* 0x000fe200000010ff */
[----:B------:R-:W4:Y:S01]  /*2290*/  LDL.LU R37, [R1+0xc] ;  /* 0x00000c0001257983 */ /* 0x000f220000300800 */
[----:B------:R-:W-:Y:S01]  /*22a0*/  SHF.L.U32 R0, R27, 0x10, RZ ;  /* 0x000000101b007819 */ /* 0x000fe200000006ff */
[----:B------:R-:W-:Y:S02]  /*22b0*/  FMUL.FTZ R27, R29, R42 ;  /* 0x0000002a1d1b7220 */ /* 0x000fe40000410000 */
[----:B------:R-:W5:Y:S02]  /*22c0*/  LDL.LU R43, [R1+0x8] ;  /* 0x00000800012b7983 */ /* 0x000f640000300800 */
[----:B------:R-:W-:Y:S01]  /*22d0*/  FFMA.FTZ R25, R25, R0, R32 ;  /* 0x0000000019197223 */ /* 0x000fe20000010020 */
[----:B------:R-:W-:Y:S01]  /*22e0*/  FFMA.FTZ R27, R27, R36, R33 ;  /* 0x000000241b1b7223 */ /* 0x000fe20000010021 */
[----:B------:R-:W2:Y:S04]  /*22f0*/  LDL.LU R42, [R1+0x10] ;  /* 0x00001000012a7983 */ /* 0x000ea80000300800 */
[----:B------:R-:W-:-:S02]  /*2300*/  F2FP.BF16.F32.PACK_AB R25, R27, R25 ;  /* 0x000000191b19723e */ /* 0x000fc400000010ff */
[----:B------:R-:W4:Y:S01]  /*2310*/  LDL.LU R27, [R1+0x48] ;  /* 0x00004800011b7983 */ /* 0x000f220000300800 */
[----:B---3--:R-:W-:-:S04]  /*2320*/  IADD3 R26, P1, PT, R26, UR6, RZ ;  /* 0x000000061a1a7c10 */ /* 0x008fc8000ff3e0ff */
[----:B----4-:R-:W-:Y:S01]  /*2330*/  IADD3.X R27, PT, PT, R27, UR7, RZ, P1, !PT ;  /* 0x000000071b1b7c10 */ /* 0x010fe20008ffe4ff */
[--C-:B------:R-:W-:Y:S01]  /*2340*/  FADD.FTZ R37, R37, -R28.reuse ;  /* 0x8000001c25257221 */ /* 0x100fe20000010000 */
[--C-:B------:R-:W-:Y:S01]  /*2350*/  FADD.FTZ R58, R58, -R28.reuse ;  /* 0x8000001c3a3a7221 */ /* 0x100fe20000010000 */
[--C-:B------:R-:W-:Y:S01]  /*2360*/  FADD.FTZ R54, R54, -R28.reuse ;  /* 0x8000001c36367221 */ /* 0x100fe20000010000 */
[--C-:B------:R-:W-:Y:S01]  /*2370*/  FADD.FTZ R50, R50, -R28.reuse ;  /* 0x8000001c32327221 */ /* 0x100fe20000010000 */
[----:B------:R0:W-:Y:S01]  /*2380*/  STG.E.64 desc[UR12][R26.64], R24 ;  /* 0x000000181a007986 */ /* 0x0001e2000c101b0c */
        /* <DEDUP_REMOVED lines=13> */
[----:B0-----:R-:W3:Y:S01]  /*2460*/  LDL.LU R25, [R1+0x14] ;  /* 0x0000140001197983 */ /* 0x001ee20000300800 */
[C---:B------:R-:W-:Y:S01]  /*2470*/  FMUL.FTZ R37, R29.reuse, R37 ;  /* 0x000000251d257220 */ /* 0x040fe20000410000 */
[--C-:B------:R-:W-:Y:S01]  /*2480*/  FADD.FTZ R8, R8, -R28.reuse ;  /* 0x8000001c08087221 */ /* 0x100fe20000010000 */
[--C-:B------:R-:W-:Y:S01]  /*2490*/  FADD.FTZ R12, R12, -R28.reuse ;  /* 0x8000001c0c0c7221 */ /* 0x100fe20000010000 */
[--C-:B------:R-:W-:Y:S01]  /*24a0*/  FADD.FTZ R16, R16, -R28.reuse ;  /* 0x8000001c10107221 */ /* 0x100fe20000010000 */
[----:B------:R-:W-:Y:S01]  /*24b0*/  FFMA.FTZ R37, R30, R37, R31 ;  /* 0x000000251e257223 */ /* 0x000fe2000001001f */
        /* <DEDUP_REMOVED lines=24> */
[----:B------:R-:W0:Y:S01]  /*2640*/  LDCU.64 UR6, c[0x0][0x3a8] ;  /* 0x00007500ff0677ac */ /* 0x000e220008000a00 */
[--C-:B---3--:R-:W-:Y:S01]  /*2650*/  FADD.FTZ R24, R25, -R28.reuse ;  /* 0x8000001c19187221 */ /* 0x108fe20000010000 */
[--C-:B--2---:R-:W-:Y:S01]  /*2660*/  FADD.FTZ R25, R42, -R28.reuse ;  /* 0x8000001c2a197221 */ /* 0x104fe20000010000 */
[----:B-----5:R-:W-:-:S02]  /*2670*/  FADD.FTZ R42, R43, -R28 ;  /* 0x8000001c2b2a7221 */ /* 0x020fc40000010000 */
[C---:B------:R-:W-:Y:S01]  /*2680*/  FMUL.FTZ R24, R29.reuse, R24 ;  /* 0x000000181d187220 */ /* 0x040fe20000410000 */
[C---:B------:R-:W-:Y:S01]  /*2690*/  FMUL.FTZ R25, R29.reuse, R25 ;  /* 0x000000191d197220 */ /* 0x040fe20000410000 */
[----:B------:R-:W-:Y:S02]  /*26a0*/  FADD.FTZ R43, R44, -R28 ;  /* 0x8000001c2c2b7221 */ /* 0x000fe40000010000 */
[C-C-:B------:R-:W-:Y:S01]  /*26b0*/  FFMA.FTZ R44, R30.reuse, R24, R31.reuse ;  /* 0x000000181e2c7223 */ /* 0x140fe2000001001f */
[----:B------:R-:W-:Y:S02]  /*26c0*/  FFMA.FTZ R24, R30, R25, R31 ;  /* 0x000000191e187223 */ /* 0x000fe4000001001f */
[----:B------:R-:W2:Y:S04]  /*26d0*/  LDL.LU R25, [R1+0x28] ;  /* 0x0000280001197983 */ /* 0x000ea80000300800 */
[----:B------:R1:W-:Y:S04]  /*26e0*/  STL [R1], R24 ;  /* 0x0000001801007387 */ /* 0x0003e80000100800 */
[----:B-1----:R-:W3:Y:S04]  /*26f0*/  LDL.LU R24, [R1+0x1c] ;  /* 0x00001c0001187983 */ /* 0x002ee80000300800 */
[----:B------:R1:W-:Y:S04]  /*2700*/  STL [R1+0x8], R37 ;  /* 0x0000082501007387 */ /* 0x0003e80000100800 */
[----:B-1----:R-:W4:Y:S01]  /*2710*/  LDL.LU R37, [R1+0x34] ;  /* 0x0000340001257983 */ /* 0x002f220000300800 */
[C---:B------:R-:W-:Y:S01]  /*2720*/  FMUL.FTZ R42, R29.reuse, R42 ;  /* 0x0000002a1d2a7220 */ /* 0x040fe20000410000 */
[----:B------:R-:W-:-:S03]  /*2730*/  FMUL.FTZ R43, R29, R43 ;  /* 0x0000002b1d2b7220 */ /* 0x000fc60000410000 */
[----:B------:R-:W-:Y:S01]  /*2740*/  FFMA.FTZ R42, R30, R42, R31 ;  /* 0x0000002a1e2a7223 */ /* 0x000fe2000001001f */
[----:B------:R-:W-:-:S04]  /*2750*/  FMUL.FTZ R54, R29, R54 ;  /* 0x000000361d367220 */ /* 0x000fc80000410000 */
[----:B------:R1:W-:Y:S01]  /*2760*/  STL [R1+0xc], R42 ;  /* 0x00000c2a01007387 */ /* 0x0003e20000100800 */
[C---:B------:R-:W-:Y:S01]  /*2770*/  FMUL.FTZ R50, R29.reuse, R50 ;  /* 0x000000321d327220 */ /* 0x040fe20000410000 */
[C---:B------:R-:W-:Y:S01]  /*2780*/  FMUL.FTZ R46, R29.reuse, R46 ;  /* 0x0000002e1d2e7220 */ /* 0x040fe20000410000 */
[C-C-:B-1----:R-:W-:Y:S01]  /*2790*/  FFMA.FTZ R42, R30.reuse, R43, R31.reuse ;  /* 0x0000002b1e2a7223 */ /* 0x142fe2000001001f */
[----:B------:R-:W-:Y:S02]  /*27a0*/  FFMA.FTZ R43, R30, R58, R31 ;  /* 0x0000003a1e2b7223 */ /* 0x000fe4000001001f */
[----:B------:R-:W5:Y:S01]  /*27b0*/  LDL.LU R58, [R1+0x40] ;  /* 0x00004000013a7983 */ /* 0x000f620000300800 */
[----:B------:R-:W-:-:S03]  /*27c0*/  FMUL.FTZ R3, R29, R3 ;  /* 0x000000031d037220 */ /* 0x000fc60000410000 */
[----:B------:R1:W-:Y:S01]  /*27d0*/  STL [R1+0x10], R42 ;  /* 0x0000102a01007387 */ /* 0x0003e20000100800 */
[C---:B------:R-:W-:Y:S01]  /*27e0*/  FMUL.FTZ R7, R29.reuse, R7 ;  /* 0x000000071d077220 */ /* 0x040fe20000410000 */
[----:B------:R-:W-:Y:S01]  /*27f0*/  FMUL.FTZ R11, R29, R11 ;  /* 0x0000000b1d0b7220 */ /* 0x000fe20000410000 */
[C-C-:B------:R-:W-:Y:S01]  /*2800*/  FFMA.FTZ R50, R30.reuse, R50, R31.reuse ;  /* 0x000000321e327223 */ /* 0x140fe2000001001f */
[----:B------:R0:W-:Y:S01]  /*2810*/  STL [R1+0x44], R43 ;  /* 0x0000442b01007387 */ /* 0x0001e20000100800 */
[C-C-:B-1----:R-:W-:Y:S01]  /*2820*/  FFMA.FTZ R42, R30.reuse, R54, R31.reuse ;  /* 0x000000361e2a7223 */ /* 0x142fe2000001001f */
[C-C-:B------:R-:W-:Y:S01]  /*2830*/  FFMA.FTZ R7, R30.reuse, R7, R31.reuse ;  /* 0x000000071e077223 */ /* 0x140fe2000001001f */
[----:B0-----:R-:W-:-:S03]  /*2840*/  FFMA.FTZ R43, R30, R46, R31 ;  /* 0x0000002e1e2b7223 */ /* 0x001fc6000001001f */
[----:B------:R0:W-:Y:S01]  /*2850*/  STL [R1+0x4c], R42 ;  /* 0x00004c2a01007387 */ /* 0x0001e20000100800 */
[C---:B------:R-:W-:Y:S01]  /*2860*/  FMUL.FTZ R19, R29.reuse, R19 ;  /* 0x000000131d137220 */ /* 0x040fe20000410000 */
[C---:B------:R-:W-:Y:S01]  /*2870*/  FMUL.FTZ R23, R29.reuse, R23 ;  /* 0x000000171d177220 */ /* 0x040fe20000410000 */
[----:B------:R-:W-:Y:S01]  /*2880*/  FMUL.FTZ R15, R29, R15 ;  /* 0x0000000f1d0f7220 */ /* 0x000fe20000410000 */
[----:B------:R-:W-:Y:S01]  /*2890*/  STL [R1+0x50], R50 ;  /* 0x0000503201007387 */ /* 0x000fe20000100800 */
[C-C-:B0-----:R-:W-:Y:S01]  /*28a0*/  FFMA.FTZ R42, R30.reuse, R3, R31.reuse ;  /* 0x000000031e2a7223 */ /* 0x141fe2000001001f */
[C-C-:B------:R-:W-:Y:S02]  /*28b0*/  FFMA.FTZ R3, R30.reuse, R11, R31.reuse ;  /* 0x0000000b1e037223 */ /* 0x140fe4000001001f */
[----:B------:R0:W-:Y:S01]  /*28c0*/  STL [R1+0x54], R43 ;  /* 0x0000542b01007387 */ /* 0x0001e20000100800 */
[----:B------:R-:W-:-:S03]  /*28d0*/  FFMA.FTZ R46, R30, R15, R31 ;  /* 0x0000000f1e2e7223 */ /* 0x000fc6000001001f */
[----:B------:R1:W-:Y:S04]  /*28e0*/  STL [R1+0x58], R42 ;  /* 0x0000582a01007387 */ /* 0x0003e80000100800 */
[----:B------:R4:W-:Y:S01]  /*28f0*/  STL [R1+0x48], R7 ;  /* 0x0000480701007387 */ /* 0x0009e20000100800 */
[----:B0-----:R-:W-:-:S03]  /*2900*/  FFMA.FTZ R43, R30, R19, R31 ;  /* 0x000000131e2b7223 */ /* 0x001fc6000001001f */
[----:B------:R5:W-:Y:S01]  /*2910*/  STL [R1+0x14], R3 ;  /* 0x0000140301007387 */ /* 0x000be20000100800 */
[----:B-1----:R-:W-:-:S03]  /*2920*/  FFMA.FTZ R42, R30, R23, R31 ;  /* 0x000000171e2a7223 */ /* 0x002fc6000001001f */
[----:B------:R-:W5:Y:S04]  /*2930*/  LDL.LU R19, [R1+0x3c] ;  /* 0x00003c0001137983 */ /* 0x000f680000300800 */
[----:B------:R-:W5:Y:S01]  /*2940*/  LDL.LU R23, [R1+0x38] ;  /* 0x0000380001177983 */ /* 0x000f620000300800 */
[--C-:B--2---:R-:W-:Y:S01]  /*2950*/  FADD.FTZ R11, R25, -R28.reuse ;  /* 0x8000001c190b7221 */ /* 0x104fe20000010000 */
[--C-:B---3--:R-:W-:Y:S02]  /*2960*/  FADD.FTZ R15, R24, -R28.reuse ;  /* 0x8000001c180f7221 */ /* 0x108fe40000010000 */
[----:B------:R-:W2:Y:S04]  /*2970*/  LDL.LU R24, [R1+0x30] ;  /* 0x0000300001187983 */ /* 0x000ea80000300800 */
[----:B------:R-:W3:Y:S04]  /*2980*/  LDL.LU R25, [R1+0x2c] ;  /* 0x00002c0001197983 */ /* 0x000ee80000300800 */
[----:B------:R-:W3:Y:S04]  /*2990*/  LDL.LU R30, [R1+0x24] ;  /* 0x00002400011e7983 */ /* 0x000ee80000300800 */
[----:B------:R-:W3:Y:S01]  /*29a0*/  LDL.LU R31, [R1+0x20] ;  /* 0x00002000011f7983 */ /* 0x000ee20000300800 */
[----:B----4-:R-:W-:-:S03]  /*29b0*/  FADD.FTZ R7, R37, -R28 ;  /* 0x8000001c25077221 */ /* 0x010fc60000010000 */
[----:B------:R-:W4:Y:S04]  /*29c0*/  LDL.LU R50, [R1+0x18] ;  /* 0x0000180001327983 */ /* 0x000f280000300800 */
[----:B------:R-:W4:Y:S01]  /*29d0*/  LDL.LU R37, [R1+0x4] ;  /* 0x0000040001257983 */ /* 0x000f220000300800 */
        /* <DEDUP_REMOVED lines=11> */
[----:B-----5:R-:W-:Y:S01]  /*2a90*/  FADD.FTZ R3, R58, -R28 ;  /* 0x8000001c3a037221 */ /* 0x020fe20000010000 */
        /* <DEDUP_REMOVED lines=32> */
[----:B------:R-:W5:Y:S01]  /*2ca0*/  LDL.LU R58, [R1+0x10] ;  /* 0x00001000013a7983 */ /* 0x000f620000300800 */
[C---:B------:R-:W-:Y:S01]  /*2cb0*/  FMUL.FTZ R10, R29.reuse, R10 ;  /* 0x0000000a1d0a7220 */ /* 0x040fe20000410000 */
[C---:B------:R-:W-:Y:S01]  /*2cc0*/  FMUL.FTZ R59, R29.reuse, R59 ;  /* 0x0000003b1d3b7220 */ /* 0x040fe20000410000 */
[C---:B------:R-:W-:Y:S01]  /*2cd0*/  FMUL.FTZ R55, R29.reuse, R55 ;  /* 0x000000371d377220 */ /* 0x040fe20000410000 */
[----:B------:R-:W5:Y:S01]  /*2ce0*/  LDL.LU R54, [R1+0x44] ;  /* 0x0000440001367983 */ /* 0x000f620000300800 */
[C---:B------:R-:W-:Y:S01]  /*2cf0*/  FMUL.FTZ R51, R29.reuse, R51 ;  /* 0x000000331d337220 */ /* 0x040fe20000410000 */
[----:B------:R-:W-:Y:S01]  /*2d00*/  FMUL.FTZ R47, R29, R47 ;  /* 0x0000002f1d2f7220 */ /* 0x000fe20000410000 */
[--C-:B------:R-:W-:Y:S01]  /*2d10*/  FADD.FTZ R19, R19, -R28.reuse ;  /* 0x8000001c13137221 */ /* 0x100fe20000010000 */
[----:B------:R-:W-:-:S03]  /*2d20*/  FADD.FTZ R23, R23, -R28 ;  /* 0x8000001c17177221 */ /* 0x000fc60000010000 */
        /* <DEDUP_REMOVED lines=23> */
[--C-:B--2---:R-:W-:Y:S01]  /*2ea0*/  FADD.FTZ R24, R24, -R28.reuse ;  /* 0x8000001c18187221 */ /* 0x104fe20000010000 */
[--C-:B---3--:R-:W-:Y:S01]  /*2eb0*/  FADD.FTZ R25, R25, -R28.reuse ;  /* 0x8000001c19197221 */ /* 0x108fe20000010000 */
[----:B------:R-:W-:-:S02]  /*2ec0*/  FADD.FTZ R30, R30, -R28 ;  /* 0x8000001c1e1e7221 */ /* 0x000fc40000010000 */
[----:B------:R-:W-:Y:S01]  /*2ed0*/  FMUL.FTZ R24, R29, R24 ;  /* 0x000000181d187220 */ /* 0x000fe20000410000 */
[--C-:B------:R-:W-:Y:S01]  /*2ee0*/  FADD.FTZ R31, R31, -R28.reuse ;  /* 0x8000001c1f1f7221 */ /* 0x100fe20000010000 */
[--C-:B----4-:R-:W-:Y:S01]  /*2ef0*/  FADD.FTZ R34, R50, -R28.reuse ;  /* 0x8000001c32227221 */ /* 0x110fe20000010000 */
[----:B------:R-:W-:Y:S01]  /*2f00*/  FMUL.FTZ R30, R29, R30 ;  /* 0x0000001e1d1e7220 */ /* 0x000fe20000410000 */
[----:B------:R-:W2:Y:S01]  /*2f10*/  LDL.LU R50, [R1+0x4c] ;  /* 0x00004c0001327983 */ /* 0x000ea20000300800 */
[--C-:B------:R-:W-:Y:S01]  /*2f20*/  FADD.FTZ R35, R37, -R28.reuse ;  /* 0x8000001c25237221 */ /* 0x100fe20000010000 */
[----:B------:R-:W-:Y:S01]  /*2f30*/  FADD.FTZ R28, R40, -R28 ;  /* 0x8000001c281c7221 */ /* 0x000fe20000010000 */
[C---:B------:R-:W-:Y:S01]  /*2f40*/  FMUL.FTZ R34, R29.reuse, R34 ;  /* 0x000000221d227220 */ /* 0x040fe20000410000 */
[C---:B------:R-:W-:Y:S01]  /*2f50*/  FMUL.FTZ R25, R29.reuse, R25 ;  /* 0x000000191d197220 */ /* 0x040fe20000410000 */
[C---:B------:R-:W-:Y:S01]  /*2f60*/  FMUL.FTZ R31, R29.reuse, R31 ;  /* 0x0000001f1d1f7220 */ /* 0x040fe20000410000 */
[C---:B------:R-:W-:Y:S01]  /*2f70*/  FMUL.FTZ R35, R29.reuse, R35 ;  /* 0x000000231d237220 */ /* 0x040fe20000410000 */
[----:B------:R-:W-:Y:S01]  /*2f80*/  FMUL.FTZ R28, R29, R28 ;  /* 0x0000001c1d1c7220 */ /* 0x000fe20000410000 */
[C-C-:B------:R-:W-:Y:S01]  /*2f90*/  FFMA.FTZ R24, R0.reuse, R24, R32.reuse ;  /* 0x0000001800187223 */ /* 0x140fe20000010020 */
[C-C-:B------:R-:W-:Y:S01]  /*2fa0*/  FFMA.FTZ R30, R0.reuse, R30, R32.reuse ;  /* 0x0000001e001e7223 */ /* 0x140fe20000010020 */
[----:B------:R-:W-:Y:S01]  /*2fb0*/  FFMA.FTZ R34, R0, R34, R32 ;  /* 0x0000002200227223 */ /* 0x000fe20000010020 */
[----:B------:R-:W3:Y:S01]  /*2fc0*/  LDL.LU R40, [R1+0x54] ;  /* 0x0000540001287983 */ /* 0x000ee20000300800 */
[C-C-:B------:R-:W-:Y:S01]  /*2fd0*/  FFMA.FTZ R29, R36.reuse, R23, R33.reuse ;  /* 0x00000017241d7223 */ /* 0x140fe20000010021 */
[C-C-:B------:R-:W-:Y:S01]  /*2fe0*/  FFMA.FTZ R0, R36.reuse, R2, R33.reuse ;  /* 0x0000000224007223 */ /* 0x140fe20000010021 */
[C-C-:B------:R-:W-:Y:S01]  /*2ff0*/  FFMA.FTZ R23, R36.reuse, R6, R33.reuse ;  /* 0x0000000624177223 */ /* 0x140fe20000010021 */
[----:B------:R-:W4:Y:S01]  /*3000*/  LDL.LU R2, [R1] ;  /* 0x0000000001027983 */ /* 0x000f220000300800 */
[C-C-:B------:R-:W-:Y:S01]  /*3010*/  FFMA.FTZ R32, R36.reuse, R10, R33.reuse ;  /* 0x0000000a24207223 */ /* 0x140fe20000010021 */
[C-C-:B------:R-:W-:Y:S01]  /*3020*/  FFMA.FTZ R25, R36.reuse, R25, R33.reuse ;  /* 0x0000001924197223 */ /* 0x140fe20000010021 */
[C-C-:B------:R-:W-:Y:S01]  /*3030*/  FFMA.FTZ R31, R36.reuse, R31, R33.reuse ;  /* 0x0000001f241f7223 */ /* 0x140fe20000010021 */
[----:B------:R-:W3:Y:S01]  /*3040*/  LDL.LU R6, [R1+0x8] ;  /* 0x0000080001067983 */ /* 0x000ee20000300800 */
[C-C-:B------:R-:W-:Y:S01]  /*3050*/  FFMA.FTZ R35, R36.reuse, R35, R33.reuse ;  /* 0x0000002324237223 */ /* 0x140fe20000010021 */
[C-C-:B------:R-:W-:Y:S01]  /*3060*/  FFMA.FTZ R37, R36.reuse, R18, R33.reuse ;  /* 0x0000001224257223 */ /* 0x140fe20000010021 */
[----:B------:R-:W-:Y:S01]  /*3070*/  FFMA.FTZ R28, R36, R28, R33 ;  /* 0x0000001c241c7223 */ /* 0x000fe20000010021 */
[----:B------:R-:W3:Y:S01]  /*3080*/  LDL.LU R10, [R1+0xc] ;  /* 0x00000c00010a7983 */ /* 0x000ee20000300800 */
[----:B------:R-:W-:-:S02]  /*3090*/  F2FP.BF16.F32.PACK_AB R18, R3, R44 ;  /* 0x0000002c0312723e */ /* 0x000fc400000010ff */
[----:B------:R-:W-:Y:S01]  /*30a0*/  F2FP.BF16.F32.PACK_AB R19, R29, R19 ;  /* 0x000000131d13723e */ /* 0x000fe200000010ff */
[----:B------:R-:W3:Y:S04]  /*30b0*/  LDL.LU R36, [R1+0x48] ;  /* 0x0000480001247983 */ /* 0x000ee80000300800 */
[----:B------:R-:W3:Y:S04]  /*30c0*/  LDL.LU R44, [R1+0x58] ;  /* 0x00005800012c7983 */ /* 0x000ee80000300800 */
[----:B------:R-:W3:Y:S04]  /*30d0*/  LDL.LU R29, [R1+0x50] ;  /* 0x00005000011d7983 */ /* 0x000ee80000300800 */
[----:B------:R-:W3:Y:S01]  /*30e0*/  LDL.LU R33, [R1+0x14] ;  /* 0x0000140001217983 */ /* 0x000ee20000300800 */
[----:B------:R-:W-:-:S02]  /*30f0*/  F2FP.BF16.F32.PACK_AB R3, R25, R24 ;  /* 0x000000181903723e */ /* 0x000fc400000010ff */
[----:B------:R-:W-:Y:S02]  /*3100*/  F2FP.BF16.F32.PACK_AB R59, R59, R60 ;  /* 0x0000003c3b3b723e */ /* 0x000fe400000010ff */
[----:B------:R-:W-:Y:S02]  /*3110*/  F2FP.BF16.F32.PACK_AB R55, R55, R56 ;  /* 0x000000383737723e */ /* 0x000fe400000010ff */
[----:B------:R-:W-:Y:S02]  /*3120*/  F2FP.BF16.F32.PACK_AB R51, R51, R52 ;  /* 0x000000343333723e */ /* 0x000fe400000010ff */
[----:B------:R-:W-:Y:S02]  /*3130*/  F2FP.BF16.F32.PACK_AB R41, R0, R41 ;  /* 0x000000290029723e */ /* 0x000fe400000010ff */
[----:B-----5:R-:W-:Y:S02]  /*3140*/  F2FP.BF16.F32.PACK_AB R58, R61, R58 ;  /* 0x0000003a3d3a723e */ /* 0x020fe400000010ff */
        /* <DEDUP_REMOVED lines=10> */
[----:B------:R-:W-:Y:S01]  /*31f0*/  STG.E.64 desc[UR12][R26.64+0x1400], R18 ;  /* 0x001400121a007986 */ /* 0x000fe2000c101b0c */
[----:B------:R-:W-:-:S03]  /*3200*/  USHF.L.U32 UR9, UR6, 0x1, URZ ;  /* 0x0000000106097899 */ /* 0x000fc600080006ff */
[----:B------:R-:W-:Y:S04]  /*3210*/  STG.E.64 desc[UR12][R26.64+0x6400], R58 ;  /* 0x0064003a1a007986 */ /* 0x000fe8000c101b0c */
[----:B------:R-:W-:Y:S04]  /*3220*/  STG.E.64 desc[UR12][R26.64+0x7800], R54 ;  /* 0x007800361a007986 */ /* 0x000fe8000c101b0c */
[----:B------:R-:W-:Y:S04]  /*3230*/  STG.E.64 desc[UR12][R26.64+0x10400], R16 ;  /* 0x010400101a007986 */ /* 0x000fe8000c101b0c */
[----:B------:R-:W-:Y:S04]  /*3240*/  STG.E.64 desc[UR12][R26.64+0x11800], R20 ;  /* 0x011800141a007986 */ /* 0x000fe8000c101b0c */
[----:B------:R-:W-:Y:S01]  /*3250*/  STG.E.64 desc[UR12][R26.64+0x12c00], R38 ;  /* 0x012c00261a007986 */ /* 0x000fe2000c101b0c */
[----:B------:R-:W-:-:S02]  /*3260*/  USHF.L.U64.HI UR7, UR6, 0x1, UR7 ;  /* 0x0000000106077899 */ /* 0x000fc40008010207 */
[----:B------:R-:W-:-:S04]  /*3270*/  UISETP.GE.U32.AND UP0, UPT, UR8, UR9, UPT ;  /* 0x000000090800728c */ /* 0x000fc8000bf06070 */
[----:B------:R-:W-:Y:S02]  /*3280*/  UISETP.GE.AND.EX UP0, UPT, UR5, UR7, UPT, UP0 ;  /* 0x000000070500728c */ /* 0x000fe4000bf06300 */
[----:B------:R-:W-:Y:S01]  /*3290*/  ULOP3.LUT UR4, UR4, 0x1, URZ, 0x3c, !UPT ;  /* 0x0000000104047892 */ /* 0x000fe2000f8e3cff */
[----:B--2---:R-:W-:-:S05]  /*32a0*/  F2FP.BF16.F32.PACK_AB R50, R53, R50 ;  /* 0x000000323532723e */ /* 0x004fca00000010ff */
[----:B------:R-:W-:Y:S01]  /*32b0*/  STG.E.64 desc[UR12][R26.64+0x8c00], R50 ;  /* 0x008c00321a007986 */ /* 0x000fe2000c101b0c */
[----:B----4-:R-:W-:Y:S02]  /*32c0*/  F2FP.BF16.F32.PACK_AB R2, R7, R2 ;  /* 0x000000020702723e */ /* 0x010fe400000010ff */
[----:B------:R-:W-:Y:S02]  /*32d0*/  F2FP.BF16.F32.PACK_AB R7, R31, R30 ;  /* 0x0000001e1f07723e */ /* 0x000fe400000010ff */
[----:B---3--:R-:W-:Y:S01]  /*32e0*/  F2FP.BF16.F32.PACK_AB R6, R11, R6 ;  /* 0x000000060b06723e */ /* 0x008fe200000010ff */
[----:B------:R0:W-:Y:S01]  /*32f0*/  STG.E.64 desc[UR12][R26.64+0x2800], R2 ;  /* 0x002800021a007986 */ /* 0x0001e2000c101b0c */
[----:B------:R-:W-:Y:S02]  /*3300*/  F2FP.BF16.F32.PACK_AB R11, R35, R34 ;  /* 0x00000022230b723e */ /* 0x000fe400000010ff */
[----:B------:R-:W-:Y:S02]  /*3310*/  F2FP.BF16.F32.PACK_AB R10, R15, R10 ;  /* 0x0000000a0f0a723e */ /* 0x000fe400000010ff */
[----:B------:R-:W-:-:S02]  /*3320*/  F2FP.BF16.F32.PACK_AB R40, R45, R40 ;  /* 0x000000282d28723e */ /* 0x000fc400000010ff */
[----:B------:R-:W-:Y:S02]  /*3330*/  F2FP.BF16.F32.PACK_AB R8, R8, R36 ;  /* 0x000000240808723e */ /* 0x000fe400000010ff */
[----:B------:R-:W-:Y:S02]  /*3340*/  F2FP.BF16.F32.PACK_AB R4, R4, R44 ;  /* 0x0000002c0404723e */ /* 0x000fe400000010ff */
[----:B0-----:R-:W-:Y:S02]  /*3350*/  F2FP.BF16.F32.PACK_AB R3, R47, R48 ;  /* 0x000000302f03723e */ /* 0x001fe400000010ff */
        /* <DEDUP_REMOVED lines=10> */
[----:B------:R-:W-:Y:S05]  /*3400*/  EXIT ;  /* 0x000000000000794d */ /* 0x000fea0003800000 */
.L_x_367:
        /* <DEDUP_REMOVED lines=15> */
.L_x_900:


//--------------------- .text._ZN13group_norm_v214gn_cuda_kernelI13__nv_bfloat16Li320ELi3ELi32ELi20ELi4096ELb0ELi64ELi320ELi320ELi4ELb1ELi6ELb0ELb0ENS_16CompileConditionILi1000EEEEEvPT_PKS4_S7_S7_flPfS8_Pj --------------------------
	.section	.text._ZN13group_norm_v214gn_cuda_kernelI13__nv_bfloat16Li320ELi3ELi32ELi20ELi4096ELb0ELi64ELi320ELi320ELi4ELb1ELi6ELb0ELb0ENS_16CompileConditionILi1000EEEEEvPT_PKS4_S7_S7_flPfS8_Pj,"ax",@progbits
	.align	128
        .global         _ZN13group_norm_v214gn_cuda_kernelI13__nv_bfloat16Li320ELi3ELi32ELi20ELi4096ELb0ELi64ELi320ELi320ELi4ELb1ELi6ELb0ELb0ENS_16CompileConditionILi1000EEEEEvPT_PKS4_S7_S7_flPfS8_Pj
        .type           _ZN13group_norm_v214gn_cuda_kernelI13__nv_bfloat16Li320ELi3ELi32ELi20ELi4096ELb0ELi64ELi320ELi320ELi4ELb1ELi6ELb0ELb0ENS_16CompileConditionILi1000EEEEEvPT_PKS4_S7_S7_flPfS8_Pj,@function
        .size           _ZN13group_norm_v214gn_cuda_kernelI13__nv_bfloat16Li320ELi3ELi32ELi20ELi4096ELb0ELi64ELi320ELi320ELi4ELb1ELi6ELb0ELb0ENS_16CompileConditionILi1000EEEEEvPT_PKS4_S7_S7_flPfS8_Pj,(.L_x_901 - _ZN13group_norm_v214gn_cuda_kernelI13__nv_bfloat16Li320ELi3ELi32ELi20ELi4096ELb0ELi64ELi320ELi320ELi4ELb1ELi6ELb0ELb0ENS_16CompileConditionILi1000EEEEEvPT_PKS4_S7_S7_flPfS8_Pj)
        .other          _ZN13group_norm_v214gn_cuda_kernelI13__nv_bfloat16Li320ELi3ELi32ELi20ELi4096ELb0ELi64ELi320ELi320ELi4ELb1ELi6ELb0ELb0ENS_16CompileConditionILi1000EEEEEvPT_PKS4_S7_S7_flPfS8_Pj,@"STO_CUDA_ENTRY STV_DEFAULT"
_ZN13group_norm_v214gn_cuda_kernelI13__nv_bfloat16Li320ELi3ELi32ELi20ELi4096ELb0ELi64ELi320ELi320ELi4ELb1ELi6ELb0ELb0ENS_16CompileConditionILi1000EEEEEvPT_PKS4_S7_S7_flPfS8_Pj:
.text._ZN13group_norm_v214gn_cuda_kernelI13__nv_bfloat16Li320ELi3ELi32ELi20ELi4096ELb0ELi64ELi320ELi320ELi4ELb1ELi6ELb0ELb0ENS_16CompileConditionILi1000EEEEEvPT_PKS4_S7_S7_flPfS8_Pj:
[----:B------:R-:W0:Y:S01]  /*0000*/  LDC R1, c[0x0][0x37c] ;  /* 0x0000df00ff017b82 */ /* 0x000e220000000800 */
[----:B------:R-:W1:Y:S01]  /*0010*/  S2R R4, SR_CTAID.Y ;  /* 0x0000000000047919 */ /* 0x000e620000002600 */
[----:B------:R-:W2:Y:S01]  /*0020*/  LDCU.64 UR4, c[0x0][0x3a8] ;  /* 0x00007500ff0477ac */ /* 0x000ea20008000a00 */
[----:B0-----:R-:W-:Y:S02]  /*0030*/  IADD3 R1, PT, PT, R1, -0xa0, RZ ;  /* 0xffffff6001017810 */ /* 0x001fe40007ffe0ff */
[----:B-1----:R-:W-:-:S04]  /*0040*/  SHF.R.U32.HI R3, RZ, 0x1, R4 ;  /* 0x00000001ff037819 */ /* 0x002fc80000011604 */
[----:B--2---:R-:W-:-:S04]  /*0050*/  ISETP.GE.U32.AND P0, PT, R3, UR4, PT ;  /* 0x0000000403007c0c */ /* 0x004fc8000bf06070 */
        /* <DEDUP_REMOVED lines=20> */
[----:B------:R-:W-:-:S04]  /*01a0*/  IADD3 R2, PT, PT, R2, R11, RZ ;  /* 0x0000000b02027210 */ /* 0x000fc80007ffe0ff */
[----:B------:R-:W-:Y:S02]  /*01b0*/  LOP3.LUT R7, R2, 0xffff, RZ, 0xc0, !PT ;  /* 0x0000ffff02077812 */ /* 0x000fe400078ec0ff */
[----:B------:R-:W-:-:S03]  /*01c0*/  MOV R2, 0x400 ;  /* 0x0000040000027802 */ /* 0x000fc60000000f00 */
[----:B------:R-:W-:-:S05]  /*01d0*/  IMAD R0, R0, 0x50, R7 ;  /* 0x0000005000007824 */ /* 0x000fca00078e0207 */
[----:B------:R-:W-:Y:S02]  /*01e0*/  SHF.L.U32 R12, R0, 0x2, RZ ;  /* 0x00000002000c7819 */ /* 0x000fe400000006ff */
[----:B------:R-:W-:Y:S02]  /*01f0*/  SHF.L.U32 R0, R4, 0x4, RZ ;  /* 0x0000000404007819 */ /* 0x000fe400000006ff */
[----:B------:R-:W-:Y:S01]  /*0200*/  LOP3.LUT R6, R12, 0xffff, RZ, 0xc0, !PT ;  /* 0x0000ffff0c067812 */ /* 0x000fe200078ec0ff */
[----:B------:R0:W-:Y:S01]  /*0210*/  STL [R1+0x64], R12 ;  /* 0x0000640c01007387 */ /* 0x0001e20000100800 */
[----:B------:R-:W-:Y:S02]  /*0220*/  IADD3 R4, PT, PT, R2, 0xc80, RZ ;  /* 0x00000c8002047810 */ /* 0x000fe40007ffe0ff */
[----:B------:R-:W-:Y:S01]  /*0230*/  LOP3.LUT R0, R0, 0x10, RZ, 0xc0, !PT ;  /* 0x0000001000007812 */ /* 0x000fe200078ec0ff */
[----:B------:R-:W-:Y:S01]  /*0240*/  IMAD R9, R6, 0xccd, RZ ;  /* 0x00000ccd06097824 */ /* 0x000fe200078e02ff */
[----:B----4-:R-:W-:-:S02]  /*0250*/  LEA R2, R5, R2, 0x18 ;  /* 0x0000000205027211 */ /* 0x010fc400078ec0ff */
[----:B------:R-:W-:Y:S02]  /*0260*/  LEA R5, R5, R4, 0x18 ;  /* 0x0000000405057211 */ /* 0x000fe400078ec0ff */
[----:B------:R-:W-:Y:S01]  /*0270*/  LEA.HI R4, R9, -R0, RZ, 0x10 ;  /* 0x8000000009047211 */ /* 0x000fe200078f80ff */
[----:B------:R-:W-:Y:S02]  /*0280*/  IMAD R0, R7, 0x28, R2 ;  /* 0x0000002807007824 */ /* 0x000fe400078e0202 */
[----:B------:R-:W-:Y:S01]  /*0290*/  HFMA2 R2, -RZ, RZ, 0, 0 ;  /* 0x00000000ff027431 */ /* 0x000fe200000001ff */
[----:B------:R-:W-:Y:S02]  /*02a0*/  LEA R4, R4, R5, 0x3 ;  /* 0x0000000504047211 */ /* 0x000fe400078e18ff */
[----:B------:R-:W-:-:S03]  /*02b0*/  LEA R0, R10, R0, 0x3 ;  /* 0x000000000a007211 */ /* 0x000fc600078e18ff */
[----:B------:R0:W-:Y:S04]  /*02c0*/  STL [R1+0x70], R4 ;  /* 0x0000700401007387 */ /* 0x0001e80000100800 */
[----:B--2---:R0:W-:Y:S02]  /*02d0*/  STL [R1+0x74], R0 ;  /* 0x0000740001007387 */ /* 0x0041e40000100800 */
.L_x_380:
[----:B------:R-:W2:Y:S01]  /*02e0*/  LDL R36, [R1+0x64] ;  /* 0x0000640001247983 */ /* 0x000ea20000100800 */
[----:B0-----:R-:W0:Y:S01]  /*02f0*/  S2R R0, SR_TID.X ;  /* 0x0000000000007919 */ /* 0x001e220000002100 */
[----:B------:R-:W1:Y:S01]  /*0300*/  S2UR UR10, SR_CTAID.X ;  /* 0x00000000000a79c3 */ /* 0x000e620000002500 */
[----:B------:R-:W3:Y:S01]  /*0310*/  LDCU.64 UR6, c[0x0][0x388] ;  /* 0x00007100ff0677ac */ /* 0x000ee20008000a00 */
[----:B------:R-:W-:-:S06]  /*0320*/  IMAD.WIDE.U32 R4, R3, 0x280000, RZ ;  /* 0x0028000003047825 */ /* 0x000fcc00078e00ff */
[----:B------:R-:W4:Y:S08]  /*0330*/  LDC.64 R28, c[0x0][0x390] ;  /* 0x0000e400ff1c7b82 */ /* 0x000f300000000a00 */
[----:B------:R-:W4:Y:S01]  /*0340*/  LDC.64 R26, c[0x0][0x398] ;  /* 0x0000e600ff1a7b82 */ /* 0x000f220000000a00 */
[----:B-1----:R-:W-:Y:S01]  /*0350*/  USHF.L.U32 UR5, UR10, 0x6, URZ ;  /* 0x000000060a057899 */ /* 0x002fe200080006ff */
[----:B0-----:R-:W-:-:S03]  /*0360*/  LOP3.LUT R0, R0, 0xffff, RZ, 0xc0, !PT ;  /* 0x0000ffff00007812 */ /* 0x001fc600078ec0ff */
[----:B------:R-:W-:Y:S02]  /*0370*/  ULOP3.LUT UR5, UR5, 0xfc0, URZ, 0xc0, !UPT ;  /* 0x00000fc005057892 */ /* 0x000fe4000f8ec0ff */
[----:B------:R-:W-:-:S05]  /*0380*/  IMAD R0, R0, 0xcccd, RZ ;  /* 0x0000cccd00007824 */ /* 0x000fca00078e02ff */
[----:B------:R-:W-:-:S04]  /*0390*/  SHF.R.U32.HI R0, RZ, 0x16, R0 ;  /* 0x00000016ff007819 */ /* 0x000fc80000011600 */
[----:B------:R-:W-:-:S05]  /*03a0*/  IADD3 R0, PT, PT, R0, UR5, RZ ;  /* 0x0000000500007c10 */ /* 0x000fca000fffe0ff */
[----:B------:R-:W-:Y:S01]  /*03b0*/  IMAD R7, R0, 0x280, RZ ;  /* 0x0000028000077824 */ /* 0x000fe200078e02ff */
[----:B--2---:R-:W-:Y:S01]  /*03c0*/  LOP3.LUT R0, R4, R36, RZ, 0xfc, !PT ;  /* 0x0000002404007212 */ /* 0x004fe200078efcff */
[----:B------:R-:W-:-:S03]  /*03d0*/  IMAD R4, R2, 0x280000, RZ ;  /* 0x0028000002047824 */ /* 0x000fc600078e02ff */
[----:B------:R-:W-:-:S04]  /*03e0*/  IADD3 R0, P1, PT, R7, R0, RZ ;  /* 0x0000000007007210 */ /* 0x000fc80007f3e0ff */
[----:B------:R-:W-:Y:S02]  /*03f0*/  IADD3.X R5, PT, PT, R5, R4, RZ, P1, !PT ;  /* 0x0000000405057210 */ /* 0x000fe40000ffe4ff */
[C---:B------:R-:W-:Y:S02]  /*0400*/  SHF.L.U32 R8, R0.reuse, 0x1, RZ ;  /* 0x0000000100087819 */ /* 0x040fe400000006ff */
[----:B------:R-:W-:Y:S02]  /*0410*/  SHF.L.U64.HI R6, R0, 0x1, R5 ;  /* 0x0000000100067819 */ /* 0x000fe40000010205 */
[----:B---3--:R-:W-:-:S04]  /*0420*/  IADD3 R34, P1, PT, R8, UR6, RZ ;  /* 0x0000000608227c10 */ /* 0x008fc8000ff3e0ff */
[----:B------:R-:W-:-:S05]  /*0430*/  IADD3.X R35, PT, PT, R6, UR7, RZ, P1, !PT ;  /* 0x0000000706237c10 */ /* 0x000fca0008ffe4ff */
[----:B------:R-:W2:Y:S04]  /*0440*/  LDG.E.64.CONSTANT R40, desc[UR8][R34.64] ;  /* 0x0000000822287981 */ /* 0x000ea8000c1e9b00 */
[----:B------:R-:W3:Y:S04]  /*0450*/  LDG.E.64.CONSTANT R32, desc[UR8][R34.64+0x1400] ;  /* 0x0014000822207981 */ /* 0x000ee8000c1e9b00 */
        /* <DEDUP_REMOVED lines=9> */
[----:B------:R0:W-:Y:S04]  /*04f0*/  STL [R1+0x44], R8 ;  /* 0x0000440801007387 */ /* 0x0001e80000100800 */
[----:B------:R1:W-:Y:S04]  /*0500*/  STL [R1+0x48], R6 ;  /* 0x0000480601007387 */ /* 0x0003e80000100800 */
[----:B------:R-:W3:Y:S04]  /*0510*/  LDG.E.64.CONSTANT R10, desc[UR8][R34.64+0xdc00] ;  /* 0x00dc0008220a7981 */ /* 0x000ee8000c1e9b00 */
[----:B0-----:R-:W3:Y:S04]  /*0520*/  LDG.E.64.CONSTANT R8, desc[UR8][R34.64+0xf000] ;  /* 0x00f0000822087981 */ /* 0x001ee8000c1e9b00 */
[----:B-1----:R-:W3:Y:S04]  /*0530*/  LDG.E.64.CONSTANT R6, desc[UR8][R34.64+0x10400] ;  /* 0x0104000822067981 */ /* 0x002ee8000c1e9b00 */
[----:B------:R-:W3:Y:S04]  /*0540*/  LDG.E.64.CONSTANT R4, desc[UR8][R34.64+0x11800] ;  /* 0x0118000822047981 */ /* 0x000ee8000c1e9b00 */
[----:B------:R0:W3:Y:S01]  /*0550*/  LDG.E.64.CONSTANT R30, desc[UR8][R34.64+0x12c00] ;  /* 0x012c0008221e7981 */ /* 0x0000e2000c1e9b00 */
[----:B----4-:R-:W-:-:S04]  /*0560*/  IMAD.WIDE.U32 R28, R36, 0x2, R28 ;  /* 0x00000002241c7825 */ /* 0x010fc800078e001c */
[----:B------:R-:W-:Y:S02]  /*0570*/  IMAD.WIDE.U32 R26, R36, 0x2, R26 ;  /* 0x00000002241a7825 */ /* 0x000fe400078e001a */
[----:B------:R-:W5:Y:S04]  /*0580*/  LDG.E.64.CONSTANT R28, desc[UR8][R28.64] ;  /* 0x000000081c1c7981 */ /* 0x000f68000c1e9b00 */
[----:B------:R-:W5:Y:S01]  /*0590*/  LDG.E.64.CONSTANT R26, desc[UR8][R26.64] ;  /* 0x000000081a1a7981 */ /* 0x000f62000c1e9b00 */
[C---:B--2---:R-:W-:Y:S02]  /*05a0*/  PRMT R42, R40.reuse, 0x7632, R42 ;  /* 0x00007632282a7816 */ /* 0x044fe4000000002a */
[----:B------:R-:W-:Y:S02]  /*05b0*/  SHF.L.U32 R0, R40, 0x10, RZ ;  /* 0x0000001028007819 */ /* 0x000fe400000006ff */
[----:B------:R-:W-:-:S03]  /*05c0*/  SHF.L.U32 R42, R42, 0x10, RZ ;  /* 0x000000102a2a7819 */ /* 0x000fc600000006ff */
[----:B------:R-:W-:Y:S01]  /*05d0*/  FADD.FTZ R37, RZ, R0 ;  /* 0x00000000ff257221 */ /* 0x000fe20000010000 */
[----:B0-----:R-:W-:Y:S01]  /*05e0*/  FFMA.FTZ R35, R0, R0, RZ ;  /* 0x0000000000237223 */ /* 0x001fe200000100ff */
        /* <DEDUP_REMOVED lines=18> */
[----:B------:R-:W-:Y:S01]  /*0710*/  SHF.L.U32 R33, R32, 0x10, RZ ;  /* 0x0000001020217819 */ /* 0x000fe200000006ff */
[----:B------:R-:W-:Y:S01]  /*0720*/  STL [R1+0x28], R46 ;  /* 0x0000282e01007387 */ /* 0x000fe20000100800 */
[----:B------:R-:W-:Y:S01]  /*0730*/  FADD.FTZ R35, R35, R34 ;  /* 0x0000002223237221 */ /* 0x000fe20000010000 */
[----:B------:R-:W-:-:S02]  /*0740*/  FFMA.FTZ R37, R34, R34, R37 ;  /* 0x0000002222257223 */ /* 0x000fc40000010025 */
[----:B------:R-:W-:Y:S01]  /*0750*/  STL [R1+0x30], R44 ;  /* 0x0000302c01007387 */ /* 0x000fe20000100800 */
[----:B------:R-:W-:Y:S01]  /*0760*/  PRMT R32, R24, 0x7632, R32 ;  /* 0x0000763218207816 */ /* 0x000fe20000000020 */
[----:B------:R-:W-:Y:S02]  /*0770*/  FADD.FTZ R35, R35, R33 ;  /* 0x0000002123237221 */ /* 0x000fe40000010000 */
[----:B------:R0:W-:Y:S01]  /*0780*/  STL [R1+0x2c], R34 ;  /* 0x00002c2201007387 */ /* 0x0001e20000100800 */
[----:B------:R-:W-:-:S03]  /*0790*/  FFMA.FTZ R37, R33, R33, R37 ;  /* 0x0000002121257223 */ /* 0x000fc60000010025 */
[----:B------:R1:W-:Y:S01]  /*07a0*/  STL [R1+0x24], R33 ;  /* 0x0000242101007387 */ /* 0x0003e20000100800 */
[----:B0-----:R-:W-:Y:S02]  /*07b0*/  SHF.L.U32 R34, R24, 0x10, RZ ;  /* 0x0000001018227819 */ /* 0x001fe400000006ff */
[----:B-1----:R-:W-:-:S03]  /*07c0*/  SHF.L.U32 R33, R32, 0x10, RZ ;  /* 0x0000001020217819 */ /* 0x002fc600000006ff */
        /* <DEDUP_REMOVED lines=45> */
[----:B------:R-:W-:Y:S01]  /*0aa0*/  SHF.L.U32 R61, R58, 0x10, RZ ;  /* 0x000000103a3d7819 */ /* 0x000fe200000006ff */
[----:B------:R-:W-:Y:S01]  /*0ab0*/  STL [R1+0x8], R24 ;  /* 0x0000081801007387 */ /* 0x000fe20000100800 */
[----:B------:R-:W-:-:S03]  /*0ac0*/  FADD.FTZ R20, R35, R21 ;  /* 0x0000001523147221 */ /* 0x000fc60000010000 */
[----:B------:R-:W-:Y:S04]  /*0ad0*/  STL [R1+0x4], R23 ;  /* 0x0000041701007387 */ /* 0x000fe80000100800 */
[----:B------:R0:W-:Y:S04]  /*0ae0*/  STL [R1], R22 ;  /* 0x0000001601007387 */ /* 0x0001e80000100800 */
[----:B------:R1:W-:Y:S01]  /*0af0*/  STL [R1+0x38], R21 ;  /* 0x0000381501007387 */ /* 0x0003e20000100800 */
[----:B0-----:R-:W-:Y:S01]  /*0b00*/  FFMA.FTZ R22, R21, R21, R37 ;  /* 0x0000001515167223 */ /* 0x001fe20000010025 */
[----:B-1----:R-:W-:Y:S01]  /*0b10*/  FADD.FTZ R21, R20, R61 ;  /* 0x0000003d14157221 */ /* 0x002fe20000010000 */
[----:B------:R-:W-:-:S04]  /*0b20*/  PRMT R20, R59, 0x7632, R20 ;  /* 0x000076323b147816 */ /* 0x000fc80000000014 */
[----:B------:R-:W-:-:S05]  /*0b30*/  SHF.L.U32 R25, R20, 0x10, RZ ;  /* 0x0000001014197819 */ /* 0x000fca00000006ff */
[----:B------:R0:W-:Y:S04]  /*0b40*/  STL [R1+0x34], R25 ;  /* 0x0000341901007387 */ /* 0x0001e80000100800 */
[----:B------:R-:W2:Y:S01]  /*0b50*/  LDL R33, [R1+0x74] ;  /* 0x0000740001217983 */ /* 0x000ea20000100800 */
[----:B------:R-:W-:Y:S01]  /*0b60*/  PRMT R60, R58, 0x7632, R60 ;  /* 0x000076323a3c7816 */ /* 0x000fe2000000003c */
[----:B------:R-:W-:-:S03]  /*0b70*/  FFMA.FTZ R23, R61, R61, R22 ;  /* 0x0000003d3d177223 */ /* 0x000fc60000010016 */
[----:B------:R-:W-:Y:S02]  /*0b80*/  SHF.L.U32 R60, R60, 0x10, RZ ;  /* 0x000000103c3c7819 */ /* 0x000fe400000006ff */
[----:B------:R-:W-:-:S03]  /*0b90*/  SHF.L.U32 R59, R59, 0x10, RZ ;  /* 0x000000103b3b7819 */ /* 0x000fc600000006ff */
[----:B------:R-:W-:Y:S01]  /*0ba0*/  FADD.FTZ R22, R21, R60 ;  /* 0x0000003c15167221 */ /* 0x000fe20000010000 */
[----:B------:R-:W-:-:S03]  /*0bb0*/  FFMA.FTZ R24, R60, R60, R23 ;  /* 0x0000003c3c187223 */ /* 0x000fc60000010017 */
        /* <DEDUP_REMOVED lines=73> */
[----:B0-----:R-:W-:Y:S01]  /*1050*/  SHF.L.U32 R25, R10, 0x10, RZ ;  /* 0x000000100a197819 */ /* 0x001fe200000006ff */
        /* <DEDUP_REMOVED lines=69> */
[----:B------:R-:W-:-:S03]  /*14b0*/  FFMA.FTZ R31, R7, R7, R31 ;  /* 0x00000007071f7223 */ /* 0x000fc6000001001f */
[----:B------:R-:W-:Y:S01]  /*14c0*/  FADD.FTZ R30, R30, R39 ;  /* 0x000000271e1e7221 */ /* 0x000fe20000010000 */
[----:B------:R-:W-:Y:S01]  /*14d0*/  FFMA.FTZ R31, R39, R39, R31 ;  /* 0x00000027271f7223 */ /* 0x000fe2000001001f */
[----:B------:R-:W-:Y:S04]  /*14e0*/  BSSY.RECONVERGENT B0, `(.L_x_368) ;  /* 0x0000034000007945 */ /* 0x000fe80003800200 */
[----:B--2---:R0:W-:Y:S02]  /*14f0*/  STS.64 [R33], R30 ;  /* 0x0000001e21007388 */ /* 0x0041e40000000a00 */
[----:B0-----:R-:W-:Y:S01]  /*1500*/  CS2R R30, SRZ ;  /* 0x00000000001e7805 */ /* 0x001fe2000001ff00 */
[----:B------:R-:W-:Y:S06]  /*1510*/  BAR.SYNC.DEFER_BLOCKING 0x0 ;  /* 0x0000000000007b1d */ /* 0x000fec0000010000 */
[----:B------:R-:W-:Y:S05]  /*1520*/  @P1 BRA `(.L_x_369) ;  /* 0x0000000000bc1947 */ /* 0x000fea0003800000 */
[----:B------:R-:W0:Y:S01]  /*1530*/  S2R R30, SR_CTAID.Y ;  /* 0x00000000001e7919 */ /* 0x000e220000002600 */
[----:B------:R-:W-:Y:S01]  /*1540*/  MOV R35, 0x400 ;  /* 0x0000040000237802 */ /* 0x000fe20000000f00 */
[----:B------:R-:W1:Y:S01]  /*1550*/  S2R R36, SR_TID.X ;  /* 0x0000000000247919 */ /* 0x000e620000002100 */
[----:B------:R-:W2:Y:S01]  /*1560*/  S2R R32, SR_CgaCtaId ;  /* 0x0000000000207919 */ /* 0x000ea20000008800 */
[C---:B0-----:R-:W-:Y:S02]  /*1570*/  SHF.L.U32 R34, R30.reuse, 0x4, RZ ;  /* 0x000000041e227819 */ /* 0x041fe400000006ff */
[----:B------:R-:W-:Y:S02]  /*1580*/  LOP3.LUT R30, R30, 0x1, RZ, 0xc0, !PT ;  /* 0x000000011e1e7812 */ /* 0x000fe400078ec0ff */
[----:B------:R-:W-:-:S03]  /*1590*/  LOP3.LUT R34, R34, 0x10, RZ, 0xc0, !PT ;  /* 0x0000001022227812 */ /* 0x000fc600078ec0ff */
[----:B------:R-:W-:Y:S01]  /*15a0*/  IMAD R30, R30, 0x140, RZ ;  /* 0x000001401e1e7824 */ /* 0x000fe200078e02ff */
[----:B-1----:R-:W-:Y:S02]  /*15b0*/  LEA.HI R34, R36, R34, RZ, 0x1e ;  /* 0x0000002224227211 */ /* 0x002fe400078ff0ff */
[----:B--2---:R-:W-:Y:S02]  /*15c0*/  LEA R35, R32, R35, 0x18 ;  /* 0x0000002320237211 */ /* 0x004fe400078ec0ff */
[----:B------:R-:W-:Y:S01]  /*15d0*/  SHF.L.U32 R36, R36, 0x3, RZ ;  /* 0x0000000324247819 */ /* 0x000fe200000006ff */
[----:B------:R-:W-:-:S03]  /*15e0*/  IMAD R34, R34, 0x14, -R30 ;  /* 0x0000001422227824 */ /* 0x000fc600078e0a1e */
[----:B------:R-:W-:Y:S02]  /*15f0*/  LOP3.LUT R36, R36, 0x18, RZ, 0xc0, !PT ;  /* 0x0000001824247812 */ /* 0x000fe400078ec0ff */
        /* <DEDUP_REMOVED lines=34> */
.L_x_369:
[----:B------:R-:W-:Y:S05]  /*1820*/  BSYNC.RECONVERGENT B0 ;  /* 0x0000000000007941 */ /* 0x000fea0003800200 */
.L_x_368:
        /* <DEDUP_REMOVED lines=14> */
[----:B------:R-:W0:Y:S01]  /*1910*/  S2R R33, SR_CTAID.Y ;  /* 0x0000000000217919 */ /* 0x000e220000002600 */
[----:B------:R-:W0:Y:S01]  /*1920*/  LDC R32, c[0x0][0x374] ;  /* 0x0000dd00ff207b82 */ /* 0x000e220000000800 */
[----:B------:R-:W-:-:S04]  /*1930*/  USHF.L.U32 UR5, UR10, 0x1, URZ ;  /* 0x000000010a057899 */ /* 0x000fc800080006ff */
[----:B------:R-:W-:Y:S01]  /*1940*/  ULOP3.LUT UR5, UR5, 0x7e, URZ, 0xc0, !UPT ;  /* 0x0000007e05057892 */ /* 0x000fe2000f8ec0ff */
[----:B0-----:R-:W-:-:S05]  /*1950*/  IMAD R32, R32, UR4, R33 ;  /* 0x0000000420207c24 */ /* 0x001fca000f8e0221 */
[----:B------:R-:W-:Y:S02]  /*1960*/  LEA R33, R34, UR5, 0x5 ;  /* 0x0000000522217c11 */ /* 0x000fe4000f8e28ff */
[----:B------:R-:W0:Y:S02]  /*1970*/  LDC.64 R34, c[0x0][0x3b8] ;  /* 0x0000ee00ff227b82 */ /* 0x000e240000000a00 */
[----:B------:R-:W-:-:S05]  /*1980*/  LEA R32, R32, R33, 0xb ;  /* 0x0000002120207211 */ /* 0x000fca00078e58ff */
[----:B0-----:R-:W-:-:S05]  /*1990*/  IMAD.WIDE.U32 R32, R32, 0x4, R34 ;  /* 0x0000000420207825 */ /* 0x001fca00078e0022 */
[----:B------:R0:W-:Y:S02]  /*19a0*/  STG.E.64 desc[UR8][R32.64], R30 ;  /* 0x0000001e20007986 */ /* 0x0001e4000c101b08 */
.L_x_371:
[----:B------:R-:W-:Y:S05]  /*19b0*/  BSYNC.RECONVERGENT B0 ;  /* 0x0000000000007941 */ /* 0x000fea0003800200 */
.L_x_370:
[----:B------:R-:W-:Y:S06]  /*19c0*/  BAR.SYNC.DEFER_BLOCKING 0x0 ;  /* 0x0000000000007b1d */ /* 0x000fec0000010000 */
[----:B------:R-:W-:Y:S05]  /*19d0*/  @P3 BRA `(.L_x_372) ;  /* 0x0000000000403947 */ /* 0x000fea0003800000 */
[----:B0-----:R-:W0:Y:S01]  /*19e0*/  S2R R32, SR_CTAID.Y ;  /* 0x0000000000207919 */ /* 0x001e220000002600 */
[----:B------:R-:W0:Y:S01]  /*19f0*/  LDC.64 R30, c[0x0][0x3c0] ;  /* 0x0000f000ff1e7b82 */ /* 0x000e220000000a00 */
[----:B------:R-:W-:Y:S01]  /*1a00*/  ISETP.NE.AND P2, PT, RZ, UR10, PT ;  /* 0x0000000aff007c0c */ /* 0x000fe2000bf45270 */
[----:B0-----:R-:W-:Y:S01]  /*1a10*/  IMAD.WIDE.U32 R30, R32, 0x4, R30 ;  /* 0x00000004201e7825 */ /* 0x001fe200078e001e */
[----:B------:R-:W-:-:S04]  /*1a20*/  MOV R32, 0x7fffffc1 ;  /* 0x7fffffc100207802 */ /* 0x000fc80000000f00 */
[----:B------:R-:W-:Y:S01]  /*1a30*/  SEL R32, R32, 0x1, !P2 ;  /* 0x0000000120207807 */ /* 0x000fe20005000000 */
[----:B------:R-:W-:Y:S06]  /*1a40*/  MEMBAR.ALL.GPU ;  /* 0x0000000000007992 */ /* 0x000fec000000a000 */
[----:B------:R-:W-:-:S00]  /*1a50*/  ERRBAR ;  /* 0x00000000000079ab */ /* 0x000fc00000000000 */
[----:B------:R-:W-:Y:S06]  /*1a60*/  CGAERRBAR ;  /* 0x00000000000075ab */ /* 0x000fec0000000000 */
[----:B------:R0:W5:Y:S02]  /*1a70*/  ATOM.E.ADD.STRONG.GPU PT, R32, desc[UR8][R30.64], R32 ;  /* 0x800000201e20798a */ /* 0x00016400081ef108 */
.L_x_373:
[----:B------:R-:W2:Y:S04]  /*1a80*/  LD.E.STRONG.GPU R33, desc[UR8][R30.64] ;  /* 0x000000081e217980 */ /* 0x000ea8000c10f900 */
[----:B--2---:R-:W-:Y:S01]  /*1a90*/  CCTL.IVALL ;  /* 0x00000000ff00798f */ /* 0x004fe20002000000 */
[----:B------:R-:W-:Y:S05]  /*1aa0*/  YIELD ;  /* 0x0000000000007946 */ /* 0x000fea0003800000 */
[----:B-----5:R-:W-:-:S04]  /*1ab0*/  LOP3.LUT R33, R33, R32, RZ, 0x3c, !PT ;  /* 0x0000002021217212 */ /* 0x020fc800078e3cff */
[----:B------:R-:W-:-:S13]  /*1ac0*/  ISETP.GT.AND P2, PT, R33, -0x1, PT ;  /* 0xffffffff2100780c */ /* 0x000fda0003f44270 */
[----:B------:R-:W-:Y:S05]  /*1ad0*/  @P2 BRA `(.L_x_373) ;  /* 0xfffffffc00e82947 */ /* 0x000fea000383ffff */
.L_x_372:
[----:B------:R-:W-:Y:S05]  /*1ae0*/  WARPSYNC.ALL ;  /* 0x0000000000007948 */ /* 0x000fea0003800000 */
[----:B------:R-:W-:Y:S01]  /*1af0*/  BAR.SYNC.DEFER_BLOCKING 0x0 ;  /* 0x0000000000007b1d */ /* 0x000fe20000010000 */
[----:B------:R-:W-:-:S05]  /*1b00*/  CS2R R34, SRZ ;  /* 0x0000000000227805 */ /* 0x000fca000001ff00 */
[----:B------:R-:W-:Y:S04]  /*1b10*/  BSSY.RECONVERGENT B0, `(.L_x_374) ;  /* 0x0000022000007945 */ /* 0x000fe80003800200 */
[----:B------:R-:W-:Y:S05]  /*1b20*/  @P1 BRA `(.L_x_375) ;  /* 0x0000000000801947 */ /* 0x000fea0003800000 */
[----:B0-----:R-:W0:Y:S01]  /*1b30*/  S2R R31, SR_CTAID.Y ;  /* 0x00000000001f7919 */ /* 0x001e220000002600 */
        /* <DEDUP_REMOVED lines=30> */
[----:B-1----:R-:W-:-:S07]  /*1d20*/  FADD.FTZ R35, R37, R35 ;  /* 0x0000002325237221 */ /* 0x002fce0000010000 */
.L_x_375:
[----:B------:R-:W-:Y:S05]  /*1d30*/  BSYNC.RECONVERGENT B0 ;  /* 0x0000000000007941 */ /* 0x000fea0003800200 */
.L_x_374:
[----:B0-----:R-:W0:Y:S01]  /*1d40*/  SHFL.BFLY PT, R31, R34, 0x8, 0x1f ;  /* 0x0d001f00221f7f89 */ /* 0x001e2200000e0000 */
        /* <DEDUP_REMOVED lines=29> */
.L_x_377:
[----:B------:R-:W-:Y:S05]  /*1f20*/  BSYNC.RECONVERGENT B0 ;  /* 0x0000000000007941 */ /* 0x000fea0003800200 */
.L_x_376:
[----:B------:R-:W-:Y:S01]  /*1f30*/  BAR.SYNC.DEFER_BLOCKING 0x0 ;  /* 0x0000000000007b1d */ /* 0x000fe20000010000 */
[----:B-----5:R-:W-:Y:S02]  /*1f40*/  PRMT R37, R28, 0x7632, R37 ;  /* 0x000076321c257816 */ /* 0x020fe40000000025 */
[----:B------:R-:W-:Y:S02]  /*1f50*/  PRMT R34, R29, 0x7632, R34 ;  /* 0x000076321d227816 */ /* 0x000fe40000000022 */
[----:B------:R-:W-:Y:S01]  /*1f60*/  PRMT R36, R26, 0x7632, R36 ;  /* 0x000076321a247816 */ /* 0x000fe20000000024 */
[----:B------:R-:W-:Y:S01]  /*1f70*/  BSSY.RECONVERGENT B0, `(.L_x_378) ;  /* 0x0000015000007945 */ /* 0x000fe20003800200 */
[----:B------:R-:W-:-:S03]  /*1f80*/  PRMT R35, R27, 0x7632, R35 ;  /* 0x000076321b237816 */ /* 0x000fc60000000023 */
[----:B------:R-:W-:Y:S05]  /*1f90*/  @P0 BRA `(.L_x_379) ;  /* 0x0000000000480947 */ /* 0x000fea0003800000 */
[----:B------:R-:W1:Y:S01]  /*1fa0*/  S2UR UR5, SR_CTAID.Y ;  /* 0x00000000000579c3 */ /* 0x000e620000002600 */
[----:B------:R-:W0:Y:S01]  /*1fb0*/  S2R R33, SR_TID.X ;  /* 0x0000000000217919 */ /* 0x000e220000002100 */
[----:B------:R-:W2:Y:S06]  /*1fc0*/  LDCU.64 UR10, c[0x0][0x3b0] ;  /* 0x00007600ff0a77ac */ /* 0x000eac0008000a00 */
[----:B------:R-:W3:Y:S01]  /*1fd0*/  S2UR UR6, SR_CgaCtaId ;  /* 0x00000000000679c3 */ /* 0x000ee20000008800 */
[----:B-1----:R-:W-:-:S04]  /*1fe0*/  USHF.L.U32 UR5, UR5, 0x4, URZ ;  /* 0x0000000405057899 */ /* 0x002fc800080006ff */
[----:B------:R-:W-:-:S06]  /*1ff0*/  ULOP3.LUT UR5, UR5, 0x10, URZ, 0xc0, !UPT ;  /* 0x0000001005057892 */ /* 0x000fcc000f8ec0ff */
[----:B0-----:R-:W-:Y:S01]  /*2000*/  IADD3 R30, PT, PT, R33, UR5, RZ ;  /* 0x00000005211e7c10 */ /* 0x001fe2000fffe0ff */
[----:B------:R-:W-:Y:S02]  /*2010*/  UMOV UR5, 0x400 ;  /* 0x0000040000057882 */ /* 0x000fe40000000000 */
[----:B------:R-:W-:Y:S01]  /*2020*/  UIADD3 UR5, UPT, UPT, UR5, 0xc80, URZ ;  /* 0x00000c8005057890 */ /* 0x000fe2000fffe0ff */
[----:B------:R-:W-:-:S03]  /*2030*/  SHF.L.U32 R30, R30, 0x1, RZ ;  /* 0x000000011e1e7819 */ /* 0x000fc600000006ff */
[----:B---3--:R-:W-:Y:S01]  /*2040*/  ULEA UR5, UR6, UR5, 0x18 ;  /* 0x0000000506057291 */ /* 0x008fe2000f8ec0ff */
[----:B------:R-:W-:-:S04]  /*2050*/  LEA R31, P1, R3, R30, 0x6 ;  /* 0x0000001e031f7211 */ /* 0x000fc800078230ff */
[----:B------:R-:W-:Y:S02]  /*2060*/  LEA.HI.X R32, R3, RZ, R2, 0x6, P1 ;  /* 0x000000ff03207211 */ /* 0x000fe400008f3402 */
[----:B--2---:R-:W-:-:S04]  /*2070*/  LEA R30, P1, R31, UR10, 0x2 ;  /* 0x0000000a1f1e7c11 */ /* 0x004fc8000f8210ff */
[----:B------:R-:W-:Y:S02]  /*2080*/  LEA.HI.X R31, R31, UR11, R32, 0x2, P1 ;  /* 0x0000000b1f1f7c11 */ /* 0x000fe400088f1420 */
[----:B------:R-:W-:-:S06]  /*2090*/  LEA R32, R33, UR5, 0x3 ;  /* 0x0000000521207c11 */ /* 0x000fcc000f8e18ff */
[----:B------:R-:W0:Y:S04]  /*20a0*/  LDS.64 R32, [R32] ;  /* 0x0000000020207984 */ /* 0x000e280000000a00 */
[----:B0-----:R1:W-:Y:S02]  /*20b0*/  STG.E.64 desc[UR8][R30.64], R32 ;  /* 0x000000201e007986 */ /* 0x0013e4000c101b08 */
.L_x_379:
[----:B------:R-:W-:Y:S05]  /*20c0*/  BSYNC.RECONVERGENT B0 ;  /* 0x0000000000007941 */ /* 0x000fea0003800200 */
.L_x_378:
[----:B01----:R-:W2:Y:S01]  /*20d0*/  LDL R30, [R1+0x70] ;  /* 0x00007000011e7983 */ /* 0x003ea20000100800 */
[----:B------:R-:W0:Y:S01]  /*20e0*/  LDCU UR5, c[0x0][0x3a0] ;  /* 0x00007400ff0577ac */ /* 0x000e220008000800 */
[----:B------:R-:W-:Y:S02]  /*20f0*/  SHF.L.U32 R32, R26, 0x10, RZ ;  /* 0x000000101a207819 */ /* 0x000fe400000006ff */
[----:B------:R-:W-:Y:S01]  /*2100*/  STL [R1+0x98], R5 ;  /* 0x0000980501007387 */ /* 0x000fe20000100800 */
[----:B------:R-:W1:Y:S03]  /*2110*/  LDCU.64 UR6, c[0x0][0x380] ;  /* 0x00007000ff0677ac */ /* 0x000e660008000a00 */
[----:B------:R3:W-:Y:S04]  /*2120*/  STL [R1+0x94], R7 ;  /* 0x0000940701007387 */ /* 0x0007e80000100800 */
[----:B------:R4:W-:Y:S04]  /*2130*/  STL [R1+0x90], R39 ;  /* 0x0000902701007387 */ /* 0x0009e80000100800 */
[----:B------:R-:W-:Y:S04]  /*2140*/  STL [R1+0x80], R3 ;  /* 0x0000800301007387 */ /* 0x000fe80000100800 */
[----:B------:R5:W-:Y:S01]  /*2150*/  STL [R1+0x78], R2 ;  /* 0x0000780201007387 */ /* 0x000be20000100800 */
[----:B---3--:R-:W-:-:S02]  /*2160*/  SHF.L.U32 R7, R29, 0x10, RZ ;  /* 0x000000101d077819 */ /* 0x008fc400000006ff */
[----:B----4-:R-:W-:Y:S02]  /*2170*/  SHF.L.U32 R39, R28, 0x10, RZ ;  /* 0x000000101c277819 */ /* 0x010fe400000006ff */
[----:B------:R-:W1:Y:S01]  /*2180*/  LDL.LU R28, [R1+0x44] ;  /* 0x00004400011c7983 */ /* 0x000e620000300800 */
[----:B------:R-:W-:-:S03]  /*2190*/  SHF.L.U32 R5, R27, 0x10, RZ ;  /* 0x000000101b057819 */ /* 0x000fc600000006ff */
[----:B------:R-:W3:Y:S01]  /*21a0*/  LDL.LU R33, [R1+0x20] ;  /* 0x0000200001217983 */ /* 0x000ee20000300800 */
[----:B-----5:R-:W-:Y:S02]  /*21b0*/  SHF.L.U32 R2, R37, 0x10, RZ ;  /* 0x0000001025027819 */ /* 0x020fe400000006ff */
[----:B------:R-:W-:Y:S01]  /*21c0*/  SHF.L.U32 R37, R36, 0x10, RZ ;  /* 0x0000001024257819 */ /* 0x000fe200000006ff */
[----:B------:R-:W4:Y:S01]  /*21d0*/  LDL.LU R3, [R1+0x14] ;  /* 0x0000140001037983 */ /* 0x000f220000300800 */
[----:B------:R-:W-:-:S03]  /*21e0*/  MOV R36, R2 ;  /* 0x0000000200247202 */ /* 0x000fc60000000f00 */
[----:B------:R-:W5:Y:S01]  /*21f0*/  LDL.LU R2, [R1+0x8] ;  /* 0x0000080001027983 */ /* 0x000f620000300800 */
[----:B------:R-:W-:-:S03]  /*2200*/  SHF.L.U32 R29, R34, 0x10, RZ ;  /* 0x00000010221d7819 */ /* 0x000fc600000006ff */
[----:B--2---:R-:W0:Y:S02]  /*2210*/  LDS.64 R30, [R30] ;  /* 0x000000001e1e7984 */ /* 0x004e240000000a00 */
[----:B0-----:R-:W-:Y:S01]  /*2220*/  FADD.FTZ R31, R31, UR5 ;  /* 0x000000051f1f7e21 */ /* 0x001fe20008010000 */
[--C-:B------:R-:W-:Y:S01]  /*2230*/  FADD.FTZ R42, R42, -R30.reuse ;  /* 0x8000001e2a2a7221 */ /* 0x100fe20000010000 */
[----:B------:R-:W-:-:S04]  /*2240*/  FADD.FTZ R0, R0, -R30 ;  /* 0x8000001e00007221 */ /* 0x000fc80000010000 */
[----:B------:R-:W0:Y:S02]  /*2250*/  MUFU.RSQ R31, R31 ;  /* 0x0000001f001f7308 */ /* 0x000e240000001400 */
[----:B0-----:R-:W-:-:S04]  /*2260*/  FMUL.FTZ R42, R31, R42 ;  /* 0x0000002a1f2a7220 */ /* 0x001fc80000410000 */
[----:B------:R-:W-:Y:S02]  /*2270*/  FFMA.FTZ R26, R42, R36, R37 ;  /* 0x000000242a1a7223 */ /* 0x000fe40000010025 */
[----:B------:R-:W2:Y:S04]  /*2280*/  LDL.LU R42, [R1+0x28] ;  /* 0x00002800012a7983 */ /* 0x000ea80000300800 */
[----:B------:R-:W-:Y:S04]  /*2290*/  STL [R1+0x60], R7 ;  /* 0x0000600701007387 */ /* 0x000fe80000100800 */
[----:B------:R0:W-:Y:S04]  /*22a0*/  STL [R1+0x5c], R5 ;  /* 0x00005c0501007387 */ /* 0x0001e80000100800 */
[----:B------:R-:W3:Y:S01]  /*22b0*/  LDL.LU R34, [R1+0x48] ;  /* 0x0000480001227983 */ /* 0x000ee20000300800 */
[----:B------:R-:W-:Y:S01]  /*22c0*/  FMUL.FTZ R0, R31, R0 ;  /* 0x000000001f007220 */ /* 0x000fe20000410000 */
[--C-:B------:R-:W-:Y:S01]  /*22d0*/  FADD.FTZ R41, R41, -R30.reuse ;  /* 0x8000001e29297221 */ /* 0x100fe20000010000 */
[----:B------:R-:W-:-:S02]  /*22e0*/  FADD.FTZ R40, R40, -R30 ;  /* 0x8000001e28287221 */ /* 0x000fc40000010000 */
[----:B------:R-:W-:Y:S01]  /*22f0*/  FFMA.FTZ R0, R0, R39, R32 ;  /* 0x0000002700007223 */ /* 0x000fe20000010020 */
[----:B------:R-:W-:Y:S01]  /*2300*/  SHF.L.U32 R35, R35, 0x10, RZ ;  /* 0x0000001023237819 */ /* 0x000fe200000006ff */
[----:B------:R-:W-:-:S03]  /*2310*/  FMUL.FTZ R27, R31, R41 ;  /* 0x000000291f1b7220 */ /* 0x000fc60000410000 */
[----:B------:R-:W-:Y:S01]  /*2320*/  F2FP.BF16.F32.PACK_AB R26, R26, R0 ;  /* 0x000000001a1a723e */ /* 0x000fe200000010ff */
[----:B------:R-:W-:Y:S01]  /*2330*/  FMUL.FTZ R0, R31, R40 ;  /* 0x000000281f007220 */ /* 0x000fe20000410000 */
[----:B------:R-:W-:Y:S01]  /*2340*/  FFMA.FTZ R27, R27, R7, R5 ;  /* 0x000000071b1b7223 */ /* 0x000fe20000010005 */
[----:B-1----:R-:W-:Y:S02]  /*2350*/  IADD3 R28, P1, PT, R28, UR6, RZ ;  /* 0x000000061c1c7c10 */ /* 0x002fe4000ff3e0ff */
[----:B------:R-:W-:Y:S01]  /*2360*/  FFMA.FTZ R0, R0, R29, R35 ;  /* 0x0000001d00007223 */ /* 0x000fe20000010023 */
[----:B------:R3:W-:Y:S04]  /*2370*/  STL [R1+0x6c], R29 ;  /* 0x00006c1d01007387 */ /* 0x0007e80000100800 */
[----:B------:R-:W-:Y:S01]  /*2380*/  F2FP.BF16.F32.PACK_AB R27, R0, R27 ;  /* 0x0000001b001b723e */ /* 0x000fe200000010ff */
[----:B------:R-:W-:Y:S04]  /*2390*/  STL [R1+0x68], R35 ;  /* 0x0000682301007387 */ /* 0x000fe80000100800 */
[----:B0-----:R-:W5:Y:S04]  /*23a0*/  LDL.LU R5, [R1+0x98] ;  /* 0x0000980001057983 */ /* 0x001f680000300800 */
[----:B------:R-:W5:Y:S04]  /*23b0*/  LDL.LU R7, [R1+0x94] ;  /* 0x0000940001077983 */ /* 0x000f680000300800 */
[----:B------:R-:W-:Y:S01]  /*23c0*/  STL [R1+0x88], R28 ;  /* 0x0000881c01007387 */ /* 0x000fe20000100800 */
[----:B--2---:R-:W-:Y:S01]  /*23d0*/  FADD.FTZ R0, R42, -R30 ;  /* 0x8000001e2a007221 */ /* 0x004fe20000010000 */
[----:B---3--:R-:W-:-:S03]  /*23e0*/  IADD3.X R29, PT, PT, R34, UR7, RZ, P1, !PT ;  /* 0x00000007221d7c10 */ /* 0x008fc60008ffe4ff */
[----:B------:R-:W-:Y:S01]  /*23f0*/  FMUL.FTZ R0, R31, R0 ;  /* 0x000000001f007220 */ /* 0x000fe20000410000 */
[--C-:B------:R-:W-:Y:S01]  /*2400*/  FADD.FTZ R61, R61, -R30.reuse ;  /* 0x8000001e3d3d7221 */ /* 0x100fe20000010000 */
[--C-:B------:R-:W-:Y:S01]  /*2410*/  FADD.FTZ R58, R58, -R30.reuse ;  /* 0x8000001e3a3a7221 */ /* 0x100fe20000010000 */
[--C-:B------:R-:W-:Y:S01]  /*2420*/  FADD.FTZ R54, R54, -R30.reuse ;  /* 0x8000001e36367221 */ /* 0x100fe20000010000 */
[----:B------:R0:W-:Y:S01]  /*2430*/  STG.E.64 desc[UR8][R28.64], R26 ;  /* 0x0000001a1c007986 */ /* 0x0001e2000c101b08 */
[--C-:B------:R-:W-:Y:S01]  /*2440*/  FADD.FTZ R50, R50, -R30.reuse ;  /* 0x8000001e32327221 */ /* 0x100fe20000010000 */
[--C-:B------:R-:W-:Y:S01]  /*2450*/  FADD.FTZ R46, R46, -R30.reuse ;  /* 0x8000001e2e2e7221 */ /* 0x100fe20000010000 */
[--C-:B------:R-:W-:Y:S01]  /*2460*/  FADD.FTZ R25, R25, -R30.reuse ;  /* 0x8000001e19197221 */ /* 0x100fe20000010000 */
[----:B------:R1:W-:Y:S01]  /*2470*/  STL [R1+0x84], R29 ;  /* 0x0000841d01007387 */ /* 0x0003e20000100800 */
        /* <DEDUP_REMOVED lines=10> */
[--C-:B----4-:R-:W-:Y:S01]  /*2520*/  FADD.FTZ R27, R3, -R30.reuse ;  /* 0x8000001e031b7221 */ /* 0x110fe20000010000 */
[--C-:B------:R-:W-:Y:S01]  /*2530*/  FADD.FTZ R57, R57, -R30.reuse ;  /* 0x8000001e39397221 */ /* 0x100fe20000010000 */
[--C-:B------:R-:W-:Y:S01]  /*2540*/  FADD.FTZ R53, R53, -R30.reuse ;  /* 0x8000001e35357221 */ /* 0x100fe20000010000 */
[C---:B------:R-:W-:Y:S01]  /*2550*/  FMUL.FTZ R26, R31.reuse, R26 ;  /* 0x0000001a1f1a7220 */ /* 0x040fe20000410000 */
[----:B------:R-:W-:Y:S01]  /*2560*/  FMUL.FTZ R27, R31, R27 ;  /* 0x0000001b1f1b7220 */ /* 0x000fe20000410000 */
[--C-:B-----5:R-:W-:Y:S01]  /*2570*/  FADD.FTZ R33, R2, -R30.reuse ;  /* 0x8000001e02217221 */ /* 0x120fe20000010000 */
[----:B------:R-:W-:Y:S01]  /*2580*/  FADD.FTZ R45, R45, -R30 ;  /* 0x8000001e2d2d7221 */ /* 0x000fe20000010000 */
[C-C-:B------:R-:W-:Y:S01]  /*2590*/  FFMA.FTZ R3, R39.reuse, R26, R32.reuse ;  /* 0x0000001a27037223 */ /* 0x140fe20000010020 */
[C-C-:B------:R-:W-:Y:S01]  /*25a0*/  FFMA.FTZ R2, R39.reuse, R27, R32.reuse ;  /* 0x0000001b27027223 */ /* 0x140fe20000010020 */
[----:B-1----:R-:W-:Y:S01]  /*25b0*/  FFMA.FTZ R29, R39, R0, R32 ;  /* 0x00000000271d7223 */ /* 0x002fe20000010020 */
[--C-:B------:R-:W-:Y:S01]  /*25c0*/  FADD.FTZ R19, R19, -R30.reuse ;  /* 0x8000001e13137221 */ /* 0x100fe20000010000 */
[----:B------:R-:W2:Y:S01]  /*25d0*/  LDL.LU R0, [R1+0x30] ;  /* 0x0000300001007983 */ /* 0x000ea20000300800 */
[--C-:B------:R-:W-:Y:S01]  /*25e0*/  FADD.FTZ R18, R18, -R30.reuse ;  /* 0x8000001e12127221 */ /* 0x100fe20000010000 */
[--C-:B------:R-:W-:Y:S01]  /*25f0*/  FADD.FTZ R16, R16, -R30.reuse ;  /* 0x8000001e10107221 */ /* 0x100fe20000010000 */
[--C-:B------:R-:W-:Y:S01]  /*2600*/  FADD.FTZ R4, R4, -R30.reuse ;  /* 0x8000001e04047221 */ /* 0x100fe20000010000 */
[----:B------:R-:W-:Y:S01]  /*2610*/  STL [R1+0x14], R3 ;  /* 0x0000140301007387 */ /* 0x000fe20000100800 */
[--C-:B------:R-:W-:Y:S01]  /*2620*/  FADD.FTZ R59, R59, -R30.reuse ;  /* 0x8000001e3b3b7221 */ /* 0x100fe20000010000 */
[--C-:B------:R-:W-:Y:S01]  /*2630*/  FADD.FTZ R56, R56, -R30.reuse ;  /* 0x8000001e38387221 */ /* 0x100fe20000010000 */
[--C-:B------:R-:W-:Y:S01]  /*2640*/  FADD.FTZ R52, R52, -R30.reuse ;  /* 0x8000001e34347221 */ /* 0x100fe20000010000 */
[----:B------:R-:W3:Y:S01]  /*2650*/  LDL.LU R34, [R1+0x1c] ;  /* 0x00001c0001227983 */ /* 0x000ee20000300800 */
[--C-:B------:R-:W-:Y:S01]  /*2660*/  FADD.FTZ R48, R48, -R30.reuse ;  /* 0x8000001e30307221 */ /* 0x100fe20000010000 */
[--C-:B------:R-:W-:Y:S01]  /*2670*/  FADD.FTZ R44, R44, -R30.reuse ;  /* 0x8000001e2c2c7221 */ /* 0x100fe20000010000 */
[--C-:B------:R-:W-:Y:S01]  /*2680*/  FADD.FTZ R24, R24, -R30.reuse ;  /* 0x8000001e18187221 */ /* 0x100fe20000010000 */
[----:B------:R0:W-:Y:S01]  /*2690*/  STL [R1+0x20], R2 ;  /* 0x0000200201007387 */ /* 0x0001e20000100800 */
[--C-:B------:R-:W-:Y:S01]  /*26a0*/  FADD.FTZ R22, R22, -R30.reuse ;  /* 0x8000001e16167221 */ /* 0x100fe20000010000 */
[--C-:B------:R-:W-:Y:S01]  /*26b0*/  FADD.FTZ R20, R20, -R30.reuse ;  /* 0x8000001e14147221 */ /* 0x100fe20000010000 */
[----:B------:R-:W-:Y:S01]  /*26c0*/  FADD.FTZ R10, R10, -R30 ;  /* 0x8000001e0a0a7221 */ /* 0x000fe20000010000 */
[----:B------:R-:W4:Y:S01]  /*26d0*/  LDL.LU R28, [R1+0x10] ;  /* 0x00001000011c7983 */ /* 0x000f220000300800 */
[C---:B------:R-:W-:Y:S01]  /*26e0*/  FMUL.FTZ R33, R31.reuse, R33 ;  /* 0x000000211f217220 */ /* 0x040fe20000410000 */
[C---:B------:R-:W-:Y:S01]  /*26f0*/  FMUL.FTZ R61, R31.reuse, R61 ;  /* 0x0000003d1f3d7220 */ /* 0x040fe20000410000 */
[C---:B------:R-:W-:Y:S01]  /*2700*/  FMUL.FTZ R58, R31.reuse, R58 ;  /* 0x0000003a1f3a7220 */ /* 0x040fe20000410000 */
[C---:B------:R-:W-:Y:S01]  /*2710*/  FMUL.FTZ R54, R31.reuse, R54 ;  /* 0x000000361f367220 */ /* 0x040fe20000410000 */
[----:B------:R-:W-:Y:S01]  /*2720*/  FMUL.FTZ R50, R31, R50 ;  /* 0x000000321f327220 */ /* 0x000fe20000410000 */
[C-C-:B0-----:R-:W-:Y:S01]  /*2730*/  FFMA.FTZ R2, R39.reuse, R33, R32.reuse ;  /* 0x0000002127027223 */ /* 0x141fe20000010020 */
[C-C-:B------:R-:W-:Y:S01]  /*2740*/  FFMA.FTZ R3, R39.reuse, R61, R32.reuse ;  /* 0x0000003d27037223 */ /* 0x140fe20000010020 */
[----:B------:R-:W5:Y:S01]  /*2750*/  LDL.LU R26, [R1+0x4] ;  /* 0x00000400011a7983 */ /* 0x000f620000300800 */
[----:B------:R-:W-:Y:S01]  /*2760*/  FFMA.FTZ R27, R39, R58, R32 ;  /* 0x0000003a271b7223 */ /* 0x000fe20000010020 */
[--C-:B------:R-:W-:Y:S01]  /*2770*/  FADD.FTZ R8, R8, -R30.reuse ;  /* 0x8000001e08087221 */ /* 0x100fe20000010000 */
[--C-:B------:R-:W-:Y:S01]  /*2780*/  FADD.FTZ R7, R7, -R30.reuse ;  /* 0x8000001e07077221 */ /* 0x100fe20000010000 */
[----:B------:R0:W-:Y:S01]  /*2790*/  STL [R1+0x28], R2 ;  /* 0x0000280201007387 */ /* 0x0001e20000100800 */
[----:B------:R-:W-:Y:S01]  /*27a0*/  FMUL.FTZ R46, R31, R46 ;  /* 0x0000002e1f2e7220 */ /* 0x000fe20000410000 */
[--C-:B------:R-:W-:Y:S01]  /*27b0*/  FADD.FTZ R55, R55, -R30.reuse ;  /* 0x8000001e37377221 */ /* 0x100fe20000010000 */
[--C-:B------:R-:W-:Y:S01]  /*27c0*/  FADD.FTZ R51, R51, -R30.reuse ;  /* 0x8000001e33337221 */ /* 0x100fe20000010000 */
[----:B------:R1:W-:Y:S01]  /*27d0*/  STL [R1+0x44], R3 ;  /* 0x0000440301007387 */ /* 0x0003e20000100800 */
[C---:B------:R-:W-:Y:S01]  /*27e0*/  FMUL.FTZ R25, R31.reuse, R25 ;  /* 0x000000191f197220 */ /* 0x040fe20000410000 */
[----:B------:R-:W-:Y:S01]  /*27f0*/  FMUL.FTZ R38, R31, R38 ;  /* 0x000000261f267220 */ /* 0x000fe20000410000 */
[--C-:B------:R-:W-:Y:S01]  /*2800*/  FADD.FTZ R47, R47, -R30.reuse ;  /* 0x8000001e2f2f7221 */ /* 0x100fe20000010000 */
[--C-:B------:R-:W-:Y:S01]  /*2810*/  FADD.FTZ R43, R43, -R30.reuse ;  /* 0x8000001e2b2b7221 */ /* 0x100fe20000010000 */
[----:B------:R-:W-:Y:S01]  /*2820*/  FADD.FTZ R17, R17, -R30 ;  /* 0x8000001e11117221 */ /* 0x000fe20000010000 */
[----:B0-----:R-:W-:Y:S01]  /*2830*/  FFMA.FTZ R2, R39, R54, R32 ;  /* 0x0000003627027223 */ /* 0x001fe20000010020 */
[----:B------:R0:W-:Y:S01]  /*2840*/  STL [R1+0x48], R27 ;  /* 0x0000481b01007387 */ /* 0x0001e20000100800 */
[--C-:B------:R-:W-:Y:S01]  /*2850*/  FADD.FTZ R15, R15, -R30.reuse ;  /* 0x8000001e0f0f7221 */ /* 0x100fe20000010000 */
[----:B------:R-:W-:Y:S01]  /*2860*/  FADD.FTZ R13, R13, -R30 ;  /* 0x8000001e0d0d7221 */ /* 0x000fe20000010000 */
[----:B-1----:R-:W-:Y:S01]  /*2870*/  FFMA.FTZ R3, R39, R50, R32 ;  /* 0x0000003227037223 */ /* 0x002fe20000010020 */
[----:B------:R1:W-:Y:S01]  /*2880*/  STL [R1+0x4c], R2 ;  /* 0x00004c0201007387 */ /* 0x0003e20000100800 */
[--C-:B------:R-:W-:Y:S01]  /*2890*/  FADD.FTZ R6, R6, -R30.reuse ;  /* 0x8000001e06067221 */ /* 0x100fe20000010000 */
[----:B------:R-:W-:Y:S01]  /*28a0*/  FADD.FTZ R5, R5, -R30 ;  /* 0x8000001e05057221 */ /* 0x000fe20000010000 */
[----:B------:R-:W2:Y:S01]  /*28b0*/  LDCU.64 UR6, c[0x0][0x3a8] ;  /* 0x00007500ff0677ac */ /* 0x000ea20008000a00 */
[----:B------:R1:W-:Y:S01]  /*28c0*/  STL [R1+0x50], R3 ;  /* 0x0000500301007387 */ /* 0x0003e20000100800 */
[--C-:B0-----:R-:W-:Y:S01]  /*28d0*/  FFMA.FTZ R27, R39, R46, R32.reuse ;  /* 0x0000002e271b7223 */ /* 0x101fe20000010020 */
[C---:B------:R-:W-:Y:S01]  /*28e0*/  FMUL.FTZ R23, R31.reuse, R23 ;  /* 0x000000171f177220 */ /* 0x040fe20000410000 */
[----:B------:R-:W-:Y:S01]  /*28f0*/  FMUL.FTZ R21, R31, R21 ;  /* 0x000000151f157220 */ /* 0x000fe20000410000 */
[--C-:B-1----:R-:W-:Y:S01]  /*2900*/  FFMA.FTZ R2, R39, R38, R32.reuse ;  /* 0x0000002627027223 */ /* 0x102fe20000010020 */
[----:B------:R-:W-:Y:S01]  /*2910*/  FMUL.FTZ R11, R31, R11 ;  /* 0x0000000b1f0b7220 */ /* 0x000fe20000410000 */
[--C-:B------:R-:W-:Y:S01]  /*2920*/  FFMA.FTZ R3, R39, R25, R32.reuse ;  /* 0x0000001927037223 */ /* 0x100fe20000010020 */
[----:B------:R-:W-:Y:S01]  /*2930*/  FMUL.FTZ R9, R31, R9 ;  /* 0x000000091f097220 */ /* 0x000fe20000410000 */
[----:B------:R-:W-:Y:S01]  /*2940*/  STL [R1+0x54], R27 ;  /* 0x0000541b01007387 */ /* 0x000fe20000100800 */
[C-C-:B------:R-:W-:Y:S01]  /*2950*/  FFMA.FTZ R61, R39.reuse, R21, R32.reuse ;  /* 0x00000015273d7223 */ /* 0x140fe20000010020 */
[----:B------:R-:W-:-:S02]  /*2960*/  FFMA.FTZ R58, R39, R11, R32 ;  /* 0x0000000b273a7223 */ /* 0x000fc40000010020 */
[----:B------:R-:W-:Y:S01]  /*2970*/  STL [R1+0x8c], R3 ;  /* 0x00008c0301007387 */ /* 0x000fe20000100800 */
[----:B------:R-:W-:-:S03]  /*2980*/  FFMA.FTZ R46, R39, R9, R32 ;  /* 0x00000009272e7223 */ /* 0x000fc60000010020 */
[----:B------:R0:W-:Y:S02]  /*2990*/  STL [R1+0x58], R2 ;  /* 0x0000580201007387 */ /* 0x0001e40000100800 */
[----:B0-----:R-:W-:Y:S02]  /*29a0*/  FFMA.FTZ R2, R39, R23, R32 ;  /* 0x0000001727027223 */ /* 0x001fe40000010020 */
[----:B------:R-:W2:Y:S04]  /*29b0*/  LDL.LU R39, [R1+0x90] ;  /* 0x0000900001277983 */ /* 0x000ea80000300800 */
[----:B------:R-:W2:Y:S04]  /*29c0*/  LDL.LU R54, [R1+0x18] ;  /* 0x0000180001367983 */ /* 0x000ea80000300800 */
[----:B------:R-:W2:Y:S04]  /*29d0*/  LDL.LU R50, [R1+0x40] ;  /* 0x0000400001327983 */ /* 0x000ea80000300800 */
[----:B------:R-:W2:Y:S04]  /*29e0*/  LDL.LU R41, [R1+0xc] ;  /* 0x00000c0001297983 */ /* 0x000ea80000300800 */
[----:B------:R-:W2:Y:S04]  /*29f0*/  LDL.LU R40, [R1+0x3c] ;  /* 0x00003c0001287983 */ /* 0x000ea80000300800 */
[----:B------:R-:W2:Y:S01]  /*2a00*/  LDL.LU R38, [R1] ;  /* 0x0000000001267983 */ /* 0x000ea20000300800 */
[----:B----4-:R-:W-:-:S03]  /*2a10*/  FADD.FTZ R11, R28, -R30 ;  /* 0x8000001e1c0b7221 */ /* 0x010fc60000010000 */
[----:B------:R-:W4:Y:S04]  /*2a20*/  LDL.LU R28, [R1+0x38] ;  /* 0x00003800011c7983 */ /* 0x000f280000300800 */
[----:B------:R-:W4:Y:S01]  /*2a30*/  LDL.LU R3, [R1+0x34] ;  /* 0x0000340001037983 */ /* 0x000f220000300800 */
[--C-:B---3--:R-:W-:Y:S01]  /*2a40*/  FADD.FTZ R9, R34, -R30.reuse ;  /* 0x8000001e22097221 */ /* 0x108fe20000010000 */
[--C-:B-----5:R-:W-:Y:S01]  /*2a50*/  FADD.FTZ R21, R26, -R30.reuse ;  /* 0x8000001e1a157221 */ /* 0x120fe20000010000 */
[----:B------:R-:W-:Y:S02]  /*2a60*/  MOV R26, R36 ;  /* 0x00000024001a7202 */ /* 0x000fe40000000f00 */
[C---:B------:R-:W-:Y:S01]  /*2a70*/  FMUL.FTZ R9, R31.reuse, R9 ;  /* 0x000000091f097220 */ /* 0x040fe20000410000 */
[--C-:B--2---:R-:W-:Y:S01]  /*2a80*/  FADD.FTZ R0, R0, -R30.reuse ;  /* 0x8000001e00007221 */ /* 0x104fe20000010000 */
[C---:B------:R-:W-:Y:S01]  /*2a90*/  FMUL.FTZ R25, R31.reuse, R60 ;  /* 0x0000003c1f197220 */ /* 0x040fe20000410000 */
[C---:B------:R-:W-:Y:S01]  /*2aa0*/  FMUL.FTZ R42, R31.reuse, R49 ;  /* 0x000000311f2a7220 */ /* 0x040fe20000410000 */
[C-C-:B------:R-:W-:Y:S01]  /*2ab0*/  FFMA.FTZ R23, R26.reuse, R9, R37.reuse ;  /* 0x000000091a177223 */ /* 0x140fe20000010025 */
[----:B------:R-:W2:Y:S01]  /*2ac0*/  LDL.LU R60, [R1+0x24] ;  /* 0x00002400013c7983 */ /* 0x000ea20000300800 */
[----:B------:R-:W-:Y:S01]  /*2ad0*/  MOV R9, R26 ;  /* 0x0000001a00097202 */ /* 0x000fe20000000f00 */
[C---:B------:R-:W-:Y:S01]  /*2ae0*/  FMUL.FTZ R0, R31.reuse, R0 ;  /* 0x000000001f007220 */ /* 0x040fe20000410000 */
[C---:B------:R-:W-:Y:S01]  /*2af0*/  FMUL.FTZ R11, R31.reuse, R11 ;  /* 0x0000000b1f0b7220 */ /* 0x040fe20000410000 */
[----:B------:R-:W3:Y:S01]  /*2b00*/  LDL.LU R49, [R1+0x2c] ;  /* 0x00002c0001317983 */ /* 0x000ee20000300800 */
        /* <DEDUP_REMOVED lines=25> */
[----:B------:R-:W-:-:S02]  /*2ca0*/  FADD.FTZ R35, R50, -R30 ;  /* 0x8000001e32237221 */ /* 0x000fc40000010000 */
[----:B------:R-:W5:Y:S01]  /*2cb0*/  LDL.LU R50, [R1+0x5c] ;  /* 0x00005c0001327983 */ /* 0x000f620000300800 */
[----:B------:R-:W-:-:S03]  /*2cc0*/  FADD.FTZ R36, R41, -R30 ;  /* 0x8000001e29247221 */ /* 0x000fc60000010000 */
[----:B------:R-:W5:Y:S01]  /*2cd0*/  LDL.LU R54, [R1+0x60] ;  /* 0x0000600001367983 */ /* 0x000f620000300800 */
[--C-:B------:R-:W-:Y:S01]  /*2ce0*/  FADD.FTZ R37, R40, -R30.reuse ;  /* 0x8000001e28257221 */ /* 0x100fe20000010000 */
[--C-:B----4-:R-:W-:Y:S01]  /*2cf0*/  FADD.FTZ R40, R28, -R30.reuse ;  /* 0x8000001e1c287221 */ /* 0x110fe20000010000 */
[--C-:B------:R-:W-:Y:S02]  /*2d00*/  FADD.FTZ R41, R3, -R30.reuse ;  /* 0x8000001e03297221 */ /* 0x100fe40000010000 */
[----:B------:R-:W4:Y:S04]  /*2d10*/  LDL.LU R3, [R1+0x68] ;  /* 0x0000680001037983 */ /* 0x000f280000300800 */
[----:B------:R-:W4:Y:S01]  /*2d20*/  LDL.LU R28, [R1+0x6c] ;  /* 0x00006c00011c7983 */ /* 0x000f220000300800 */
[--C-:B------:R-:W-:Y:S01]  /*2d30*/  FADD.FTZ R38, R38, -R30.reuse ;  /* 0x8000001e26267221 */ /* 0x100fe20000010000 */
[C---:B------:R-:W-:Y:S01]  /*2d40*/  FMUL.FTZ R34, R31.reuse, R34 ;  /* 0x000000221f227220 */ /* 0x040fe20000410000 */
[----:B------:R-:W-:Y:S01]  /*2d50*/  FMUL.FTZ R36, R31, R36 ;  /* 0x000000241f247220 */ /* 0x000fe20000410000 */
[--C-:B--2---:R-:W-:Y:S01]  /*2d60*/  FADD.FTZ R33, R60, -R30.reuse ;  /* 0x8000001e3c217221 */ /* 0x104fe20000010000 */
[--C-:B---3--:R-:W-:Y:S01]  /*2d70*/  FADD.FTZ R32, R49, -R30.reuse ;  /* 0x8000001e31207221 */ /* 0x108fe20000010000 */
        /* <DEDUP_REMOVED lines=13> */
[----:B------:R-:W-:Y:S01]  /*2e50*/  FADD.FTZ R30, R39, -R30 ;  /* 0x8000001e271e7221 */ /* 0x000fe20000010000 */
[----:B------:R-:W2:Y:S01]  /*2e60*/  LDL.LU R45, [R1+0x28] ;  /* 0x00002800012d7983 */ /* 0x000ea20000300800 */
[C---:B------:R-:W-:Y:S01]  /*2e70*/  FMUL.FTZ R33, R31.reuse, R33 ;  /* 0x000000211f217220 */ /* 0x040fe20000410000 */
        /* <DEDUP_REMOVED lines=15> */
[C-C-:B-----5:R-:W-:Y:S01]  /*2f70*/  FFMA.FTZ R32, R54.reuse, R32, R50.reuse ;  /* 0x0000002036207223 */ /* 0x160fe20000010032 */
        /* <DEDUP_REMOVED lines=13> */
[----:B------:R-:W-:-:S02]  /*3050*/  FFMA.FTZ R39, R54, R7, R50 ;  /* 0x0000000736277223 */ /* 0x000fc40000010032 */
[----:B------:R-:W5:Y:S04]  /*3060*/  LDL.LU R54, [R1+0x48] ;  /* 0x0000480001367983 */ /* 0x000f680000300800 */
[----:B------:R-:W2:Y:S04]  /*3070*/  LDL.LU R50, [R1+0x4c] ;  /* 0x00004c0001327983 */ /* 0x000ea80000300800 */
[----:B------:R-:W3:Y:S04]  /*3080*/  LDL.LU R57, [R1+0x50] ;  /* 0x0000500001397983 */ /* 0x000ee80000300800 */
[----:B------:R-:W5:Y:S04]  /*3090*/  LDL.LU R49, [R1+0x54] ;  /* 0x0000540001317983 */ /* 0x000f680000300800 */
[----:B------:R-:W3:Y:S01]  /*30a0*/  LDL.LU R60, [R1+0x58] ;  /* 0x00005800013c7983 */ /* 0x000ee20000300800 */
[C-C-:B----4-:R-:W-:Y:S01]  /*30b0*/  FFMA.FTZ R7, R28.reuse, R33, R3.reuse ;  /* 0x000000211c077223 */ /* 0x150fe20000010003 */
        /* <DEDUP_REMOVED lines=14> */
[----:B------:R-:W4:Y:S01]  /*31a0*/  LDL.LU R3, [R1+0x8c] ;  /* 0x00008c0001037983 */ /* 0x000f220000300800 */
[----:B------:R-:W-:-:S03]  /*31b0*/  F2FP.BF16.F32.PACK_AB R6, R0, R29 ;  /* 0x0000001d0006723e */ /* 0x000fc600000010ff */
[----:B------:R-:W5:Y:S04]  /*31c0*/  LDL.LU R28, [R1+0x88] ;  /* 0x00008800011c7983 */ /* 0x000f680000300800 */
[----:B------:R-:W5:Y:S04]  /*31d0*/  LDL.LU R30, [R1+0x14] ;  /* 0x00001400011e7983 */ /* 0x000f680000300800 */
[----:B------:R-:W5:Y:S04]  /*31e0*/  LDL.LU R29, [R1+0x84] ;  /* 0x00008400011d7983 */ /* 0x000f680000300800 */
[----:B------:R-:W5:Y:S01]  /*31f0*/  LDL.LU R0, [R1+0x20] ;  /* 0x0000200001007983 */ /* 0x000f620000300800 */
[----:B--2---:R-:W-:-:S02]  /*3200*/  F2FP.BF16.F32.PACK_AB R50, R16, R50 ;  /* 0x000000321032723e */ /* 0x004fc400000010ff */
[----:B---3--:R-:W-:Y:S02]  /*3210*/  F2FP.BF16.F32.PACK_AB R16, R18, R60 ;  /* 0x0000003c1210723e */ /* 0x008fe400000010ff */
[----:B------:R-:W-:Y:S02]  /*3220*/  F2FP.BF16.F32.PACK_AB R18, R4, R2 ;  /* 0x000000020412723e */ /* 0x000fe400000010ff */
[----:B----4-:R-:W-:Y:S02]  /*3230*/  F2FP.BF16.F32.PACK_AB R14, R14, R3 ;  /* 0x000000030e0e723e */ /* 0x010fe400000010ff */
[----:B------:R-:W2:Y:S04]  /*3240*/  LDL.LU R3, [R1+0x80] ;  /* 0x0000800001037983 */ /* 0x000ea80000300800 */
[----:B------:R-:W3:Y:S01]  /*3250*/  LDL.LU R2, [R1+0x78] ;  /* 0x0000780001027983 */ /* 0x000ee20000300800 */
[----:B------:R-:W-:-:S02]  /*3260*/  F2FP.BF16.F32.PACK_AB R7, R7, R32 ;  /* 0x000000200707723e */ /* 0x000fc400000010ff */
[----:B------:R-:W-:-:S03]  /*3270*/  F2FP.BF16.F32.PACK_AB R33, R33, R36 ;  /* 0x000000242121723e */ /* 0x000fc600000010ff */
[----:B-----5:R0:W-:Y:S01]  /*3280*/  STG.E.64 desc[UR8][R28.64+0x1400], R6 ;  /* 0x001400061c007986 */ /* 0x0201e2000c101b08 */
[----:B------:R-:W-:Y:S02]  /*3290*/  F2FP.BF16.F32.PACK_AB R30, R23, R30 ;  /* 0x0000001e171e723e */ /* 0x000fe400000010ff */
[----:B------:R-:W-:Y:S02]  /*32a0*/  F2FP.BF16.F32.PACK_AB R32, R27, R0 ;  /* 0x000000001b20723e */ /* 0x000fe400000010ff */
[----:B------:R-:W-:Y:S02]  /*32b0*/  F2FP.BF16.F32.PACK_AB R27, R40, R38 ;  /* 0x00000026281b723e */ /* 0x000fe400000010ff */
[----:B------:R-:W-:Y:S02]  /*32c0*/  F2FP.BF16.F32.PACK_AB R31, R31, R34 ;  /* 0x000000221f1f723e */ /* 0x000fe400000010ff */
[----:B------:R-:W-:Y:S02]  /*32d0*/  F2FP.BF16.F32.PACK_AB R26, R26, R45 ;  /* 0x0000002d1a1a723e */ /* 0x000fe400000010ff */
[----:B0-----:R-:W-:-:S02]  /*32e0*/  F2FP.BF16.F32.PACK_AB R6, R42, R57 ;  /* 0x000000392a06723e */ /* 0x001fc400000010ff */
        /* <DEDUP_REMOVED lines=31> */
[----:B------:R-:W-:Y:S01]  /*34e0*/  ULOP3.LUT UR4, UR4, 0x1, URZ, 0x3c, !UPT ;  /* 0x0000000104047892 */ /* 0x000fe2000f8e3cff */
[----:B--2---:R-:W-:-:S04]  /*34f0*/  IADD3 R3, P1, PT, R3, 0x3, RZ ;  /* 0x0000000303037810 */ /* 0x004fc80007f3e0ff */
[----:B---3--:R-:W-:Y:S02]  /*3500*/  IADD3.X R2, PT, PT, RZ, R2, RZ, P1, !PT ;  /* 0x00000002ff027210 */ /* 0x008fe40000ffe4ff */
[----:B------:R-:W-:-:S04]  /*3510*/  ISETP.GE.U32.AND P1, PT, R3, UR6, PT ;  /* 0x0000000603007c0c */ /* 0x000fc8000bf26070 */
[----:B------:R-:W-:-:S13]  /*3520*/  ISETP.GE.AND.EX P1, PT, R2, UR7, PT, P1 ;  /* 0x0000000702007c0c */ /* 0x000fda000bf26310 */
[----:B-1----:R-:W-:Y:S05]  /*3530*/  @!P1 BRA `(.L_x_380) ;  /* 0xffffffcc00689947 */ /* 0x002fea000383ffff */
[----:B------:R-:W-:Y:S05]  /*3540*/  EXIT ;  /* 0x000000000000794d */ /* 0x000fea0003800000 */
.L_x_381:
        /* <DEDUP_REMOVED lines=11> */
.L_x_901:


//--------------------- .text._ZN13group_norm_v214gn_cuda_kernelI13__nv_bfloat16Li320ELi3ELi16ELi40ELi4096ELb1ELi32ELi320ELi320ELi4ELb1ELi2ELb0ELb0ENS_16CompileConditionILi1000EEEEEvPT_PKS4_S7_S7_flPfS8_Pj --------------------------
	.section	.text._ZN13group_norm_v214gn_cuda_kernelI13__nv_bfloat16Li320ELi3ELi16ELi40ELi4096ELb1ELi32ELi320ELi320ELi4ELb1ELi2ELb0ELb0ENS_16CompileConditionILi1000EEEEEvPT_PKS4_S7_S7_flPfS8_Pj,"ax",@progbits
	.align	128
        .global         _ZN13group_norm_v214gn_cuda_kernelI13__nv_bfloat16Li320ELi3ELi16ELi40ELi4096ELb1ELi32ELi320ELi320ELi4ELb1ELi2ELb0ELb0ENS_16CompileConditionILi1000EEEEEvPT_PKS4_S7_S7_flPfS8_Pj
        .type           _ZN13group_norm_v214gn_cuda_kernelI13__nv_bfloat16Li320ELi3ELi16ELi40ELi4096ELb1ELi32ELi320ELi320ELi4ELb1ELi2ELb0ELb0ENS_16CompileConditionILi1000EEEEEvPT_PKS4_S7_S7_flPfS8_Pj,@function
        .size           _ZN13group_norm_v214gn_cuda_kernelI13__nv_bfloat16Li320ELi3ELi16ELi40ELi4096ELb1ELi32ELi320ELi320ELi4ELb1ELi2ELb0ELb0ENS_16CompileConditionILi1000EEEEEvPT_PKS4_S7_S7_flPfS8_Pj,(.L_x_902 - _ZN13group_norm_v214gn_cuda_kernelI13__nv_bfloat16Li320ELi3ELi16ELi40ELi4096ELb1ELi32ELi320ELi320ELi4ELb1ELi2ELb0ELb0ENS_16CompileConditionILi1000EEEEEvPT_PKS4_S7_S7_flPfS8_Pj)
        .other          _ZN13group_norm_v214gn_cuda_kernelI13__nv_bfloat16Li320ELi3ELi16ELi40ELi4096ELb1ELi32ELi320ELi320ELi4ELb1ELi2ELb0ELb0ENS_16CompileConditionILi1000EEEEEvPT_PKS4_S7_S7_flPfS8_Pj,@"STO_CUDA_ENTRY STV_DEFAULT"
_ZN13group_norm_v214gn_cuda_kernelI13__nv_bfloat16Li320ELi3ELi16ELi40ELi4096ELb1ELi32ELi320ELi320ELi4ELb1ELi2ELb0ELb0ENS_16CompileConditionILi1000EEEEEvPT_PKS4_S7_S7_flPfS8_Pj:
.text._ZN13group_norm_v214gn_cuda_kernelI13__nv_bfloat16Li320ELi3ELi16ELi40ELi4096ELb1ELi32ELi320ELi320ELi4ELb1ELi2ELb0ELb0ENS_16CompileConditionILi1000EEEEEvPT_PKS4_S7_S7_flPfS8_Pj:
        /* <DEDUP_REMOVED lines=35> */
[----:B----4-:R-:W-:Y:S02]  /*0230*/  LEA R3, R6, R3, 0x18 ;  /* 0x0000000306037211 */ /* 0x010fe400078ec0ff */
[----:B------:R-:W-:Y:S02]  /*0240*/  SHF.L.U32 R4, R4, 0x2, RZ ;  /* 0x0000000204047819 */ /* 0x000fe400000006ff */
[----:B------:R-:W-:Y:S01]  /*0250*/  LEA R6, R6, R5, 0x18 ;  /* 0x0000000506067211 */ /* 0x000fe200078ec0ff */
[----:B------:R-:W-:Y:S01]  /*0260*/  IMAD R3, R8, 0x28, R3 ;  /* 0x0000002808037824 */ /* 0x000fe200078e0203 */
[----:B------:R-:W-:-:S05]  /*0270*/  LOP3.LUT R7, R4, 0xffff, RZ, 0xc0, !PT ;  /* 0x0000ffff04077812 */ /* 0x000fca00078ec0ff */
[----:B------:R-:W-:-:S05]  /*0280*/  IMAD R7, R7, 0x667, RZ ;  /* 0x0000066707077824 */ /* 0x000fca00078e02ff */
[----:B------:R-:W-:Y:S01]  /*0290*/  LEA.HI R5, R7, -UR5, RZ, 0x10 ;  /* 0x8000000507057c11 */ /* 0x000fe2000f8f80ff */
[----:B------:R-:W-:Y:S01]  /*02a0*/  UMOV UR5, URZ ;  /* 0x000000ff00057c82 */ /* 0x000fe20008000000 */
[----:B------:R-:W-:Y:S02]  /*02b0*/  SHF.R.U32.HI R7, RZ, 0x1f, R4 ;  /* 0x0000001fff077819 */ /* 0x000fe40000011604 */
[----:B------:R-:W-:Y:S02]  /*02c0*/  LEA R5, R5, R6, 0x3 ;  /* 0x0000000605057211 */ /* 0x000fe400078e18ff */
[----:B---3--:R-:W-:-:S07]  /*02d0*/  LEA R6, R2, R3, 0x3 ;  /* 0x0000000302067211 */ /* 0x008fce00078e18ff */
.L_x_394:
[----:B------:R-:W0:Y:S01]  /*02e0*/  S2UR UR15, SR_CTAID.X ;  /* 0x00000000000f79c3 */ /* 0x000e220000002500 */
[----:B--2---:R-:W-:Y:S01]  /*02f0*/  HFMA2 R9, -RZ, RZ, 0, 0 ;  /* 0x00000000ff097431 */ /* 0x004fe200000001ff */
[----:B------:R-:W-:Y:S01]  /*0300*/  MOV R11, UR9 ;  /* 0x00000009000b7c02 */ /* 0x000fe20008000f00 */
[----:B------:R-:W1:Y:S01]  /*0310*/  LDCU.64 UR10, c[0x0][0x388] ;  /* 0x00007100ff0a77ac */ /* 0x000e620008000a00 */
[----:B------:R-:W-:Y:S01]  /*0320*/  MOV R8, R4 ;  /* 0x0000000400087202 */ /* 0x000fe20000000f00 */
[----:B------:R-:W2:Y:S04]  /*0330*/  LDCU.128 UR16, c[0x0][0x390] ;  /* 0x00007200ff1077ac */ /* 0x000ea80008000c00 */
        /* <DEDUP_REMOVED lines=29> */
[----:B------:R-:W-:Y:S01]  /*0510*/  BSSY.RECONVERGENT B0, `(.L_x_382) ;  /* 0x00000c7000007945 */ /* 0x000fe20003800200 */
[----:B------:R-:W-:Y:S02]  /*0520*/  CS2R R50, SRZ ;  /* 0x0000000000327805 */ /* 0x000fe4000001ff00 */
[----:B------:R-:W-:Y:S01]  /*0530*/  UIADD3.X UR11, UPT, UPT, URZ, UR5, URZ, UP0, !UPT ;  /* 0x00000005ff0b7290 */ /* 0x000fe200087fe4ff */
[----:B---3--:R-:W-:-:S02]  /*0540*/  PRMT R12, R16, 0x7632, R12 ;  /* 0x00007632100c7816 */ /* 0x008fc4000000000c */
[----:B------:R-:W-:Y:S02]  /*0550*/  SHF.L.U32 R3, R16, 0x10, RZ ;  /* 0x0000001010037819 */ /* 0x000fe400000006ff */
[----:B0-----:R-:W-:Y:S02]  /*0560*/  SHF.L.U32 R11, R12, 0x10, RZ ;  /* 0x000000100c0b7819 */ /* 0x001fe400000006ff */
[----:B------:R-:W-:Y:S01]  /*0570*/  PRMT R15, R17, 0x7632, R15 ;  /* 0x00007632110f7816 */ /* 0x000fe2000000000f */
[----:B------:R-:W-:Y:S01]  /*0580*/  FADD.FTZ R10, RZ, R3 ;  /* 0x00000003ff0a7221 */ /* 0x000fe20000010000 */
        /* <DEDUP_REMOVED lines=121> */
[C---:B------:R-:W-:Y:S02]  /*0d20*/  LOP3.LUT R41, R48.reuse, 0x4, RZ, 0xfc, !PT ;  /* 0x0000000430297812 */ /* 0x040fe400078efcff */
        /* <DEDUP_REMOVED lines=9> */
[--C-:B------:R-:W-:Y:S01]  /*0dc0*/  IMAD R41, R40, 0x28, R49.reuse ;  /* 0x0000002828297824 */ /* 0x100fe200078e0231 */
[----:B------:R-:W-:Y:S01]  /*0dd0*/  IADD3 R54, PT, PT, R48, 0x20, RZ ;  /* 0x0000002030367810 */ /* 0x000fe20007ffe0ff */
[--C-:B------:R-:W-:Y:S01]  /*0de0*/  IMAD R45, R44, 0x28, R49.reuse ;  /* 0x000000282c2d7824 */ /* 0x100fe200078e0231 */
[----:B------:R-:W-:Y:S01]  /*0df0*/  IADD3 R43, PT, PT, R50, R43, RZ ;  /* 0x0000002b322b7210 */ /* 0x000fe20007ffe0ff */
[----:B------:R-:W-:Y:S01]  /*0e00*/  IMAD R47, R46, 0x28, R49 ;  /* 0x000000282e2f7824 */ /* 0x000fe200078e0231 */
[----:B------:R-:W-:-:S02]  /*0e10*/  IADD3 R41, PT, PT, R41, R50, RZ ;  /* 0x0000003229297210 */ /* 0x000fc40007ffe0ff */
[C---:B------:R-:W-:Y:S02]  /*0e20*/  IADD3 R46, PT, PT, R50.reuse, R45, RZ ;  /* 0x0000002d322e7210 */ /* 0x040fe40007ffe0ff */
[----:B------:R-:W-:Y:S01]  /*0e30*/  LDS.64 R42, [R43] ;  /* 0x000000002b2a7984 */ /* 0x000fe20000000a00 */
[----:B------:R-:W-:Y:S02]  /*0e40*/  IADD3 R44, PT, PT, R50, R47, RZ ;  /* 0x0000002f322c7210 */ /* 0x000fe40007ffe0ff */
[----:B------:R-:W-:Y:S01]  /*0e50*/  SHF.R.U32.HI R60, RZ, 0x2, R60 ;  /* 0x00000002ff3c7819 */ /* 0x000fe2000001163c */
[----:B------:R-:W0:Y:S01]  /*0e60*/  LDS.64 R40, [R41] ;  /* 0x0000000029287984 */ /* 0x000e220000000a00 */
[C---:B------:R-:W-:Y:S02]  /*0e70*/  IADD3 R58, PT, PT, R48.reuse, 0x18, RZ ;  /* 0x00000018303a7810 */ /* 0x040fe40007ffe0ff */
[----:B------:R-:W-:Y:S01]  /*0e80*/  IADD3 R52, PT, PT, R48, 0x1c, RZ ;  /* 0x0000001c30347810 */ /* 0x000fe20007ffe0ff */
[----:B------:R-:W1:Y:S01]  /*0e90*/  LDS.64 R46, [R46] ;  /* 0x000000002e2e7984 */ /* 0x000e620000000a00 */
[----:B------:R-:W-:Y:S01]  /*0ea0*/  SHF.R.U32.HI R54, RZ, 0x2, R54 ;  /* 0x00000002ff367819 */ /* 0x000fe20000011636 */
[----:B------:R-:W-:Y:S01]  /*0eb0*/  IMAD R60, R60, 0x28, R49 ;  /* 0x000000283c3c7824 */ /* 0x000fe200078e0231 */
[----:B------:R-:W-:Y:S01]  /*0ec0*/  SHF.R.U32.HI R58, RZ, 0x2, R58 ;  /* 0x00000002ff3a7819 */ /* 0x000fe2000001163a */
[----:B------:R-:W2:Y:S01]  /*0ed0*/  LDS.64 R44, [R44] ;  /* 0x000000002c2c7984 */ /* 0x000ea20000000a00 */
[----:B------:R-:W-:-:S02]  /*0ee0*/  SHF.R.U32.HI R52, RZ, 0x2, R52 ;  /* 0x00000002ff347819 */ /* 0x000fc40000011634 */
[----:B------:R-:W-:Y:S01]  /*0ef0*/  IADD3 R60, PT, PT, R50, R60, RZ ;  /* 0x0000003c323c7210 */ /* 0x000fe20007ffe0ff */
[----:B------:R-:W-:-:S05]  /*0f00*/  IMAD R58, R58, 0x28, R49 ;  /* 0x000000283a3a7824 */ /* 0x000fca00078e0231 */
[----:B------:R-:W-:Y:S01]  /*0f10*/  IADD3 R58, PT, PT, R50, R58, RZ ;  /* 0x0000003a323a7210 */ /* 0x000fe20007ffe0ff */
[----:B0-----:R-:W-:Y:S01]  /*0f20*/  FADD.FTZ R51, RZ, R40 ;  /* 0x00000028ff337221 */ /* 0x001fe20000010000 */
[----:B------:R-:W-:-:S03]  /*0f30*/  FADD.FTZ R40, RZ, R41 ;  /* 0x00000029ff287221 */ /* 0x000fc60000010000 */
[----:B------:R-:W-:Y:S01]  /*0f40*/  FADD.FTZ R41, R51, R42 ;  /* 0x0000002a33297221 */ /* 0x000fe20000010000 */
[----:B------:R-:W-:Y:S01]  /*0f50*/  IADD3 R42, PT, PT, R48, 0x14, RZ ;  /* 0x00000014302a7810 */ /* 0x000fe20007ffe0ff */
[----:B------:R-:W-:Y:S01]  /*0f60*/  FADD.FTZ R40, R40, R43 ;  /* 0x0000002b28287221 */ /* 0x000fe20000010000 */
[----:B------:R-:W-:Y:S01]  /*0f70*/  IADD3 R48, PT, PT, R48, 0x24, RZ ;  /* 0x0000002430307810 */ /* 0x000fe20007ffe0ff */
[--C-:B------:R-:W-:Y:S01]  /*0f80*/  IMAD R43, R54, 0x28, R49.reuse ;  /* 0x00000028362b7824 */ /* 0x100fe200078e0231 */
[----:B------:R-:W-:Y:S01]  /*0f90*/  SHF.R.U32.HI R42, RZ, 0x2, R42 ;  /* 0x00000002ff2a7819 */ /* 0x000fe2000001162a */
[----:B------:R-:W-:Y:S01]  /*0fa0*/  IMAD R51, R52, 0x28, R49 ;  /* 0x0000002834337824 */ /* 0x000fe200078e0231 */
[----:B------:R-:W-:Y:S01]  /*0fb0*/  SHF.R.U32.HI R48, RZ, 0x2, R48 ;  /* 0x00000002ff307819 */ /* 0x000fe20000011630 */
[----:B-1----:R-:W-:Y:S02]  /*0fc0*/  FADD.FTZ R54, R40, R47 ;  /* 0x0000002f28367221 */ /* 0x002fe40000010000 */
[--C-:B------:R-:W-:Y:S01]  /*0fd0*/  IMAD R42, R42, 0x28, R49.reuse ;  /* 0x000000282a2a7824 */ /* 0x100fe200078e0231 */
[----:B------:R-:W-:Y:S01]  /*0fe0*/  IADD3 R56, PT, PT, R50, R51, RZ ;  /* 0x0000003332387210 */ /* 0x000fe20007ffe0ff */
[----:B------:R-:W-:Y:S01]  /*0ff0*/  IMAD R49, R48, 0x28, R49 ;  /* 0x0000002830317824 */ /* 0x000fe200078e0231 */
[C---:B------:R-:W-:Y:S01]  /*1000*/  IADD3 R48, PT, PT, R50.reuse, R43, RZ ;  /* 0x0000002b32307210 */ /* 0x040fe20007ffe0ff */
[----:B------:R-:W-:Y:S01]  /*1010*/  FADD.FTZ R43, R41, R46 ;  /* 0x0000002e292b7221 */ /* 0x000fe20000010000 */
[----:B------:R-:W-:Y:S01]  /*1020*/  IADD3 R42, PT, PT, R50, R42, RZ ;  /* 0x0000002a322a7210 */ /* 0x000fe20007ffe0ff */
[----:B------:R-:W0:Y:S01]  /*1030*/  LDS.64 R40, [R60] ;  /* 0x000000003c287984 */ /* 0x000e220000000a00 */
[----:B--2---:R-:W-:Y:S01]  /*1040*/  FADD.FTZ R54, R54, R45 ;  /* 0x0000002d36367221 */ /* 0x004fe20000010000 */
[----:B------:R-:W-:Y:S01]  /*1050*/  FADD.FTZ R52, R43, R44 ;  /* 0x0000002c2b347221 */ /* 0x000fe20000010000 */
[----:B------:R-:W-:Y:S01]  /*1060*/  IADD3 R50, PT, PT, R50, R49, RZ ;  /* 0x0000003132327210 */ /* 0x000fe20007ffe0ff */
[----:B------:R-:W-:Y:S04]  /*1070*/  LDS.64 R44, [R58] ;  /* 0x000000003a2c7984 */ /* 0x000fe80000000a00 */
[----:B------:R-:W1:Y:S04]  /*1080*/  LDS.64 R42, [R42] ;  /* 0x000000002a2a7984 */ /* 0x000e680000000a00 */
[----:B------:R-:W2:Y:S04]  /*1090*/  LDS.64 R46, [R56] ;  /* 0x00000000382e7984 */ /* 0x000ea80000000a00 */
[----:B------:R-:W3:Y:S04]  /*10a0*/  LDS.64 R48, [R48] ;  /* 0x0000000030307984 */ /* 0x000ee80000000a00 */
[----:B------:R-:W4:Y:S01]  /*10b0*/  LDS.64 R50, [R50] ;  /* 0x0000000032327984 */ /* 0x000f220000000a00 */
[----:B0-----:R-:W-:Y:S01]  /*10c0*/  FADD.FTZ R40, R52, R40 ;  /* 0x0000002834287221 */ /* 0x001fe20000010000 */
[----:B------:R-:W-:-:S03]  /*10d0*/  FADD.FTZ R54, R54, R41 ;  /* 0x0000002936367221 */ /* 0x000fc60000010000 */
[----:B-1----:R-:W-:Y:S01]  /*10e0*/  FADD.FTZ R41, R40, R42 ;  /* 0x0000002a28297221 */ /* 0x002fe20000010000 */
[----:B------:R-:W-:-:S03]  /*10f0*/  FADD.FTZ R54, R54, R43 ;  /* 0x0000002b36367221 */ /* 0x000fc60000010000 */
[----:B------:R-:W-:Y:S01]  /*1100*/  FADD.FTZ R41, R41, R44 ;  /* 0x0000002c29297221 */ /* 0x000fe20000010000 */
[----:B------:R-:W-:-:S03]  /*1110*/  FADD.FTZ R54, R54, R45 ;  /* 0x0000002d36367221 */ /* 0x000fc60000010000 */
[----:B--2---:R-:W-:Y:S01]  /*1120*/  FADD.FTZ R41, R41, R46 ;  /* 0x0000002e29297221 */ /* 0x004fe20000010000 */
[----:B------:R-:W-:-:S03]  /*1130*/  FADD.FTZ R54, R54, R47 ;  /* 0x0000002f36367221 */ /* 0x000fc60000010000 */
[----:B---3--:R-:W-:Y:S01]  /*1140*/  FADD.FTZ R41, R41, R48 ;  /* 0x0000003029297221 */ /* 0x008fe20000010000 */
[----:B------:R-:W-:-:S03]  /*1150*/  FADD.FTZ R54, R54, R49 ;  /* 0x0000003136367221 */ /* 0x000fc60000010000 */
[----:B----4-:R-:W-:Y:S01]  /*1160*/  FADD.FTZ R50, R41, R50 ;  /* 0x0000003229327221 */ /* 0x010fe20000010000 */
[----:B------:R-:W-:-:S07]  /*1170*/  FADD.FTZ R51, R54, R51 ;  /* 0x0000003336337221 */ /* 0x000fce0000010000 */
.L_x_383:
[----:B------:R-:W-:Y:S05]  /*1180*/  BSYNC.RECONVERGENT B0 ;  /* 0x0000000000007941 */ /* 0x000fea0003800200 */
.L_x_382:
        /* <DEDUP_REMOVED lines=23> */
.L_x_385:
[----:B------:R-:W-:Y:S05]  /*1300*/  BSYNC.RECONVERGENT B0 ;  /* 0x0000000000007941 */ /* 0x000fea0003800200 */
.L_x_384:
        /* <DEDUP_REMOVED lines=13> */
.L_x_387:
[----:B------:R-:W2:Y:S04]  /*13e0*/  LD.E.STRONG.GPU R42, desc[UR12][R40.64] ;  /* 0x0000000c282a7980 */ /* 0x000ea8000c10f900 */
[----:B--2---:R-:W-:Y:S01]  /*13f0*/  CCTL.IVALL ;  /* 0x00000000ff00798f */ /* 0x004fe20002000000 */
[----:B------:R-:W-:Y:S05]  /*1400*/  YIELD ;  /* 0x0000000000007946 */ /* 0x000fea0003800000 */
[----:B-----5:R-:W-:-:S04]  /*1410*/  LOP3.LUT R42, R42, R43, RZ, 0x3c, !PT ;  /* 0x0000002b2a2a7212 */ /* 0x020fc800078e3cff */
[----:B------:R-:W-:-:S13]  /*1420*/  ISETP.GT.AND P2, PT, R42, -0x1, PT ;  /* 0xffffffff2a00780c */ /* 0x000fda0003f44270 */
[----:B------:R-:W-:Y:S05]  /*1430*/  @P2 BRA `(.L_x_387) ;  /* 0xfffffffc00e82947 */ /* 0x000fea000383ffff */
.L_x_386:
        /* <DEDUP_REMOVED lines=33> */
.L_x_389:
[----:B------:R-:W-:Y:S05]  /*1650*/  BSYNC.RECONVERGENT B0 ;  /* 0x0000000000007941 */ /* 0x000fea0003800200 */
.L_x_388:
        /* <DEDUP_REMOVED lines=24> */
[----:B------:R-:W-:Y:S01]  /*17e0*/  FMUL.FTZ R40, R40, 6.1035157159494701773e-06 ;  /* 0x36cccccd28287820 */ /* 0x000fe20000410000 */
[----:B------:R-:W-:Y:S02]  /*17f0*/  UMOV UR6, 0x400 ;  /* 0x0000040000067882 */ /* 0x000fe40000000000 */
[----:B------:R-:W-:Y:S01]  /*1800*/  UIADD3 UR6, UPT, UPT, UR6, 0xc80, URZ ;  /* 0x00000c8006067890 */ /* 0x000fe2000fffe0ff */
[----:B------:R-:W-:-:S04]  /*1810*/  FMUL.FTZ R41, R40, R40 ;  /* 0x0000002828297220 */ /* 0x000fc80000410000 */
[----:B------:R-:W-:-:S05]  /*1820*/  FFMA.FTZ R41, R42, 6.1035157159494701773e-06, -R41 ;  /* 0x36cccccd2a297823 */ /* 0x000fca0000010829 */
[----:B------:R-:W-:Y:S01]  /*1830*/  FMNMX.FTZ R41, RZ, R41, !PT ;  /* 0x00000029ff297209 */ /* 0x000fe20007810000 */
[----:B0-----:R-:W-:-:S06]  /*1840*/  ULEA UR6, UR7, UR6, 0x18 ;  /* 0x0000000607067291 */ /* 0x001fcc000f8ec0ff */
[----:B------:R-:W-:-:S05]  /*1850*/  LEA.HI R42, R0, UR6, RZ, 0x1e ;  /* 0x00000006002a7c11 */ /* 0x000fca000f8ff0ff */
[----:B------:R0:W-:Y:S02]  /*1860*/  STS.64 [R42], R40 ;  /* 0x000000282a007388 */ /* 0x0001e40000000a00 */
.L_x_391:
[----:B------:R-:W-:Y:S05]  /*1870*/  BSYNC.RECONVERGENT B0 ;  /* 0x0000000000007941 */ /* 0x000fea0003800200 */
.L_x_390:
        /* <DEDUP_REMOVED lines=26> */
.L_x_393:
[----:B------:R-:W-:Y:S05]  /*1a20*/  BSYNC.RECONVERGENT B0 ;  /* 0x0000000000007941 */ /* 0x000fea0003800200 */
.L_x_392:
        /* <DEDUP_REMOVED lines=11> */
[----:B------:R-:W-:Y:S02]  /*1ae0*/  SHF.L.U32 R39, R39, 0x10, RZ ;  /* 0x0000001027277819 */ /* 0x000fe400000006ff */
[----:B-1----:R-:W-:-:S04]  /*1af0*/  IADD3 R8, P1, PT, R8, UR6, RZ ;  /* 0x0000000608087c10 */ /* 0x002fc8000ff3e0ff */
[----:B------:R-:W-:Y:S01]  /*1b00*/  IADD3.X R9, PT, PT, R9, UR7, RZ, P1, !PT ;  /* 0x0000000709097c10 */ /* 0x000fe20008ffe4ff */
[----:B------:R-:W1:Y:S01]  /*1b10*/  LDCU.64 UR6, c[0x0][0x3a8] ;  /* 0x00007500ff0677ac */ /* 0x000e620008000a00 */
        /* <DEDUP_REMOVED lines=15> */
[----:B-1----:R-:W-:Y:S01]  /*1c10*/  UISETP.GE.U32.AND UP0, UPT, UR10, UR6, UPT ;  /* 0x000000060a00728c */ /* 0x002fe2000bf06070 */
[----:B------:R-:W-:-:S03]  /*1c20*/  UMOV UR5, UR11 ;  /* 0x0000000b00057c82 */ /* 0x000fc60008000000 */
[----:B------:R-:W-:Y:S01]  /*1c30*/  UISETP.GE.AND.EX UP0, UPT, UR11, UR7, UPT, UP0 ;  /* 0x000000070b00728c */ /* 0x000fe2000bf06300 */
[----:B0-----:R-:W-:Y:S01]  /*1c40*/  FMUL.FTZ R22, R41, R42 ;  /* 0x0000002a29167220 */ /* 0x001fe20000410000 */
        /* <DEDUP_REMOVED lines=18> */
[----:B------:R-:W-:Y:S01]  /*1d70*/  FMUL.FTZ R43, R41, R42 ;  /* 0x0000002a292b7220 */ /* 0x000fe20000410000 */
[--C-:B------:R-:W-:Y:S01]  /*1d80*/  FADD.FTZ R42, R19, -R40.reuse ;  /* 0x80000028132a7221 */ /* 0x100fe20000010000 */
[--C-:B------:R-:W-:Y:S01]  /*1d90*/  FADD.FTZ R52, R15, -R40.reuse ;  /* 0x800000280f347221 */ /* 0x100fe20000010000 */
[----:B------:R-:W-:Y:S01]  /*1da0*/  SHF.L.U32 R38, R37, 0x10, RZ ;  /* 0x0000001025267819 */ /* 0x000fe200000006ff */
[----:B------:R-:W-:Y:S01]  /*1db0*/  FMUL.FTZ R37, R3, -1.4426950216293334961 ;  /* 0xbfb8aa3b03257820 */ /* 0x000fe20000410000 */
[----:B------:R-:W-:Y:S01]  /*1dc0*/  FMUL.FTZ R42, R41, R42 ;  /* 0x0000002a292a7220 */ /* 0x000fe20000410000 */
[----:B------:R-:W-:Y:S01]  /*1dd0*/  FADD.FTZ R54, R27, -R40 ;  /* 0x800000281b367221 */ /* 0x000fe20000010000 */
[----:B------:R-:W-:Y:S01]  /*1de0*/  FMUL.FTZ R58, R41, R52 ;  /* 0x00000034293a7220 */ /* 0x000fe20000410000 */
[----:B------:R0:W-:Y:S01]  /*1df0*/  MUFU.EX2 R13, R37 ;  /* 0x00000025000d7308 */ /* 0x0001e20000000800 */
[----:B------:R-:W-:Y:S01]  /*1e00*/  FFMA.FTZ R42, R47, R42, R46 ;  /* 0x0000002a2f2a7223 */ /* 0x000fe2000001002e */
[--C-:B------:R-:W-:Y:S01]  /*1e10*/  FADD.FTZ R48, R21, -R40.reuse ;  /* 0x8000002815307221 */ /* 0x100fe20000010000 */
[----:B------:R-:W-:Y:S01]  /*1e20*/  FMUL.FTZ R27, R41, R60 ;  /* 0x0000003c291b7220 */ /* 0x000fe20000410000 */
[--C-:B------:R-:W-:Y:S01]  /*1e30*/  FFMA.FTZ R21, R58, R44, R45.reuse ;  /* 0x0000002c3a157223 */ /* 0x100fe2000001002d */
[--C-:B------:R-:W-:Y:S01]  /*1e40*/  FADD.FTZ R52, R35, -R40.reuse ;  /* 0x8000002823347221 */ /* 0x100fe20000010000 */
[--C-:B------:R-:W-:Y:S01]  /*1e50*/  FADD.FTZ R56, R57, -R40.reuse ;  /* 0x8000002839387221 */ /* 0x100fe20000010000 */
[----:B------:R-:W-:Y:S01]  /*1e60*/  FADD.FTZ R58, R12, -R40 ;  /* 0x800000280c3a7221 */ /* 0x000fe20000010000 */
[----:B------:R-:W-:Y:S01]  /*1e70*/  FFMA.FTZ R19, R43, R39, R38 ;  /* 0x000000272b137223 */ /* 0x000fe20000010026 */
[----:B0-----:R-:W-:Y:S01]  /*1e80*/  FMUL.FTZ R37, R41, R54 ;  /* 0x0000003629257220 */ /* 0x001fe20000410000 */
[----:B------:R-:W-:Y:S01]  /*1e90*/  FMUL.FTZ R54, R42, -1.4426950216293334961 ;  /* 0xbfb8aa3b2a367820 */ /* 0x000fe20000410000 */
[----:B------:R-:W-:Y:S01]  /*1ea0*/  FADD.FTZ R50, R23, -R40 ;  /* 0x8000002817327221 */ /* 0x000fe20000010000 */
[----:B------:R-:W-:Y:S01]  /*1eb0*/  FMUL.FTZ R12, R41, R48 ;  /* 0x00000030290c7220 */ /* 0x000fe20000410000 */
[----:B------:R-:W-:Y:S01]  /*1ec0*/  FFMA.FTZ R48, R47, R27, R46 ;  /* 0x0000001b2f307223 */ /* 0x000fe2000001002e */
[C---:B------:R-:W-:Y:S01]  /*1ed0*/  FMUL.FTZ R35, R41.reuse, R52 ;  /* 0x0000003429237220 */ /* 0x040fe20000410000 */
[C---:B------:R-:W-:Y:S01]  /*1ee0*/  FMUL.FTZ R43, R41.reuse, R56 ;  /* 0x00000038292b7220 */ /* 0x040fe20000410000 */
[----:B------:R-:W-:Y:S01]  /*1ef0*/  FMUL.FTZ R49, R41, R58 ;  /* 0x0000003a29317220 */ /* 0x000fe20000410000 */
[----:B------:R0:W1:Y:S01]  /*1f00*/  MUFU.EX2 R27, R54 ;  /* 0x00000036001b7308 */ /* 0x0000620000000800 */
[----:B------:R-:W-:Y:S01]  /*1f10*/  FMUL.FTZ R23, R19, -1.4426950216293334961 ;  /* 0xbfb8aa3b13177820 */ /* 0x000fe20000410000 */
[----:B------:R-:W-:Y:S01]  /*1f20*/  FMUL.FTZ R51, R41, R51 ;  /* 0x0000003329337220 */ /* 0x000fe20000410000 */
[----:B------:R-:W-:Y:S01]  /*1f30*/  FADD.FTZ R52, R29, -R40 ;  /* 0x800000281d347221 */ /* 0x000fe20000010000 */
[----:B------:R-:W-:Y:S01]  /*1f40*/  FFMA.FTZ R12, R39, R12, R38 ;  /* 0x0000000c270c7223 */ /* 0x000fe20000010026 */
[----:B------:R-:W-:Y:S01]  /*1f50*/  FMUL.FTZ R29, R41, R50 ;  /* 0x00000032291d7220 */ /* 0x000fe20000410000 */
[----:B------:R-:W-:Y:S01]  /*1f60*/  FADD.FTZ R50, R53, -R40 ;  /* 0x8000002835327221 */ /* 0x000fe20000010000 */
[--C-:B------:R-:W-:Y:S01]  /*1f70*/  FFMA.FTZ R11, R11, R47, R46.reuse ;  /* 0x0000002f0b0b7223 */ /* 0x100fe2000001002e */
[C-C-:B------:R-:W-:Y:S01]  /*1f80*/  FFMA.FTZ R37, R47.reuse, R37, R46.reuse ;  /* 0x000000252f257223 */ /* 0x140fe2000001002e */
[C-C-:B------:R-:W-:Y:S01]  /*1f90*/  FFMA.FTZ R35, R47.reuse, R35, R46.reuse ;  /* 0x000000232f237223 */ /* 0x140fe2000001002e */
[C-C-:B------:R-:W-:Y:S01]  /*1fa0*/  FFMA.FTZ R43, R47.reuse, R43, R46.reuse ;  /* 0x0000002b2f2b7223 */ /* 0x140fe2000001002e */
[C---:B------:R-:W-:Y:S01]  /*1fb0*/  FFMA.FTZ R49, R47.reuse, R49, R46 ;  /* 0x000000312f317223 */ /* 0x040fe2000001002e */
[--C-:B------:R-:W-:Y:S01]  /*1fc0*/  FADD.FTZ R56, R10, -R40.reuse ;  /* 0x800000280a387221 */ /* 0x100fe20000010000 */
[----:B------:R-:W-:Y:S01]  /*1fd0*/  FADD.FTZ R58, R18, -R40 ;  /* 0x80000028123a7221 */ /* 0x000fe20000010000 */
[----:B------:R-:W-:Y:S01]  /*1fe0*/  FFMA.FTZ R46, R47, R51, R46 ;  /* 0x000000332f2e7223 */ /* 0x000fe2000001002e */
[----:B------:R-:W-:Y:S01]  /*1ff0*/  FMUL.FTZ R47, R12, -1.4426950216293334961 ;  /* 0xbfb8aa3b0c2f7820 */ /* 0x000fe20000410000 */
[----:B------:R-:W2:Y:S01]  /*2000*/  MUFU.EX2 R23, R23 ;  /* 0x0000001700177308 */ /* 0x000ea20000000800 */
[C---:B------:R-:W-:Y:S01]  /*2010*/  FMUL.FTZ R52, R41.reuse, R52 ;  /* 0x0000003429347220 */ /* 0x040fe20000410000 */
[C---:B------:R-:W-:Y:S01]  /*2020*/  FMUL.FTZ R51, R41.reuse, R50 ;  /* 0x0000003229337220 */ /* 0x040fe20000410000 */
[C---:B------:R-:W-:Y:S01]  /*2030*/  FMUL.FTZ R53, R41.reuse, R56 ;  /* 0x0000003829357220 */ /* 0x040fe20000410000 */
[C---:B------:R-:W-:Y:S01]  /*2040*/  FMUL.FTZ R57, R41.reuse, R58 ;  /* 0x0000003a29397220 */ /* 0x040fe20000410000 */
[C---:B------:R-:W-:Y:S01]  /*2050*/  FMUL.FTZ R59, R41.reuse, R26 ;  /* 0x0000001a293b7220 */ /* 0x040fe20000410000 */
[----:B0-----:R-:W-:Y:S01]  /*2060*/  FMUL.FTZ R54, R41, R34 ;  /* 0x0000002229367220 */ /* 0x001fe20000410000 */
[----:B------:R-:W-:Y:S01]  /*2070*/  FMUL.FTZ R28, R22, -1.4426950216293334961 ;  /* 0xbfb8aa3b161c7820 */ /* 0x000fe20000410000 */
[----:B------:R0:W-:Y:S01]  /*2080*/  MUFU.EX2 R10, R47 ;  /* 0x0000002f000a7308 */ /* 0x0001e20000000800 */
[--C-:B------:R-:W-:Y:S01]  /*2090*/  FFMA.FTZ R26, R39, R51, R38.reuse ;  /* 0x00000033271a7223 */ /* 0x100fe20000010026 */
[----:B------:R-:W-:Y:S01]  /*20a0*/  FMUL.FTZ R15, R11, -1.4426950216293334961 ;  /* 0xbfb8aa3b0b0f7820 */ /* 0x000fe20000410000 */
[C-C-:B------:R-:W-:Y:S01]  /*20b0*/  FFMA.FTZ R50, R39.reuse, R53, R38.reuse ;  /* 0x0000003527327223 */ /* 0x140fe20000010026 */
[----:B------:R-:W-:Y:S01]  /*20c0*/  FFMA.FTZ R51, R39, R59, R38 ;  /* 0x0000003b27337223 */ /* 0x000fe20000010026 */
[--C-:B------:R-:W-:Y:S01]  /*20d0*/  FADD.FTZ R58, R55, -R40.reuse ;  /* 0x80000028373a7221 */ /* 0x100fe20000010000 */
[--C-:B------:R-:W-:Y:S01]  /*20e0*/  FADD.FTZ R60, R61, -R40.reuse ;  /* 0x800000283d3c7221 */ /* 0x100fe20000010000 */
[--C-:B------:R-:W-:Y:S01]  /*20f0*/  FADD.FTZ R56, R16, -R40.reuse ;  /* 0x8000002810387221 */ /* 0x100fe20000010000 */
[----:B------:R-:W-:Y:S01]  /*2100*/  FADD.FTZ R55, R32, -R40 ;  /* 0x8000002820377221 */ /* 0x000fe20000010000 */
[C-C-:B0-----:R-:W-:Y:S01]  /*2110*/  FFMA.FTZ R47, R39.reuse, R52, R38.reuse ;  /* 0x00000034272f7223 */ /* 0x141fe20000010026 */
[C-C-:B------:R-:W-:Y:S01]  /*2120*/  FFMA.FTZ R52, R39.reuse, R57, R38.reuse ;  /* 0x0000003927347223 */ /* 0x140fe20000010026 */
[----:B------:R-:W-:Y:S01]  /*2130*/  FFMA.FTZ R38, R39, R54, R38 ;  /* 0x0000003627267223 */ /* 0x000fe20000010026 */
[----:B------:R-:W-:Y:S01]  /*2140*/  FADD.FTZ R54, R31, -R40 ;  /* 0x800000281f367221 */ /* 0x000fe20000010000 */
[----:B------:R-:W0:Y:S01]  /*2150*/  MUFU.EX2 R28, R28 ;  /* 0x0000001c001c7308 */ /* 0x000e220000000800 */
[----:B-1----:R-:W-:Y:S01]  /*2160*/  FADD.FTZ R59, R27, 1 ;  /* 0x3f8000001b3b7421 */ /* 0x002fe20000010000 */
[C---:B------:R-:W-:Y:S01]  /*2170*/  FMUL.FTZ R58, R41.reuse, R58 ;  /* 0x0000003a293a7220 */ /* 0x040fe20000410000 */
[C---:B------:R-:W-:Y:S01]  /*2180*/  FMUL.FTZ R53, R41.reuse, R54 ;  /* 0x0000003629357220 */ /* 0x040fe20000410000 */
[C---:B------:R-:W-:Y:S01]  /*2190*/  FMUL.FTZ R40, R41.reuse, R60 ;  /* 0x0000003c29287220 */ /* 0x040fe20000410000 */
[C---:B------:R-:W-:Y:S01]  /*21a0*/  FMUL.FTZ R32, R41.reuse, R56 ;  /* 0x0000003829207220 */ /* 0x040fe20000410000 */
[C---:B------:R-:W-:Y:S01]  /*21b0*/  FMUL.FTZ R24, R41.reuse, R24 ;  /* 0x0000001829187220 */ /* 0x040fe20000410000 */
[----:B------:R-:W-:Y:S01]  /*21c0*/  FMUL.FTZ R60, R41, R55 ;  /* 0x00000037293c7220 */ /* 0x000fe20000410000 */
[----:B------:R-:W1:Y:S01]  /*21d0*/  MUFU.EX2 R15, R15 ;  /* 0x0000000f000f7308 */ /* 0x000e620000000800 */
[----:B------:R-:W-:Y:S01]  /*21e0*/  FADD.FTZ R56, R13, 1 ;  /* 0x3f8000000d387421 */ /* 0x000fe20000010000 */
[C-C-:B------:R-:W-:Y:S01]  /*21f0*/  FFMA.FTZ R29, R44.reuse, R29, R45.reuse ;  /* 0x0000001d2c1d7223 */ /* 0x140fe2000001002d */
[C-C-:B------:R-:W-:Y:S01]  /*2200*/  FFMA.FTZ R53, R44.reuse, R53, R45.reuse ;  /* 0x000000352c357223 */ /* 0x140fe2000001002d */
[C-C-:B------:R-:W-:Y:S01]  /*2210*/  FFMA.FTZ R13, R44.reuse, R58, R45.reuse ;  /* 0x0000003a2c0d7223 */ /* 0x140fe2000001002d */
[C-C-:B------:R-:W-:Y:S01]  /*2220*/  FFMA.FTZ R40, R44.reuse, R40, R45.reuse ;  /* 0x000000282c287223 */ /* 0x140fe2000001002d */
[C-C-:B------:R-:W-:Y:S01]  /*2230*/  FFMA.FTZ R32, R44.reuse, R32, R45.reuse ;  /* 0x000000202c207223 */ /* 0x140fe2000001002d */
[C-C-:B------:R-:W-:Y:S01]  /*2240*/  FFMA.FTZ R24, R44.reuse, R24, R45.reuse ;  /* 0x000000182c187223 */ /* 0x140fe2000001002d */
[----:B------:R-:W-:Y:S01]  /*2250*/  FMUL.FTZ R57, R37, -1.4426950216293334961 ;  /* 0xbfb8aa3b25397820 */ /* 0x000fe20000410000 */
[----:B------:R-:W-:Y:S01]  /*2260*/  FFMA.FTZ R45, R44, R60, R45 ;  /* 0x0000003c2c2d7223 */ /* 0x000fe2000001002d */
[----:B------:R-:W3:Y:S01]  /*2270*/  MUFU.RCP R59, R59 ;  /* 0x0000003b003b7308 */ /* 0x000ee20000001000 */
[----:B--2---:R-:W-:Y:S01]  /*2280*/  FADD.FTZ R60, R23, 1 ;  /* 0x3f800000173c7421 */ /* 0x004fe20000010000 */
[----:B0-----:R-:W-:Y:S01]  /*2290*/  FADD.FTZ R61, R28, 1 ;  /* 0x3f8000001c3d7421 */ /* 0x001fe20000010000 */
[----:B------:R-:W-:Y:S01]  /*22a0*/  FMUL.FTZ R18, R29, -1.4426950216293334961 ;  /* 0xbfb8aa3b1d127820 */ /* 0x000fe20000410000 */
[----:B------:R-:W-:Y:S01]  /*22b0*/  FMUL.FTZ R20, R21, -1.4426950216293334961 ;  /* 0xbfb8aa3b15147820 */ /* 0x000fe20000410000 */
[----:B------:R-:W-:Y:S01]  /*22c0*/  FMUL.FTZ R34, R17, -1.4426950216293334961 ;  /* 0xbfb8aa3b11227820 */ /* 0x000fe20000410000 */
[----:B------:R-:W-:Y:S01]  /*22d0*/  FMUL.FTZ R54, R53, -1.4426950216293334961 ;  /* 0xbfb8aa3b35367820 */ /* 0x000fe20000410000 */
[----:B-1----:R-:W-:Y:S01]  /*22e0*/  FADD.FTZ R58, R15, 1 ;  /* 0x3f8000000f3a7421 */ /* 0x002fe20000010000 */
[----:B------:R-:W0:Y:S01]  /*22f0*/  MUFU.EX2 R31, R57 ;  /* 0x00000039001f7308 */ /* 0x000e220000000800 */
[----:B------:R-:W-:Y:S01]  /*2300*/  FMUL.FTZ R16, R14, -1.4426950216293334961 ;  /* 0xbfb8aa3b0e107820 */ /* 0x000fe20000410000 */
[----:B------:R-:W-:Y:S01]  /*2310*/  FMUL.FTZ R44, R35, -1.4426950216293334961 ;  /* 0xbfb8aa3b232c7820 */ /* 0x000fe20000410000 */
[----:B------:R-:W-:Y:S01]  /*2320*/  FMUL.FTZ R39, R47, -1.4426950216293334961 ;  /* 0xbfb8aa3b2f277820 */ /* 0x000fe20000410000 */
[----:B------:R-:W-:Y:S01]  /*2330*/  FMUL.FTZ R41, R26, -1.4426950216293334961 ;  /* 0xbfb8aa3b1a297820 */ /* 0x000fe20000410000 */
[----:B------:R-:W-:Y:S01]  /*2340*/  FMUL.FTZ R23, R25, -1.4426950216293334961 ;  /* 0xbfb8aa3b19177820 */ /* 0x000fe20000410000 */
[----:B------:R-:W-:-:S02]  /*2350*/  FMUL.FTZ R55, R43, -1.4426950216293334961 ;  /* 0xbfb8aa3b2b377820 */ /* 0x000fc40000410000 */
[----:B------:R-:W1:Y:S01]  /*2360*/  MUFU.RCP R60, R60 ;  /* 0x0000003c003c7308 */ /* 0x000e620000001000 */
[----:B---3--:R-:W-:Y:S01]  /*2370*/  FMUL.FTZ R42, R42, R59 ;  /* 0x0000003b2a2a7220 */ /* 0x008fe20000410000 */
[----:B------:R-:W-:Y:S01]  /*2380*/  FADD.FTZ R59, R10, 1 ;  /* 0x3f8000000a3b7421 */ /* 0x000fe20000010000 */
[----:B------:R-:W-:-:S05]  /*2390*/  FMUL.FTZ R10, R33, -1.4426950216293334961 ;  /* 0xbfb8aa3b210a7820 */ /* 0x000fca0000410000 */
[----:B------:R-:W2:Y:S01]  /*23a0*/  MUFU.RCP R61, R61 ;  /* 0x0000003d003d7308 */ /* 0x000ea20000001000 */
[----:B0-----:R-:W-:-:S07]  /*23b0*/  FADD.FTZ R31, R31, 1 ;  /* 0x3f8000001f1f7421 */ /* 0x001fce0000010000 */
[----:B------:R-:W0:Y:S01]  /*23c0*/  MUFU.EX2 R18, R18 ;  /* 0x0000001200127308 */ /* 0x000e220000000800 */
[----:B-1----:R-:W-:Y:S01]  /*23d0*/  FMUL.FTZ R57, R19, R60 ;  /* 0x0000003c13397220 */ /* 0x002fe20000410000 */
[----:B------:R-:W-:-:S06]  /*23e0*/  FMUL.FTZ R19, R40, -1.4426950216293334961 ;  /* 0xbfb8aa3b28137820 */ /* 0x000fcc0000410000 */
[----:B------:R-:W1:Y:S01]  /*23f0*/  MUFU.RCP R56, R56 ;  /* 0x0000003800387308 */ /* 0x000e620000001000 */
[----:B--2---:R-:W-:Y:S01]  /*2400*/  FMUL.FTZ R27, R22, R61 ;  /* 0x0000003d161b7220 */ /* 0x004fe20000410000 */
[----:B------:R-:W-:-:S06]  /*2410*/  FMUL.FTZ R22, R52, -1.4426950216293334961 ;  /* 0xbfb8aa3b34167820 */ /* 0x000fcc0000410000 */
[----:B------:R-:W2:Y:S01]  /*2420*/  MUFU.RCP R58, R58 ;  /* 0x0000003a003a7308 */ /* 0x000ea20000001000 */
[----:B0-----:R-:W-:-:S07]  /*2430*/  FADD.FTZ R61, R18, 1 ;  /* 0x3f800000123d7421 */ /* 0x001fce0000010000 */
[----:B------:R-:W0:Y:S01]  /*2440*/  MUFU.EX2 R20, R20 ;  /* 0x0000001400147308 */ /* 0x000e220000000800 */
[----:B-1----:R-:W-:Y:S01]  /*2450*/  FMUL.FTZ R15, R3, R56 ;  /* 0x00000038030f7220 */ /* 0x002fe20000410000 */
[----:B------:R-:W-:-:S06]  /*2460*/  FMUL.FTZ R3, R13, -1.4426950216293334961 ;  /* 0xbfb8aa3b0d037820 */ /* 0x000fcc0000410000 */
[----:B------:R-:W1:Y:S01]  /*2470*/  MUFU.EX2 R34, R34 ;  /* 0x0000002200227308 */ /* 0x000e620000000800 */
[----:B--2---:R-:W-:Y:S01]  /*2480*/  FMUL.FTZ R56, R11, R58 ;  /* 0x0000003a0b387220 */ /* 0x004fe20000410000 */
[----:B------:R-:W-:-:S04]  /*2490*/  FMUL.FTZ R11, R50, -1.4426950216293334961 ;  /* 0xbfb8aa3b320b7820 */ /* 0x000fc80000410000 */
[----:B------:R-:W-:Y:S02]  /*24a0*/  F2FP.BF16.F32.PACK_AB R56, R56, R15 ;  /* 0x0000000f3838723e */ /* 0x000fe400000010ff */
[----:B------:R-:W-:Y:S01]  /*24b0*/  MUFU.EX2 R54, R54 ;  /* 0x0000003600367308 */ /* 0x000fe20000000800 */
[----:B0-----:R-:W-:Y:S01]  /*24c0*/  FADD.FTZ R58, R20, 1 ;  /* 0x3f800000143a7421 */ /* 0x001fe20000010000 */
[----:B------:R-:W-:-:S06]  /*24d0*/  FMUL.FTZ R20, R36, -1.4426950216293334961 ;  /* 0xbfb8aa3b24147820 */ /* 0x000fcc0000410000 */
[----:B------:R-:W0:Y:S01]  /*24e0*/  MUFU.EX2 R16, R16 ;  /* 0x0000001000107308 */ /* 0x000e220000000800 */
[----:B-1----:R-:W-:-:S07]  /*24f0*/  FADD.FTZ R34, R34, 1 ;  /* 0x3f80000022227421 */ /* 0x002fce0000010000 */
[----:B------:R-:W1:Y:S08]  /*2500*/  MUFU.EX2 R44, R44 ;  /* 0x0000002c002c7308 */ /* 0x000e700000000800 */
[----:B------:R-:W2:Y:S01]  /*2510*/  MUFU.RCP R59, R59 ;  /* 0x0000003b003b7308 */ /* 0x000ea20000001000 */
[----:B0-----:R-:W-:-:S07]  /*2520*/  FADD.FTZ R16, R16, 1 ;  /* 0x3f80000010107421 */ /* 0x001fce0000010000 */
[----:B------:R-:W0:Y:S01]  /*2530*/  MUFU.EX2 R39, R39 ;  /* 0x0000002700277308 */ /* 0x000e220000000800 */
[----:B-1----:R-:W-:-:S07]  /*2540*/  FADD.FTZ R44, R44, 1 ;  /* 0x3f8000002c2c7421 */ /* 0x002fce0000010000 */
[----:B------:R-:W1:Y:S01]  /*2550*/  MUFU.RCP R60, R31 ;  /* 0x0000001f003c7308 */ /* 0x000e620000001000 */
[----:B--2---:R-:W-:-:S07]  /*2560*/  FMUL.FTZ R12, R12, R59 ;  /* 0x0000003b0c0c7220 */ /* 0x004fce0000410000 */
[----:B------:R2:W3:Y:S01]  /*2570*/  MUFU.RCP R18, R61 ;  /* 0x0000003d00127308 */ /* 0x0004e20000001000 */
[----:B0-----:R-:W-:-:S07]  /*2580*/  FADD.FTZ R59, R39, 1 ;  /* 0x3f800000273b7421 */ /* 0x001fce0000010000 */
[----:B------:R-:W0:Y:S01]  /*2590*/  MUFU.EX2 R41, R41 ;  /* 0x0000002900297308 */ /* 0x000e220000000800 */
[----:B--2---:R-:W-:Y:S01]  /*25a0*/  FADD.FTZ R61, R54, 1 ;  /* 0x3f800000363d7421 */ /* 0x004fe20000010000 */
[----:B-1----:R-:W-:-:S06]  /*25b0*/  FMUL.FTZ R60, R37, R60 ;  /* 0x0000003c253c7220 */ /* 0x002fcc0000410000 */
[----:B------:R-:W1:Y:S01]  /*25c0*/  MUFU.RCP R58, R58 ;  /* 0x0000003a003a7308 */ /* 0x000e620000001000 */
[----:B---3--:R-:W-:Y:S01]  /*25d0*/  FMUL.FTZ R29, R29, R18 ;  /* 0x000000121d1d7220 */ /* 0x008fe20000410000 */
[----:B------:R-:W-:-:S04]  /*25e0*/  FMUL.FTZ R18, R48, -1.4426950216293334961 ;  /* 0xbfb8aa3b30127820 */ /* 0x000fc80000410000 */
[----:B------:R-:W-:Y:S02]  /*25f0*/  F2FP.BF16.F32.PACK_AB R29, R29, R12 ;  /* 0x0000000c1d1d723e */ /* 0x000fe400000010ff */
[----:B------:R-:W2:Y:S01]  /*2600*/  MUFU.RCP R34, R34 ;  /* 0x0000002200227308 */ /* 0x000ea20000001000 */
[----:B0-----:R-:W-:-:S07]  /*2610*/  FADD.FTZ R41, R41, 1 ;  /* 0x3f80000029297421 */ /* 0x001fce0000010000 */
[----:B------:R-:W0:Y:S01]  /*2620*/  MUFU.EX2 R3, R3 ;  /* 0x0000000300037308 */ /* 0x000e220000000800 */
[----:B-1----:R-:W-:Y:S01]  /*2630*/  FMUL.FTZ R28, R21, R58 ;  /* 0x0000003a151c7220 */ /* 0x002fe20000410000 */
[----:B------:R-:W-:Y:S01]  /*2640*/  FMUL.FTZ R21, R49, -1.4426950216293334961 ;  /* 0xbfb8aa3b31157820 */ /* 0x000fe20000410000 */
[----:B------:R-:W-:-:S03]  /*2650*/  FMUL.FTZ R58, R32, -1.4426950216293334961 ;  /* 0xbfb8aa3b203a7820 */ /* 0x000fc60000410000 */
[----:B------:R-:W-:Y:S02]  /*2660*/  F2FP.BF16.F32.PACK_AB R57, R28, R57 ;  /* 0x000000391c39723e */ /* 0x000fe400000010ff */
[----:B------:R-:W1:Y:S01]  /*2670*/  MUFU.EX2 R23, R23 ;  /* 0x0000001700177308 */ /* 0x000e620000000800 */
[----:B--2---:R-:W-:Y:S01]  /*2680*/  FMUL.FTZ R31, R17, R34 ;  /* 0x00000022111f7220 */ /* 0x004fe20000410000 */
[----:B------:R-:W-:Y:S01]  /*2690*/  FMUL.FTZ R17, R51, -1.4426950216293334961 ;  /* 0xbfb8aa3b33117820 */ /* 0x000fe20000410000 */
[----:B------:R-:W-:Y:S01]  /*26a0*/  FMUL.FTZ R34, R24, -1.4426950216293334961 ;  /* 0xbfb8aa3b18227820 */ /* 0x000fe20000410000 */
[----:B------:R-:W-:Y:S01]  /*26b0*/  F2FP.BF16.F32.PACK_AB R28, R42, R27 ;  /* 0x0000001b2a1c723e */ /* 0x000fe200000010ff */
[----:B------:R2:W-:Y:S03]  /*26c0*/  STG.E.64 desc[UR12][R8.64], R56 ;  /* 0x0000003808007986 */ /* 0x0005e6000c101b0c */
[----:B------:R-:W3:Y:S01]  /*26d0*/  MUFU.RCP R37, R61 ;  /* 0x0000003d00257308 */ /* 0x000ee20000001000 */
[----:B0-----:R-:W-:Y:S01]  /*26e0*/  FADD.FTZ R3, R3, 1 ;  /* 0x3f80000003037421 */ /* 0x001fe20000010000 */
[----:B------:R2:W-:Y:S06]  /*26f0*/  STG.E.64 desc[UR12][R8.64+0x1400], R28 ;  /* 0x0014001c08007986 */ /* 0x0005ec000c101b0c */
[----:B------:R0:W4:Y:S01]  /*2700*/  MUFU.RCP R39, R16 ;  /* 0x0000001000277308 */ /* 0x0001220000001000 */
[----:B-1----:R-:W-:-:S07]  /*2710*/  FADD.FTZ R23, R23, 1 ;  /* 0x3f80000017177421 */ /* 0x002fce0000010000 */
[----:B------:R3:W1:Y:S01]  /*2720*/  MUFU.RCP R54, R44 ;  /* 0x0000002c00367308 */ /* 0x0006620000001000 */
[----:B0-----:R-:W-:-:S07]  /*2730*/  FMUL.FTZ R16, R30, -1.4426950216293334961 ;  /* 0xbfb8aa3b1e107820 */ /* 0x001fce0000410000 */
[----:B------:R-:W0:Y:S01]  /*2740*/  MUFU.EX2 R16, R16 ;  /* 0x0000001000107308 */ /* 0x000e220000000800 */
[----:B---3--:R-:W-:Y:S01]  /*2750*/  FMUL.FTZ R44, R53, R37 ;  /* 0x00000025352c7220 */ /* 0x008fe20000410000 */
[----:B----4-:R-:W-:Y:S01]  /*2760*/  FMUL.FTZ R39, R14, R39 ;  /* 0x000000270e277220 */ /* 0x010fe20000410000 */
[----:B------:R-:W-:Y:S01]  /*2770*/  FMUL.FTZ R37, R46, -1.4426950216293334961 ;  /* 0xbfb8aa3b2e257820 */ /* 0x000fe20000410000 */
[----:B------:R-:W-:-:S04]  /*2780*/  FMUL.FTZ R14, R38, -1.4426950216293334961 ;  /* 0xbfb8aa3b260e7820 */ /* 0x000fc80000410000 */
[----:B------:R-:W3:Y:S01]  /*2790*/  MUFU.EX2 R55, R55 ;  /* 0x0000003700377308 */ /* 0x000ee20000000800 */
[----:B-1----:R-:W-:Y:S01]  /*27a0*/  FMUL.FTZ R54, R35, R54 ;  /* 0x0000003623367220 */ /* 0x002fe20000410000 */
[----:B------:R-:W-:-:S04]  /*27b0*/  FMUL.FTZ R35, R45, -1.4426950216293334961 ;  /* 0xbfb8aa3b2d237820 */ /* 0x000fc80000410000 */
[----:B------:R-:W-:Y:S02]  /*27c0*/  F2FP.BF16.F32.PACK_AB R12, R54, R39 ;  /* 0x00000027360c723e */ /* 0x000fe400000010ff */
[----:B------:R-:W1:Y:S01]  /*27d0*/  MUFU.EX2 R20, R20 ;  /* 0x0000001400147308 */ /* 0x000e620000000800 */
[----:B0-----:R-:W-:-:S07]  /*27e0*/  FADD.FTZ R16, R16, 1 ;  /* 0x3f80000010107421 */ /* 0x001fce0000010000 */
[----:B------:R-:W0:Y:S01]  /*27f0*/  MUFU.EX2 R18, R18 ;  /* 0x0000001200127308 */ /* 0x000e220000000800 */
[----:B---3--:R-:W-:-:S07]  /*2800*/  FADD.FTZ R53, R55, 1 ;  /* 0x3f80000037357421 */ /* 0x008fce0000010000 */
[----:B------:R-:W3:Y:S01]  /*2810*/  MUFU.RCP R41, R41 ;  /* 0x0000002900297308 */ /* 0x000ee20000001000 */
[----:B-1----:R-:W-:-:S07]  /*2820*/  FADD.FTZ R55, R20, 1 ;  /* 0x3f80000014377421 */ /* 0x002fce0000010000 */
[----:B------:R-:W1:Y:S01]  /*2830*/  MUFU.EX2 R11, R11 ;  /* 0x0000000b000b7308 */ /* 0x000e620000000800 */
[----:B0-----:R-:W-:-:S07]  /*2840*/  FADD.FTZ R61, R18, 1 ;  /* 0x3f800000123d7421 */ /* 0x001fce0000010000 */
[----:B------:R-:W0:Y:S01]  /*2850*/  MUFU.EX2 R19, R19 ;  /* 0x0000001300137308 */ /* 0x000e220000000800 */
[----:B---3--:R-:W-:-:S07]  /*2860*/  FMUL.FTZ R26, R26, R41 ;  /* 0x000000291a1a7220 */ /* 0x008fce0000410000 */
[----:B------:R-:W3:Y:S01]  /*2870*/  MUFU.EX2 R21, R21 ;  /* 0x0000001500157308 */ /* 0x000ee20000000800 */
[----:B-1----:R-:W-:-:S07]  /*2880*/  FADD.FTZ R11, R11, 1 ;  /* 0x3f8000000b0b7421 */ /* 0x002fce0000010000 */
[----:B------:R-:W1:Y:S01]  /*2890*/  MUFU.EX2 R17, R17 ;  /* 0x0000001100117308 */ /* 0x000e620000000800 */
[----:B0-----:R-:W-:-:S07]  /*28a0*/  FADD.FTZ R19, R19, 1 ;  /* 0x3f80000013137421 */ /* 0x001fce0000010000 */
[----:B------:R-:W0:Y:S01]  /*28b0*/  MUFU.RCP R3, R3 ;  /* 0x0000000300037308 */ /* 0x000e220000001000 */
[----:B---3--:R-:W-:-:S07]  /*28c0*/  FADD.FTZ R20, R21, 1 ;  /* 0x3f80000015147421 */ /* 0x008fce0000010000 */
[----:B------:R-:W3:Y:S01]  /*28d0*/  MUFU.RCP R23, R23 ;  /* 0x0000001700177308 */ /* 0x000ee20000001000 */
[----:B-1----:R-:W-:-:S07]  /*28e0*/  FADD.FTZ R18, R17, 1 ;  /* 0x3f80000011127421 */ /* 0x002fce0000010000 */
[----:B------:R-:W1:Y:S01]  /*28f0*/  MUFU.EX2 R22, R22 ;  /* 0x0000001600167308 */ /* 0x000e620000000800 */
[----:B0-----:R-:W-:-:S07]  /*2900*/  FMUL.FTZ R3, R13, R3 ;  /* 0x000000030d037220 */ /* 0x001fce0000410000 */
[----:B------:R-:W0:Y:S01]  /*2910*/  MUFU.EX2 R10, R10 ;  /* 0x0000000a000a7308 */ /* 0x000e220000000800 */
[----:B---3--:R-:W-:-:S07]  /*2920*/  FMUL.FTZ R23, R25, R23 ;  /* 0x0000001719177220 */ /* 0x008fce0000410000 */
[----:B------:R-:W3:Y:S01]  /*2930*/  MUFU.EX2 R34, R34 ;  /* 0x0000002200227308 */ /* 0x000ee20000000800 */
[----:B-1----:R-:W-:-:S07]  /*2940*/  FADD.FTZ R21, R22, 1 ;  /* 0x3f80000016157421 */ /* 0x002fce0000010000 */
[----:B------:R-:W1:Y:S01]  /*2950*/  MUFU.EX2 R37, R37 ;  /* 0x0000002500257308 */ /* 0x000e620000000800 */
[----:B0-----:R-:W-:-:S07]  /*2960*/  FADD.FTZ R10, R10, 1 ;  /* 0x3f8000000a0a7421 */ /* 0x001fce0000010000 */
[----:B------:R-:W0:Y:S01]  /*2970*/  MUFU.EX2 R14, R14 ;  /* 0x0000000e000e7308 */ /* 0x000e220000000800 */
[----:B---3--:R-:W-:-:S07]  /*2980*/  FADD.FTZ R17, R34, 1 ;  /* 0x3f80000022117421 */ /* 0x008fce0000010000 */
[----:B------:R-:W-:Y:S01]  /*2990*/  MUFU.EX2 R35, R35 ;  /* 0x0000002300237308 */ /* 0x000fe20000000800 */
[----:B-1----:R-:W-:-:S07]  /*29a0*/  FADD.FTZ R13, R37, 1 ;  /* 0x3f800000250d7421 */ /* 0x002fce0000010000 */
[----:B------:R-:W1:Y:S01]  /*29b0*/  MUFU.EX2 R58, R58 ;  /* 0x0000003a003a7308 */ /* 0x000e620000000800 */
[----:B0-----:R-:W-:-:S07]  /*29c0*/  FADD.FTZ R25, R14, 1 ;  /* 0x3f8000000e197421 */ /* 0x001fce0000010000 */
[----:B------:R-:W0:Y:S08]  /*29d0*/  MUFU.RCP R59, R59 ;  /* 0x0000003b003b7308 */ /* 0x000e300000001000 */
[----:B------:R3:W4:Y:S01]  /*29e0*/  MUFU.RCP R41, R16 ;  /* 0x0000001000297308 */ /* 0x0007220000001000 */
[----:B-1----:R-:W-:-:S07]  /*29f0*/  FADD.FTZ R58, R58, 1 ;  /* 0x3f8000003a3a7421 */ /* 0x002fce0000010000 */
[----:B------:R-:W1:Y:S01]  /*2a00*/  MUFU.RCP R53, R53 ;  /* 0x0000003500357308 */ /* 0x000e620000001000 */
[----:B---3--:R-:W-:Y:S01]  /*2a10*/  FADD.FTZ R16, R35, 1 ;  /* 0x3f80000023107421 */ /* 0x008fe20000010000 */
[----:B0-----:R-:W-:-:S05]  /*2a20*/  FMUL.FTZ R47, R47, R59 ;  /* 0x0000003b2f2f7220 */ /* 0x001fca0000410000 */
[----:B------:R-:W-:Y:S01]  /*2a30*/  F2FP.BF16.F32.PACK_AB R47, R44, R47 ;  /* 0x0000002f2c2f723e */ /* 0x000fe200000010ff */
[----:B------:R-:W0:Y:S01]  /*2a40*/  MUFU.RCP R11, R11 ;  /* 0x0000000b000b7308 */ /* 0x000e220000001000 */
[----:B----4-:R-:W-:-:S07]  /*2a50*/  FMUL.FTZ R41, R30, R41 ;  /* 0x000000291e297220 */ /* 0x010fce0000410000 */
[----:B------:R-:W3:Y:S01]  /*2a60*/  MUFU.RCP R19, R19 ;  /* 0x0000001300137308 */ /* 0x000ee20000001000 */
[----:B-1----:R-:W-:-:S05]  /*2a70*/  FMUL.FTZ R14, R43, R53 ;  /* 0x000000352b0e7220 */ /* 0x002fca0000410000 */
[----:B------:R-:W-:Y:S02]  /*2a80*/  F2FP.BF16.F32.PACK_AB R14, R14, R23 ;  /* 0x000000170e0e723e */ /* 0x000fe400000010ff */
[----:B------:R-:W1:Y:S01]  /*2a90*/  MUFU.RCP R55, R55 ;  /* 0x0000003700377308 */ /* 0x000e620000001000 */
[----:B0-----:R-:W-:-:S07]  /*2aa0*/  FMUL.FTZ R11, R50, R11 ;  /* 0x0000000b320b7220 */ /* 0x001fce0000410000 */
[----:B------:R-:W0:Y:S01]  /*2ab0*/  MUFU.RCP R20, R20 ;  /* 0x0000001400147308 */ /* 0x000e220000001000 */
[----:B---3--:R-:W-:-:S05]  /*2ac0*/  FMUL.FTZ R40, R40, R19 ;  /* 0x0000001328287220 */ /* 0x008fca0000410000 */
[----:B------:R-:W-:Y:S02]  /*2ad0*/  F2FP.BF16.F32.PACK_AB R15, R40, R11 ;  /* 0x0000000b280f723e */ /* 0x000fe400000010ff */
[----:B------:R-:W3:Y:S01]  /*2ae0*/  MUFU.RCP R21, R21 ;  /* 0x0000001500157308 */ /* 0x000ee20000001000 */
[----:B-1----:R-:W-:Y:S02]  /*2af0*/  FMUL.FTZ R55, R36, R55 ;  /* 0x0000003724377220 */ /* 0x002fe40000410000 */
[----:B------:R2:W-:Y:S05]  /*2b00*/  STG.E.64 desc[UR12][R8.64+0x5000], R14 ;  /* 0x0050000e08007986 */ /* 0x0005ea000c101b0c */
[----:B------:R-:W1:Y:S01]  /*2b10*/  MUFU.RCP R59, R58 ;  /* 0x0000003a003b7308 */ /* 0x000e620000001000 */
[----:B0-----:R-:W-:-:S05]  /*2b20*/  FMUL.FTZ R20, R49, R20 ;  /* 0x0000001431147220 */ /* 0x001fca0000410000 */
[----:B------:R-:W-:Y:S02]  /*2b30*/  F2FP.BF16.F32.PACK_AB R20, R20, R55 ;  /* 0x000000371414723e */ /* 0x000fe400000010ff */
[----:B------:R-:W0:Y:S01]  /*2b40*/  MUFU.RCP R10, R10 ;  /* 0x0000000a000a7308 */ /* 0x000e220000001000 */
[----:B---3--:R-:W-:-:S07]  /*2b50*/  FMUL.FTZ R21, R52, R21 ;  /* 0x0000001534157220 */ /* 0x008fce0000410000 */
[----:B------:R-:W3:Y:S01]  /*2b60*/  MUFU.RCP R61, R61 ;  /* 0x0000003d003d7308 */ /* 0x000ee20000001000 */
[----:B-1----:R-:W-:-:S05]  /*2b70*/  FMUL.FTZ R32, R32, R59 ;  /* 0x0000003b20207220 */ /* 0x002fca0000410000 */
[----:B------:R-:W-:Y:S02]  /*2b80*/  F2FP.BF16.F32.PACK_AB R21, R32, R21 ;  /* 0x000000152015723e */ /* 0x000fe400000010ff */
[----:B------:R-:W1:Y:S01]  /*2b90*/  MUFU.RCP R18, R18 ;  /* 0x0000001200127308 */ /* 0x000e620000001000 */
[----:B0-----:R-:W-:Y:S02]  /*2ba0*/  FMUL.FTZ R10, R33, R10 ;  /* 0x0000000a210a7220 */ /* 0x001fe40000410000 */
[----:B------:R2:W-:Y:S05]  /*2bb0*/  STG.E.64 desc[UR12][R8.64+0x6400], R20 ;  /* 0x0064001408007986 */ /* 0x0005ea000c101b0c */
[----:B------:R-:W0:Y:S01]  /*2bc0*/  MUFU.RCP R17, R17 ;  /* 0x0000001100117308 */ /* 0x000e220000001000 */
[----:B---3--:R-:W-:-:S05]  /*2bd0*/  FMUL.FTZ R61, R48, R61 ;  /* 0x0000003d303d7220 */ /* 0x008fca0000410000 */
[----:B------:R-:W-:Y:S02]  /*2be0*/  F2FP.BF16.F32.PACK_AB R10, R61, R10 ;  /* 0x0000000a3d0a723e */ /* 0x000fe400000010ff */
[----:B------:R-:W3:Y:S01]  /*2bf0*/  MUFU.RCP R13, R13 ;  /* 0x0000000d000d7308 */ /* 0x000ee20000001000 */
[----:B-1----:R-:W-:-:S07]  /*2c00*/  FMUL.FTZ R18, R51, R18 ;  /* 0x0000001233127220 */ /* 0x002fce0000410000 */
[----:B------:R-:W1:Y:S01]  /*2c10*/  MUFU.RCP R25, R25 ;  /* 0x0000001900197308 */ /* 0x000e620000001000 */
[----:B0-----:R-:W-:-:S05]  /*2c20*/  FMUL.FTZ R17, R24, R17 ;  /* 0x0000001118117220 */ /* 0x001fca0000410000 */
[----:B------:R-:W-:Y:S02]  /*2c30*/  F2FP.BF16.F32.PACK_AB R11, R17, R18 ;  /* 0x00000012110b723e */ /* 0x000fe400000010ff */
[----:B------:R-:W0:Y:S01]  /*2c40*/  MUFU.RCP R16, R16 ;  /* 0x0000001000107308 */ /* 0x000e220000001000 */
[----:B---3--:R-:W-:Y:S01]  /*2c50*/  FMUL.FTZ R22, R46, R13 ;  /* 0x0000000d2e167220 */ /* 0x008fe20000410000 */
[----:B------:R-:W-:Y:S01]  /*2c60*/  F2FP.BF16.F32.PACK_AB R46, R60, R31 ;  /* 0x0000001f3c2e723e */ /* 0x000fe200000010ff */
[----:B------:R2:W-:Y:S01]  /*2c70*/  STG.E.64 desc[UR12][R8.64+0x7800], R10 ;  /* 0x0078000a08007986 */ /* 0x0005e2000c101b0c */
[----:B------:R-:W-:Y:S02]  /*2c80*/  F2FP.BF16.F32.PACK_AB R13, R3, R26 ;  /* 0x0000001a030d723e */ /* 0x000fe400000010ff */
[----:B------:R-:W-:Y:S01]  /*2c90*/  F2FP.BF16.F32.PACK_AB R22, R22, R41 ;  /* 0x000000291616723e */ /* 0x000fe200000010ff */
[----:B------:R2:W-:Y:S01]  /*2ca0*/  STG.E.64 desc[UR12][R8.64+0x2800], R46 ;  /* 0x0028002e08007986 */ /* 0x0005e2000c101b0c */
[----:B-1----:R-:W-:-:S03]  /*2cb0*/  FMUL.FTZ R25, R38, R25 ;  /* 0x0000001926197220 */ /* 0x002fc60000410000 */
[----:B------:R2:W-:Y:S01]  /*2cc0*/  STG.E.64 desc[UR12][R8.64+0x3c00], R12 ;  /* 0x003c000c08007986 */ /* 0x0005e2000c101b0c */
[----:B0-----:R-:W-:-:S05]  /*2cd0*/  FMUL.FTZ R16, R45, R16 ;  /* 0x000000102d107220 */ /* 0x001fca0000410000 */
[----:B------:R-:W-:-:S05]  /*2ce0*/  F2FP.BF16.F32.PACK_AB R23, R16, R25 ;  /* 0x000000191017723e */ /* 0x000fca00000010ff */
[----:B------:R2:W-:Y:S01]  /*2cf0*/  STG.E.64 desc[UR12][R8.64+0x8c00], R22 ;  /* 0x008c001608007986 */ /* 0x0005e2000c101b0c */
[----:B------:R-:W-:Y:S05]  /*2d00*/  BRA.U !UP0, `(.L_x_394) ;  /* 0xffffffd508747547 */ /* 0x000fea000b83ffff */
[----:B------:R-:W-:Y:S05]  /*2d10*/  EXIT ;  /* 0x000000000000794d */ /* 0x000fea0003800000 */
.L_x_395:
        /* <DEDUP_REMOVED lines=14> */
.L_x_902:


//--------------------- .text._ZN13group_norm_v214gn_cuda_kernelI13__nv_bfloat16Li320ELi1ELi16ELi40ELi4096ELb1ELi64ELi320ELi320ELi4ELb1ELi2ELb0ELb0ENS_16CompileConditionILi1000EEEEEvPT_PKS4_S7_S7_flPfS8_Pj --------------------------
	.section	.text._ZN13group_norm_v214gn_cuda_kernelI13__nv_bfloat16Li320ELi1ELi16ELi40ELi4096ELb1ELi64ELi320ELi320ELi4ELb1ELi2ELb0ELb0ENS_16CompileConditionILi1000EEEEEvPT_PKS4_S7_S7_flPfS8_Pj,"ax",@progbits
	.align	128
        .global         _ZN13group_norm_v214gn_cuda_kernelI13__nv_bfloat16Li320ELi1ELi16ELi40ELi4096ELb1ELi64ELi320ELi320ELi4ELb1ELi2ELb0ELb0ENS_16CompileConditionILi1000EEEEEvPT_PKS4_S7_S7_flPfS8_Pj
        .type           _ZN13group_norm_v214gn_cuda_kernelI13__nv_bfloat16Li320ELi1ELi16ELi40ELi4096ELb1ELi64ELi320ELi320ELi4ELb1ELi2ELb0ELb0ENS_16CompileConditionILi1000EEEEEvPT_PKS4_S7_S7_flPfS8_Pj,@function
        .size           _ZN13group_norm_v214gn_cuda_kernelI13__nv_bfloat16Li320ELi1ELi16ELi40ELi4096ELb1ELi64ELi320ELi320ELi4ELb1ELi2ELb0ELb0ENS_16CompileConditionILi1000EEEEEvPT_PKS4_S7_S7_flPfS8_Pj,(.L_x_903 - _ZN13group_norm_v214gn_cuda_kernelI13__nv_bfloat16Li320ELi1ELi16ELi40ELi4096ELb1ELi64ELi320ELi320ELi4ELb1ELi2ELb0ELb0ENS_16CompileConditionILi1000EEEEEvPT_PKS4_S7_S7_flPfS8_Pj)
        .other          _ZN13group_norm_v214gn_cuda_kernelI13__nv_bfloat16Li320ELi1ELi16ELi40ELi4096ELb1ELi64ELi320ELi320ELi4ELb1ELi2ELb0ELb0ENS_16CompileConditionILi1000EEEEEvPT_PKS4_S7_S7_flPfS8_Pj,@"STO_CUDA_ENTRY STV_DEFAULT"
_ZN13group_norm_v214gn_cuda_kernelI13__nv_bfloat16Li320ELi1ELi16ELi40ELi4096ELb1ELi64ELi320ELi320ELi4ELb1ELi2ELb0ELb0ENS_16CompileConditionILi1000EEEEEvPT_PKS4_S7_S7_flPfS8_Pj:
.text._ZN13group_norm_v214gn_cuda_kernelI13__nv_bfloat16Li320ELi1ELi16ELi40ELi4096ELb1ELi64ELi320ELi320ELi4ELb1ELi2ELb0ELb0ENS_16CompileConditionILi1000EEEEEvPT_PKS4_S7_S7_flPfS8_Pj:
        /* <DEDUP_REMOVED lines=11> */
[----:B------:R-:W-:Y:S01]  /*00b0*/  LOP3.LUT R3, R0, 0x1, RZ, 0xc0, !PT ;  /* 0x0000000100037812 */ /* 0x000fe200078ec0ff */
[----:B------:R-:W2:Y:S01]  /*00c0*/  S2R R19, SR_CTAID.X ;  /* 0x0000000000137919 */ /* 0x000ea20000002500 */
[----:B------:R-:W-:Y:S01]  /*00d0*/  LOP3.LUT R5, R4, 0x8, RZ, 0xc0, !PT ;  /* 0x0000000804057812 */ /* 0x000fe200078ec0ff */
[----:B------:R-:W-:Y:S01]  /*00e0*/  HFMA2 R51, -RZ, RZ, 0, 5.9604644775390625e-08 ;  /* 0x00000001ff337431 */ /* 0x000fe200000001ff */
[----:B------:R-:W-:Y:S01]  /*00f0*/  MOV R60, RZ ;  /* 0x000000ff003c7202 */ /* 0x000fe20000000f00 */
[----:B------:R-:W-:Y:S01]  /*0100*/  IMAD R3, R3, 0x140, RZ ;  /* 0x0000014003037824 */ /* 0x000fe200078e02ff */
[----:B------:R-:W3:Y:S01]  /*0110*/  LDC.64 R22, c[0x0][0x3b0] ;  /* 0x0000ec00ff167b82 */ /* 0x000ee20000000a00 */
[----:B------:R-:W-:Y:S01]  /*0120*/  HFMA2 R55, -RZ, RZ, 0, 0 ;  /* 0x00000000ff377431 */ /* 0x000fe200000001ff */
[----:B------:R-:W4:Y:S01]  /*0130*/  LDCU UR8, c[0x0][0x374] ;  /* 0x00006e80ff0877ac */ /* 0x000f220008000800 */
[----:B-1----:R-:W-:-:S02]  /*0140*/  ULEA UR6, UR5, UR4, 0x18 ;  /* 0x0000000405067291 */ /* 0x002fc4000f8ec0ff */
[----:B------:R-:W-:-:S04]  /*0150*/  UIADD3 UR4, UPT, UPT, UR4, 0xc80, URZ ;  /* 0x00000c8004047890 */ /* 0x000fc8000fffe0ff */
[----:B------:R-:W-:Y:S01]  /*0160*/  MOV R21, UR6 ;  /* 0x0000000600157c02 */ /* 0x000fe20008000f00 */
[----:B------:R-:W-:Y:S01]  /*0170*/  ULEA UR4, UR5, UR4, 0x18 ;  /* 0x0000000405047291 */ /* 0x000fe2000f8ec0ff */
[C---:B0-----:R-:W-:Y:S02]  /*0180*/  LOP3.LUT R6, R2.reuse, 0xffff, RZ, 0xc0, !PT ;  /* 0x0000ffff02067812 */ /* 0x041fe400078ec0ff */
[C---:B------:R-:W-:Y:S01]  /*0190*/  LEA.HI R4, R2.reuse, R5, RZ, 0x1e ;  /* 0x0000000502047211 */ /* 0x040fe200078ff0ff */
[----:B------:R-:W0:Y:S01]  /*01a0*/  LDCU.64 UR6, c[0x0][0x358] ;  /* 0x00006b00ff0677ac */ /* 0x000e220008000a00 */
[----:B------:R-:W-:Y:S01]  /*01b0*/  SHF.L.U32 R34, R2, 0x3, RZ ;  /* 0x0000000302227819 */ /* 0x000fe200000006ff */
[----:B------:R-:W-:Y:S01]  /*01c0*/  IMAD R6, R6, 0xcccd, RZ ;  /* 0x0000cccd06067824 */ /* 0x000fe200078e02ff */
[----:B---3--:R-:W-:Y:S01]  /*01d0*/  ISETP.EQ.U32.AND P1, PT, R22, RZ, PT ;  /* 0x000000ff1600720c */ /* 0x008fe20003f22070 */
[----:B------:R-:W-:Y:S01]  /*01e0*/  IMAD R4, R4, 0x28, -R3 ;  /* 0x0000002804047824 */ /* 0x000fe200078e0a03 */
[----:B------:R-:W-:-:S02]  /*01f0*/  LOP3.LUT R44, R34, 0x18, RZ, 0xc0, !PT ;  /* 0x00000018222c7812 */ /* 0x000fc400078ec0ff */
[----:B------:R-:W-:Y:S02]  /*0200*/  SHF.R.U32.HI R47, RZ, 0x16, R6 ;  /* 0x00000016ff2f7819 */ /* 0x000fe40000011606 */
[C---:B------:R-:W-:Y:S02]  /*0210*/  LOP3.LUT R8, R4.reuse, 0x4, RZ, 0xfc, !PT ;  /* 0x0000000404087812 */ /* 0x040fe400078efcff */
[C---:B------:R-:W-:Y:S02]  /*0220*/  IADD3 R9, PT, PT, R4.reuse, 0x8, RZ ;  /* 0x0000000804097810 */ /* 0x040fe40007ffe0ff */
[C---:B------:R-:W-:Y:S02]  /*0230*/  IADD3 R11, PT, PT, R4.reuse, 0xc, RZ ;  /* 0x0000000c040b7810 */ /* 0x040fe40007ffe0ff */
[C---:B------:R-:W-:Y:S02]  /*0240*/  IADD3 R12, PT, PT, R4.reuse, 0x10, RZ ;  /* 0x00000010040c7810 */ /* 0x040fe40007ffe0ff */
[----:B------:R-:W-:-:S02]  /*0250*/  IADD3 R13, PT, PT, R4, 0x14, RZ ;  /* 0x00000014040d7810 */ /* 0x000fc40007ffe0ff */
[C---:B------:R-:W-:Y:S02]  /*0260*/  IADD3 R14, PT, PT, R4.reuse, 0x18, RZ ;  /* 0x00000018040e7810 */ /* 0x040fe40007ffe0ff */
[C---:B------:R-:W-:Y:S02]  /*0270*/  IADD3 R15, PT, PT, R4.reuse, 0x1c, RZ ;  /* 0x0000001c040f7810 */ /* 0x040fe40007ffe0ff */
[C---:B------:R-:W-:Y:S02]  /*0280*/  IADD3 R16, PT, PT, R4.reuse, 0x20, RZ ;  /* 0x0000002004107810 */ /* 0x040fe40007ffe0ff */
[----:B------:R-:W-:Y:S02]  /*0290*/  SHF.R.U32.HI R7, RZ, 0x2, R4 ;  /* 0x00000002ff077819 */ /* 0x000fe40000011604 */
[----:B------:R-:W-:Y:S02]  /*02a0*/  PRMT R18, R47, 0x9910, RZ ;  /* 0x000099102f127816 */ /* 0x000fe400000000ff */
[----:B------:R-:W-:Y:S01]  /*02b0*/  IADD3 R4, PT, PT, R4, 0x24, RZ ;  /* 0x0000002404047810 */ /* 0x000fe20007ffe0ff */
[----:B------:R-:W-:Y:S01]  /*02c0*/  IMAD R7, R7, 0x28, R21 ;  /* 0x0000002807077824 */ /* 0x000fe200078e0215 */
[----:B------:R-:W-:-:S02]  /*02d0*/  SHF.R.U32.HI R8, RZ, 0x2, R8 ;  /* 0x00000002ff087819 */ /* 0x000fc40000011608 */
[----:B------:R-:W-:Y:S01]  /*02e0*/  SHF.R.U32.HI R17, RZ, 0x2, R4 ;  /* 0x00000002ff117819 */ /* 0x000fe20000011604 */
[----:B------:R-:W-:Y:S01]  /*02f0*/  IMAD R4, R18, 0x50, RZ ;  /* 0x0000005012047824 */ /* 0x000fe200078e02ff */
[----:B------:R-:W-:Y:S02]  /*0300*/  SHF.R.U32.HI R11, RZ, 0x2, R11 ;  /* 0x00000002ff0b7819 */ /* 0x000fe4000001160b */
[----:B------:R-:W-:Y:S01]  /*0310*/  SHF.R.U32.HI R13, RZ, 0x2, R13 ;  /* 0x00000002ff0d7819 */ /* 0x000fe2000001160d */
[--C-:B------:R-:W-:Y:S01]  /*0320*/  IMAD R17, R17, 0x28, R21.reuse ;  /* 0x0000002811117824 */ /* 0x100fe200078e0215 */
[----:B------:R-:W-:Y:S01]  /*0330*/  IADD3 R4, PT, PT, RZ, -R4, RZ ;  /* 0x80000004ff047210 */ /* 0x000fe20007ffe0ff */
[--C-:B------:R-:W-:Y:S01]  /*0340*/  IMAD R11, R11, 0x28, R21.reuse ;  /* 0x000000280b0b7824 */ /* 0x100fe200078e0215 */
[----:B------:R-:W-:Y:S01]  /*0350*/  IADD3 R35, PT, PT, R7, R44, RZ ;  /* 0x0000002c07237210 */ /* 0x000fe20007ffe0ff */
[----:B------:R-:W-:Y:S01]  /*0360*/  IMAD R13, R13, 0x28, R21 ;  /* 0x000000280d0d7824 */ /* 0x000fe200078e0215 */
[----:B------:R-:W-:-:S02]  /*0370*/  PRMT R7, R4, 0x7710, RZ ;  /* 0x0000771004077816 */ /* 0x000fc400000000ff */
[----:B------:R-:W-:Y:S01]  /*0380*/  SHF.R.U32.HI R10, RZ, 0x2, R9 ;  /* 0x00000002ff0a7819 */ /* 0x000fe20000011609 */
[--C-:B------:R-:W-:Y:S01]  /*0390*/  IMAD R9, R8, 0x28, R21.reuse ;  /* 0x0000002808097824 */ /* 0x100fe200078e0215 */
[----:B------:R-:W-:Y:S02]  /*03a0*/  SHF.R.U32.HI R12, RZ, 0x2, R12 ;  /* 0x00000002ff0c7819 */ /* 0x000fe4000001160c */
[----:B------:R-:W-:Y:S01]  /*03b0*/  IADD3 R4, PT, PT, R7, R2, RZ ;  /* 0x0000000207047210 */ /* 0x000fe20007ffe0ff */
[--C-:B------:R-:W-:Y:S01]  /*03c0*/  IMAD R37, R10, 0x28, R21.reuse ;  /* 0x000000280a257824 */ /* 0x100fe200078e0215 */
[----:B------:R-:W-:Y:S01]  /*03d0*/  IADD3 R36, PT, PT, R44, R9, RZ ;  /* 0x000000092c247210 */ /* 0x000fe20007ffe0ff */
[----:B------:R-:W-:Y:S01]  /*03e0*/  IMAD R39, R12, 0x28, R21 ;  /* 0x000000280c277824 */ /* 0x000fe200078e0215 */
[C---:B------:R-:W-:Y:S01]  /*03f0*/  IADD3 R38, PT, PT, R44.reuse, R11, RZ ;  /* 0x0000000b2c267210 */ /* 0x040fe20007ffe0ff */
[----:B------:R-:W1:Y:S01]  /*0400*/  LDC.64 R8, c[0x0][0x398] ;  /* 0x0000e600ff087b82 */ /* 0x000e620000000a00 */
[----:B------:R-:W-:-:S02]  /*0410*/  IADD3 R40, PT, PT, R44, R13, RZ ;  /* 0x0000000d2c287210 */ /* 0x000fc40007ffe0ff */
[----:B------:R-:W-:Y:S02]  /*0420*/  LOP3.LUT R46, R4, 0xffff, RZ, 0xc0, !PT ;  /* 0x0000ffff042e7812 */ /* 0x000fe400078ec0ff */
[----:B--2---:R-:W-:Y:S02]  /*0430*/  SHF.L.U32 R6, R19, 0x6, RZ ;  /* 0x0000000613067819 */ /* 0x004fe400000006ff */
[----:B------:R-:W-:Y:S01]  /*0440*/  SHF.R.U32.HI R14, RZ, 0x2, R14 ;  /* 0x00000002ff0e7819 */ /* 0x000fe2000001160e */
[----:B------:R-:W2:Y:S01]  /*0450*/  LDC.64 R12, c[0x0][0x3c0] ;  /* 0x0000f000ff0c7b82 */ /* 0x000ea20000000a00 */
[----:B------:R-:W-:Y:S01]  /*0460*/  LOP3.LUT R6, R6, 0xfc0, RZ, 0xc0, !PT ;  /* 0x00000fc006067812 */ /* 0x000fe200078ec0ff */
[C-C-:B------:R-:W-:Y:S01]  /*0470*/  IMAD R4, R46.reuse, 0x28, R21.reuse ;  /* 0x000000282e047824 */ /* 0x140fe200078e0215 */
[----:B------:R-:W-:Y:S01]  /*0480*/  LEA R46, R46, R3, 0x2 ;  /* 0x000000032e2e7211 */ /* 0x000fe200078e10ff */
[----:B------:R-:W-:Y:S01]  /*0490*/  IMAD R41, R14, 0x28, R21 ;  /* 0x000000280e297824 */ /* 0x000fe200078e0215 */
[----:B------:R-:W-:-:S02]  /*04a0*/  IADD3 R45, PT, PT, R47, R6, RZ ;  /* 0x000000062f2d7210 */ /* 0x000fc40007ffe0ff */
[----:B------:R-:W-:Y:S01]  /*04b0*/  LEA R47, R47, R4, 0x3 ;  /* 0x000000042f2f7211 */ /* 0x000fe200078e18ff */
[----:B------:R-:W3:Y:S01]  /*04c0*/  LDC.64 R10, c[0x0][0x390] ;  /* 0x0000e400ff0a7b82 */ /* 0x000ee20000000a00 */
[----:B------:R-:W-:Y:S02]  /*04d0*/  LOP3.LUT R4, R46, 0xffff, RZ, 0xc0, !PT ;  /* 0x0000ffff2e047812 */ /* 0x000fe400078ec0ff */
[----:B------:R-:W-:Y:S02]  /*04e0*/  SHF.R.U32.HI R15, RZ, 0x2, R15 ;  /* 0x00000002ff0f7819 */ /* 0x000fe4000001160f */
[----:B------:R-:W-:Y:S01]  /*04f0*/  SHF.R.U32.HI R16, RZ, 0x2, R16 ;  /* 0x00000002ff107819 */ /* 0x000fe20000011610 */
[----:B------:R-:W-:Y:S01]  /*0500*/  IMAD R4, R4, 0x667, RZ ;  /* 0x0000066704047824 */ /* 0x000fe200078e02ff */
[----:B------:R-:W-:Y:S01]  /*0510*/  LOP3.LUT P0, RZ, R19, 0x3f, RZ, 0xc0, !PT ;  /* 0x0000003f13ff7812 */ /* 0x000fe2000780c0ff */
[--C-:B------:R-:W-:Y:S01]  /*0520*/  IMAD R15, R15, 0x28, R21.reuse ;  /* 0x000000280f0f7824 */ /* 0x100fe200078e0215 */
[----:B------:R-:W-:Y:S01]  /*0530*/  SHF.L.U32 R3, R19, 0x1, RZ ;  /* 0x0000000113037819 */ /* 0x000fe200000006ff */
[----:B------:R-:W-:Y:S01]  /*0540*/  IMAD R43, R16, 0x28, R21 ;  /* 0x00000028102b7824 */ /* 0x000fe200078e0215 */
[----:B------:R-:W-:Y:S01]  /*0550*/  ISETP.EQ.OR.EX P0, PT, R23, RZ, P0, P1 ;  /* 0x000000ff1700720c */ /* 0x000fe20000702710 */
[----:B-1----:R-:W-:Y:S01]  /*0560*/  IMAD.WIDE.U32 R8, R46, 0x2, R8 ;  /* 0x000000022e087825 */ /* 0x002fe200078e0008 */
[----:B------:R-:W-:-:S02]  /*0570*/  ISETP.NE.AND P1, PT, R19, RZ, PT ;  /* 0x000000ff1300720c */ /* 0x000fc40003f25270 */
[----:B------:R-:W-:Y:S01]  /*0580*/  SHF.L.U32 R50, R2, 0x1, RZ ;  /* 0x0000000102327819 */ /* 0x000fe200000006ff */
[----:B--2---:R-:W-:Y:S01]  /*0590*/  IMAD.WIDE.U32 R12, R0, 0x4, R12 ;  /* 0x00000004000c7825 */ /* 0x004fe200078e000c */
[----:B------:R-:W-:Y:S02]  /*05a0*/  LOP3.LUT R3, R3, 0x7e, RZ, 0xc0, !PT ;  /* 0x0000007e03037812 */ /* 0x000fe400078ec0ff */
[----:B------:R-:W-:Y:S02]  /*05b0*/  LEA.HI R48, R4, -R5, RZ, 0x10 ;  /* 0x8000000504307211 */ /* 0x000fe400078f80ff */
[----:B------:R-:W-:Y:S02]  /*05c0*/  IADD3 R53, PT, PT, R5, R2, RZ ;  /* 0x0000000205357210 */ /* 0x000fe40007ffe0ff */
[----:B------:R-:W-:Y:S01]  /*05d0*/  IADD3 R37, PT, PT, R44, R37, RZ ;  /* 0x000000252c257210 */ /* 0x000fe20007ffe0ff */
[----:B---3--:R-:W-:Y:S01]  /*05e0*/  IMAD.WIDE.U32 R10, R46, 0x2, R10 ;  /* 0x000000022e0a7825 */ /* 0x008fe200078e000a */
[----:B------:R-:W-:-:S02]  /*05f0*/  IADD3 R39, PT, PT, R44, R39, RZ ;  /* 0x000000272c277210 */ /* 0x000fc40007ffe0ff */
[C---:B------:R-:W-:Y:S02]  /*0600*/  IADD3 R41, PT, PT, R44.reuse, R41, RZ ;  /* 0x000000292c297210 */ /* 0x040fe40007ffe0ff */
[C---:B------:R-:W-:Y:S02]  /*0610*/  IADD3 R42, PT, PT, R44.reuse, R15, RZ ;  /* 0x0000000f2c2a7210 */ /* 0x040fe40007ffe0ff */
[C---:B------:R-:W-:Y:S02]  /*0620*/  IADD3 R43, PT, PT, R44.reuse, R43, RZ ;  /* 0x0000002b2c2b7210 */ /* 0x040fe40007ffe0ff */
[----:B------:R-:W-:Y:S02]  /*0630*/  IADD3 R44, PT, PT, R44, R17, RZ ;  /* 0x000000112c2c7210 */ /* 0x000fe40007ffe0ff */
[----:B------:R-:W-:Y:S02]  /*0640*/  LOP3.LUT R49, R2, 0x1f, RZ, 0xc0, !PT ;  /* 0x0000001f02317812 */ /* 0x000fe400078ec0ff */
[----:B------:R-:W-:-:S02]  /*0650*/  SEL R51, R51, 0x7fffffc1, P1 ;  /* 0x7fffffc133337807 */ /* 0x000fc40000800000 */
[----:B------:R-:W-:Y:S02]  /*0660*/  LOP3.LUT R50, R50, 0x1c0, RZ, 0xc0, !PT ;  /* 0x000001c032327812 */ /* 0x000fe400078ec0ff */
[C---:B------:R-:W-:Y:S02]  /*0670*/  ISETP.GT.U32.OR P0, PT, R2.reuse, 0x7, P0 ;  /* 0x000000070200780c */ /* 0x040fe40000704470 */
[C---:B------:R-:W-:Y:S02]  /*0680*/  LEA R52, R2.reuse, R3, 0x5 ;  /* 0x0000000302347211 */ /* 0x040fe400078e28ff */
[----:B------:R-:W-:Y:S02]  /*0690*/  SHF.L.U32 R53, R53, 0x1, RZ ;  /* 0x0000000135357819 */ /* 0x000fe400000006ff */
[----:B------:R-:W-:Y:S02]  /*06a0*/  LEA.HI R54, R2, UR4, RZ, 0x1e ;  /* 0x0000000402367c11 */ /* 0x000fe4000f8ff0ff */
[----:B0---4-:R-:W-:-:S07]  /*06b0*/  LEA R48, R48, UR4, 0x3 ;  /* 0x0000000430307c11 */ /* 0x011fce000f8e18ff */
.L_x_402:
[----:B0-----:R-:W0:Y:S01]  /*06c0*/  LDCU.64 UR10, c[0x0][0x388] ;  /* 0x00007100ff0a77ac */ /* 0x001e220008000a00 */
[----:B------:R-:W-:Y:S01]  /*06d0*/  MOV R4, R46 ;  /* 0x0000002e00047202 */ /* 0x000fe20000000f00 */
[----:B------:R-:W-:Y:S01]  /*06e0*/  IMAD R7, R45, 0x280, RZ ;  /* 0x000002802d077824 */ /* 0x000fe200078e02ff */
[----:B------:R-:W-:Y:S01]  /*06f0*/  MOV R5, RZ ;  /* 0x000000ff00057202 */ /* 0x000fe20000000f00 */
[----:B------:R-:W-:Y:S02]  /*0700*/  IMAD R3, R60, 0x280000, RZ ;  /* 0x002800003c037824 */ /* 0x000fe400078e02ff */
[----:B------:R-:W-:-:S03]  /*0710*/  IMAD.WIDE.U32 R4, R62, 0x280000, R4 ;  /* 0x002800003e047825 */ /* 0x000fc600078e0004 */
[----:B------:R-:W-:Y:S02]  /*0720*/  IADD3 R58, P1, PT, R7, R4, RZ ;  /* 0x00000004073a7210 */ /* 0x000fe40007f3e0ff */
[----:B------:R-:W5:Y:S02]  /*0730*/  LDG.E.64.CONSTANT R6, desc[UR6][R10.64] ;  /* 0x000000060a067981 */ /* 0x000f64000c1e9b00 */
[----:B------:R-:W-:Y:S02]  /*0740*/  IADD3.X R5, PT, PT, R5, R3, RZ, P1, !PT ;  /* 0x0000000305057210 */ /* 0x000fe40000ffe4ff */
[C---:B------:R-:W-:Y:S02]  /*0750*/  SHF.L.U32 R56, R58.reuse, 0x1, RZ ;  /* 0x000000013a387819 */ /* 0x040fe400000006ff */
[----:B------:R-:W-:Y:S02]  /*0760*/  SHF.L.U64.HI R58, R58, 0x1, R5 ;  /* 0x000000013a3a7819 */ /* 0x000fe40000010205 */
[----:B0-----:R-:W-:Y:S01]  /*0770*/  IADD3 R24, P1, PT, R56, UR10, RZ ;  /* 0x0000000a38187c10 */ /* 0x001fe2000ff3e0ff */
[----:B------:R-:W5:Y:S03]  /*0780*/  LDG.E.64.CONSTANT R4, desc[UR6][R8.64] ;  /* 0x0000000608047981 */ /* 0x000f66000c1e9b00 */
        /* <DEDUP_REMOVED lines=34> */
[----:B0-----:R-:W-:Y:S01]  /*09b0*/  FADD.FTZ R24, R27, R72 ;  /* 0x000000481b187221 */ /* 0x001fe20000010000 */
        /* <DEDUP_REMOVED lines=201> */
[----:B------:R-:W-:Y:S02]  /*1650*/  ISETP.GT.U32.AND P1, PT, R2, 0x1f, PT ;  /* 0x0000001f0200780c */ /* 0x000fe40003f24070 */
[----:B------:R-:W-:Y:S01]  /*1660*/  SHF.L.U32 R70, R70, 0x10, RZ ;  /* 0x0000001046467819 */ /* 0x000fe200000006ff */
[----:B------:R-:W-:Y:S01]  /*1670*/  FADD.FTZ R17, R17, R68 ;  /* 0x0000004411117221 */ /* 0x000fe20000010000 */
[----:B------:R-:W-:-:S03]  /*1680*/  FFMA.FTZ R15, R68, R68, R19 ;  /* 0x00000044440f7223 */ /* 0x000fc60000010013 */
[----:B------:R-:W-:Y:S01]  /*1690*/  FADD.FTZ R14, R17, R70 ;  /* 0x00000046110e7221 */ /* 0x000fe20000010000 */
[----:B------:R-:W-:Y:S01]  /*16a0*/  FFMA.FTZ R15, R70, R70, R15 ;  /* 0x00000046460f7223 */ /* 0x000fe2000001000f */
[----:B------:R-:W-:Y:S04]  /*16b0*/  BSSY.RECONVERGENT B0, `(.L_x_396) ;  /* 0x0000023000007945 */ /* 0x000fe80003800200 */
[----:B------:R0:W-:Y:S01]  /*16c0*/  STS.64 [R47], R14 ;  /* 0x0000000e2f007388 */ /* 0x0001e20000000a00 */
[----:B------:R-:W-:Y:S01]  /*16d0*/  CS2R R32, SRZ ;  /* 0x0000000000207805 */ /* 0x000fe2000001ff00 */
[----:B------:R-:W-:Y:S06]  /*16e0*/  BAR.SYNC.DEFER_BLOCKING 0x0 ;  /* 0x0000000000007b1d */ /* 0x000fec0000010000 */
[----:B------:R-:W-:Y:S05]  /*16f0*/  @P1 BRA `(.L_x_397) ;  /* 0x0000000000781947 */ /* 0x000fea0003800000 */
[----:B0-----:R-:W0:Y:S04]  /*1700*/  LDS.64 R14, [R35] ;  /* 0x00000000230e7984 */ /* 0x001e280000000a00 */
[----:B------:R-:W1:Y:S04]  /*1710*/  LDS.64 R16, [R36] ;  /* 0x0000000024107984 */ /* 0x000e680000000a00 */
[----:B------:R-:W2:Y:S04]  /*1720*/  LDS.64 R18, [R37] ;  /* 0x0000000025127984 */ /* 0x000ea80000000a00 */
[----:B------:R-:W3:Y:S04]  /*1730*/  LDS.64 R20, [R38] ;  /* 0x0000000026147984 */ /* 0x000ee80000000a00 */
[----:B------:R-:W4:Y:S04]  /*1740*/  LDS.64 R22, [R39] ;  /* 0x0000000027167984 */ /* 0x000f280000000a00 */
[----:B------:R-:W4:Y:S04]  /*1750*/  LDS.64 R24, [R40] ;  /* 0x0000000028187984 */ /* 0x000f280000000a00 */
[----:B------:R-:W4:Y:S04]  /*1760*/  LDS.64 R26, [R41] ;  /* 0x00000000291a7984 */ /* 0x000f280000000a00 */
[----:B------:R-:W4:Y:S04]  /*1770*/  LDS.64 R28, [R42] ;  /* 0x000000002a1c7984 */ /* 0x000f280000000a00 */
[----:B------:R-:W4:Y:S04]  /*1780*/  LDS.64 R30, [R43] ;  /* 0x000000002b1e7984 */ /* 0x000f280000000a00 */
        /* <DEDUP_REMOVED lines=20> */
[----:B------:R-:W-:-:S07]  /*18d0*/  FADD.FTZ R33, R80, R33 ;  /* 0x0000002150217221 */ /* 0x000fce0000010000 */
.L_x_397:
[----:B------:R-:W-:Y:S05]  /*18e0*/  BSYNC.RECONVERGENT B0 ;  /* 0x0000000000007941 */ /* 0x000fea0003800200 */
.L_x_396:
[----:B0-----:R-:W0:Y:S01]  /*18f0*/  SHFL.BFLY PT, R15, R32, 0x2, 0x1f ;  /* 0x0c401f00200f7f89 */ /* 0x001e2200000e0000 */
[C---:B------:R-:W-:Y:S02]  /*1900*/  LOP3.LUT P1, RZ, R2.reuse, 0x3e3, RZ, 0xc0, !PT ;  /* 0x000003e302ff7812 */ /* 0x040fe4000782c0ff */
[----:B------:R-:W-:Y:S01]  /*1910*/  ISETP.NE.AND P2, PT, R2, RZ, PT ;  /* 0x000000ff0200720c */ /* 0x000fe20003f45270 */
[----:B------:R-:W1:Y:S10]  /*1920*/  SHFL.BFLY PT, R14, R33, 0x2, 0x1f ;  /* 0x0c401f00210e7f89 */ /* 0x000e7400000e0000 */
[----:B------:R-:W-:-:S05]  /*1930*/  @!P1 IMAD R21, R55, UR8, R0 ;  /* 0x0000000837159c24 */ /* 0x000fca000f8e0200 */
[----:B------:R-:W-:Y:S01]  /*1940*/  @!P1 LEA R21, R21, R52, 0xa ;  /* 0x0000003415159211 */ /* 0x000fe200078e50ff */
[----:B0-----:R-:W-:Y:S01]  /*1950*/  FADD.FTZ R18, R15, R32 ;  /* 0x000000200f127221 */ /* 0x001fe20000010000 */
[----:B-1----:R-:W-:-:S04]  /*1960*/  FADD.FTZ R19, R14, R33 ;  /* 0x000000210e137221 */ /* 0x002fc80000010000 */
[----:B------:R-:W0:Y:S01]  /*1970*/  SHFL.BFLY PT, R17, R18, 0x1, 0x1f ;  /* 0x0c201f0012117f89 */ /* 0x000e2200000e0000 */
[----:B------:R-:W1:Y:S03]  /*1980*/  @!P1 LDC.64 R14, c[0x0][0x3b8] ;  /* 0x0000ee00ff0e9b82 */ /* 0x000e660000000a00 */
[----:B------:R-:W2:Y:S01]  /*1990*/  SHFL.BFLY PT, R20, R19, 0x1, 0x1f ;  /* 0x0c201f0013147f89 */ /* 0x000ea200000e0000 */
[----:B0-----:R-:W-:Y:S01]  /*19a0*/  FADD.FTZ R16, R18, R17 ;  /* 0x0000001112107221 */ /* 0x001fe20000010000 */
        /* <DEDUP_REMOVED lines=9> */
.L_x_399:
[----:B------:R-:W2:Y:S04]  /*1a40*/  LD.E.STRONG.GPU R15, desc[UR6][R12.64] ;  /* 0x000000060c0f7980 */ /* 0x000ea8000c10f900 */
[----:B--2---:R-:W-:Y:S01]  /*1a50*/  CCTL.IVALL ;  /* 0x00000000ff00798f */ /* 0x004fe20002000000 */
[----:B------:R-:W-:Y:S05]  /*1a60*/  YIELD ;  /* 0x0000000000007946 */ /* 0x000fea0003800000 */
[----:B-----5:R-:W-:-:S04]  /*1a70*/  LOP3.LUT R15, R15, R14, RZ, 0x3c, !PT ;  /* 0x0000000e0f0f7212 */ /* 0x020fc800078e3cff */
[----:B------:R-:W-:-:S13]  /*1a80*/  ISETP.GT.AND P1, PT, R15, -0x1, PT ;  /* 0xffffffff0f00780c */ /* 0x000fda0003f24270 */
[----:B------:R-:W-:Y:S05]  /*1a90*/  @P1 BRA `(.L_x_399) ;  /* 0xfffffffc00e81947 */ /* 0x000fea000383ffff */
.L_x_398:
[----:B------:R-:W-:Y:S01]  /*1aa0*/  ISETP.GT.U32.AND P1, PT, R2, 0xff, PT ;  /* 0x000000ff0200780c */ /* 0x000fe20003f24070 */
[----:B------:R-:W-:Y:S05]  /*1ab0*/  WARPSYNC.ALL ;  /* 0x0000000000007948 */ /* 0x000fea0003800000 */
[----:B------:R-:W-:Y:S01]  /*1ac0*/  IADD3 R19, P2, PT, R62, 0x1, RZ ;  /* 0x000000013e137810 */ /* 0x000fe20007f5e0ff */
[----:B------:R-:W-:Y:S01]  /*1ad0*/  BAR.SYNC.DEFER_BLOCKING 0x0 ;  /* 0x0000000000007b1d */ /* 0x000fe20000010000 */
[----:B------:R-:W-:Y:S01]  /*1ae0*/  HFMA2 R22, -RZ, RZ, 0, 0 ;  /* 0x00000000ff167431 */ /* 0x000fe200000001ff */
[----:B------:R-:W-:Y:S02]  /*1af0*/  MOV R20, RZ ;  /* 0x000000ff00147202 */ /* 0x000fe40000000f00 */
[----:B------:R-:W-:-:S02]  /*1b00*/  IADD3.X R18, PT, PT, RZ, R60, RZ, P2, !PT ;  /* 0x0000003cff127210 */ /* 0x000fc400017fe4ff */
[----:B------:R-:W-:Y:S01]  /*1b10*/  BSSY.RECONVERGENT B0, `(.L_x_400) ;  /* 0x0000014000007945 */ /* 0x000fe20003800200 */
[----:B-----5:R-:W-:Y:S02]  /*1b20*/  PRMT R24, R6, 0x7632, R24 ;  /* 0x0000763206187816 */ /* 0x020fe40000000018 */
[----:B------:R-:W-:Y:S02]  /*1b30*/  PRMT R28, R7, 0x7632, R28 ;  /* 0x00007632071c7816 */ /* 0x000fe4000000001c */
[----:B------:R-:W-:Y:S02]  /*1b40*/  PRMT R21, R4, 0x7632, R21 ;  /* 0x0000763204157816 */ /* 0x000fe40000000015 */
[----:B------:R-:W-:Y:S01]  /*1b50*/  PRMT R31, R5, 0x7632, R31 ;  /* 0x00007632051f7816 */ /* 0x000fe2000000001f */
[----:B------:R-:W-:Y:S06]  /*1b60*/  @P1 BRA `(.L_x_401) ;  /* 0x0000000000381947 */ /* 0x000fec0003800000 */
[----:B0-----:R-:W0:Y:S01]  /*1b70*/  LDC.64 R16, c[0x0][0x3b8] ;  /* 0x0000ee00ff107b82 */ /* 0x001e220000000a00 */
[----:B------:R-:W-:-:S05]  /*1b80*/  IMAD R15, R55, UR8, R0 ;  /* 0x00000008370f7c24 */ /* 0x000fca000f8e0200 */
        /* <DEDUP_REMOVED lines=12> */
.L_x_401:
[----:B------:R-:W-:Y:S05]  /*1c50*/  BSYNC.RECONVERGENT B0 ;  /* 0x0000000000007941 */ /* 0x000fea0003800200 */
.L_x_400:
[----:B0-----:R-:W0:Y:S01]  /*1c60*/  SHFL.BFLY PT, R15, R22, 0x10, 0x1f ;  /* 0x0e001f00160f7f89 */ /* 0x001e2200000e0000 */
        /* <DEDUP_REMOVED lines=8> */
[----:B------:R-:W-:-:S02]  /*1cf0*/  SHF.L.U32 R30, R5, 0x10, RZ ;  /* 0x00000010051e7819 */ /* 0x000fc400000006ff */
        /* <DEDUP_REMOVED lines=18> */
[----:B------:R-:W-:-:S03]  /*1e20*/  SHF.L.U32 R22, R4, 0x10, RZ ;  /* 0x0000001004167819 */ /* 0x000fc600000006ff */
[----:B------:R-:W-:Y:S01]  /*1e30*/  @!P1 FMUL.FTZ R16, R15, 6.1035157159494701773e-06 ;  /* 0x36cccccd0f109820 */ /* 0x000fe20000410000 */
[----:B--2---:R-:W-:-:S03]  /*1e40*/  FADD.FTZ R17, R20, R17 ;  /* 0x0000001114117221 */ /* 0x004fc60000010000 */
[----:B------:R-:W-:-:S04]  /*1e50*/  @!P1 FMUL.FTZ R14, R16, R16 ;  /* 0x00000010100e9220 */ /* 0x000fc80000410000 */
[----:B------:R-:W-:-:S05]  /*1e60*/  @!P1 FFMA.FTZ R14, R17, 6.1035157159494701773e-06, -R14 ;  /* 0x36cccccd110e9823 */ /* 0x000fca000001080e */
[----:B------:R-:W-:-:S05]  /*1e70*/  @!P1 FMNMX.FTZ R17, RZ, R14, !PT ;  /* 0x0000000eff119209 */ /* 0x000fca0007810000 */
[----:B------:R-:W-:Y:S01]  /*1e80*/  @!P1 STS.64 [R54], R16 ;  /* 0x0000001036009388 */ /* 0x000fe20000000a00 */
[----:B------:R-:W-:Y:S06]  /*1e90*/  BAR.SYNC.DEFER_BLOCKING 0x0 ;  /* 0x0000000000007b1d */ /* 0x000fec0000010000 */
[----:B------:R-:W1:Y:S02]  /*1ea0*/  LDS.64 R14, [R48] ;  /* 0x00000000300e7984 */ /* 0x000e640000000a00 */
[----:B-1----:R-:W-:Y:S01]  /*1eb0*/  FADD.FTZ R15, R15, UR5 ;  /* 0x000000050f0f7e21 */ /* 0x002fe20008010000 */
[--C-:B------:R-:W-:Y:S01]  /*1ec0*/  FADD.FTZ R20, R3, -R14.reuse ;  /* 0x8000000e03147221 */ /* 0x100fe20000010000 */
[----:B------:R-:W-:Y:S01]  /*1ed0*/  SHF.L.U32 R3, R6, 0x10, RZ ;  /* 0x0000001006037819 */ /* 0x000fe200000006ff */
        /* <DEDUP_REMOVED lines=20> */
[C---:B0-----:R-:W-:Y:S01]  /*2020*/  FMUL.FTZ R23, R15.reuse, R20 ;  /* 0x000000140f177220 */ /* 0x041fe20000410000 */
[C---:B------:R-:W-:Y:S01]  /*2030*/  FMUL.FTZ R74, R15.reuse, R74 ;  /* 0x0000004a0f4a7220 */ /* 0x040fe20000410000 */
[C---:B------:R-:W-:Y:S01]  /*2040*/  FMUL.FTZ R4, R15.reuse, R4 ;  /* 0x000000040f047220 */ /* 0x040fe20000410000 */
[----:B------:R-:W-:Y:S01]  /*2050*/  FMUL.FTZ R6, R15, R6 ;  /* 0x000000060f067220 */ /* 0x000fe20000410000 */
[----:B------:R-:W-:Y:S01]  /*2060*/  FFMA.FTZ R17, R23, R3, R22 ;  /* 0x0000000317117223 */ /* 0x000fe20000010016 */
[----:B------:R-:W-:Y:S01]  /*2070*/  SHF.L.U32 R23, R7, 0x10, RZ ;  /* 0x0000001007177819 */ /* 0x000fe200000006ff */
[----:B------:R-:W-:Y:S01]  /*2080*/  FFMA.FTZ R27, R74, R28, R31 ;  /* 0x0000001c4a1b7223 */ /* 0x000fe2000001001f */
[----:B------:R-:W-:Y:S01]  /*2090*/  FFMA.FTZ R74, R24, R4, R21 ;  /* 0x00000004184a7223 */ /* 0x000fe20000010015 */
[----:B------:R-:W-:Y:S01]  /*20a0*/  FMUL.FTZ R5, R15, R76 ;  /* 0x0000004c0f057220 */ /* 0x000fe20000410000 */
[----:B------:R-:W-:Y:S01]  /*20b0*/  FADD.FTZ R4, R131, -R14 ;  /* 0x8000000e83047221 */ /* 0x000fe20000010000 */
[----:B------:R-:W-:Y:S01]  /*20c0*/  FFMA.FTZ R76, R23, R6, R30 ;  /* 0x00000006174c7223 */ /* 0x000fe2000001001e */
[--C-:B------:R-:W-:Y:S01]  /*20d0*/  FADD.FTZ R6, R141, -R14.reuse ;  /* 0x8000000e8d067221 */ /* 0x100fe20000010000 */
[C---:B------:R-:W-:Y:S01]  /*20e0*/  FMUL.FTZ R132, R15.reuse, R132 ;  /* 0x000000840f847220 */ /* 0x040fe20000410000 */
[C---:B------:R-:W-:Y:S01]  /*20f0*/  FMUL.FTZ R4, R15.reuse, R4 ;  /* 0x000000040f047220 */ /* 0x040fe20000410000 */
[C---:B------:R-:W-:Y:S01]  /*2100*/  FMUL.FTZ R136, R15.reuse, R136 ;  /* 0x000000880f887220 */ /* 0x040fe20000410000 */
[----:B------:R-:W-:Y:S01]  /*2110*/  FMUL.FTZ R6, R15, R6 ;  /* 0x000000060f067220 */ /* 0x000fe20000410000 */
[C-C-:B------:R-:W-:Y:S01]  /*2120*/  FFMA.FTZ R132, R28.reuse, R132, R31.reuse ;  /* 0x000000841c847223 */ /* 0x140fe2000001001f */
[----:B------:R-:W-:Y:S01]  /*2130*/  FFMA.FTZ R82, R28, R4, R31 ;  /* 0x000000041c527223 */ /* 0x000fe2000001001f */
[----:B------:R-:W-:Y:S01]  /*2140*/  FADD.FTZ R4, R155, -R14 ;  /* 0x8000000e9b047221 */ /* 0x000fe20000010000 */
[----:B------:R-:W-:Y:S01]  /*2150*/  FFMA.FTZ R86, R3, R6, R22 ;  /* 0x0000000603567223 */ /* 0x000fe20000010016 */
[----:B------:R-:W-:Y:S01]  /*2160*/  FADD.FTZ R6, R157, -R14 ;  /* 0x8000000e9d067221 */ /* 0x000fe20000010000 */
[----:B------:R-:W-:Y:S01]  /*2170*/  FFMA.FTZ R26, R5, R23, R30 ;  /* 0x00000017051a7223 */ /* 0x000fe2000001001e */
[C---:B------:R-:W-:Y:S01]  /*2180*/  FMUL.FTZ R4, R15.reuse, R4 ;  /* 0x000000040f047220 */ /* 0x040fe20000410000 */
[C-C-:B------:R-:W-:Y:S01]  /*2190*/  FFMA.FTZ R136, R24.reuse, R136, R21.reuse ;  /* 0x0000008818887223 */ /* 0x140fe20000010015 */
[C---:B------:R-:W-:Y:S01]  /*21a0*/  FMUL.FTZ R6, R15.reuse, R6 ;  /* 0x000000060f067220 */ /* 0x040fe20000410000 */
[----:B------:R-:W-:Y:S01]  /*21b0*/  FMUL.FTZ R134, R15, R134 ;  /* 0x000000860f867220 */ /* 0x000fe20000410000 */
[C-C-:B------:R-:W-:Y:S01]  /*21c0*/  FFMA.FTZ R90, R24.reuse, R4, R21.reuse ;  /* 0x00000004185a7223 */ /* 0x140fe20000010015 */
[----:B------:R-:W-:Y:S01]  /*21d0*/  FADD.FTZ R4, R163, -R14 ;  /* 0x8000000ea3047221 */ /* 0x000fe20000010000 */
[----:B------:R-:W-:Y:S01]  /*21e0*/  FFMA.FTZ R94, R23, R6, R30 ;  /* 0x00000006175e7223 */ /* 0x000fe2000001001e */
[----:B------:R-:W-:Y:S01]  /*21f0*/  FADD.FTZ R6, R159, -R14 ;  /* 0x8000000e9f067221 */ /* 0x000fe20000010000 */
[C---:B------:R-:W-:Y:S01]  /*2200*/  FMUL.FTZ R142, R15.reuse, R142 ;  /* 0x0000008e0f8e7220 */ /* 0x040fe20000410000 */
[----:B------:R-:W-:Y:S01]  /*2210*/  FMUL.FTZ R4, R15, R4 ;  /* 0x000000040f047220 */ /* 0x000fe20000410000 */
[----:B------:R-:W-:Y:S01]  /*2220*/  FFMA.FTZ R134, R3, R134, R22 ;  /* 0x0000008603867223 */ /* 0x000fe20000010016 */
[----:B------:R-:W-:Y:S01]  /*2230*/  FMUL.FTZ R6, R15, R6 ;  /* 0x000000060f067220 */ /* 0x000fe20000410000 */
[----:B------:R-:W-:Y:S01]  /*2240*/  FFMA.FTZ R142, R24, R142, R21 ;  /* 0x0000008e188e7223 */ /* 0x000fe20000010015 */
[C-C-:B------:R-:W-:Y:S01]  /*2250*/  FFMA.FTZ R98, R28.reuse, R4, R31.reuse ;  /* 0x000000041c627223 */ /* 0x140fe2000001001f */
[----:B------:R-:W-:Y:S01]  /*2260*/  FADD.FTZ R4, R165, -R14 ;  /* 0x8000000ea5047221 */ /* 0x000fe20000010000 */
[----:B------:R-:W-:Y:S01]  /*2270*/  FFMA.FTZ R102, R3, R6, R22 ;  /* 0x0000000603667223 */ /* 0x000fe20000010016 */
[--C-:B------:R-:W-:Y:S01]  /*2280*/  FADD.FTZ R6, R161, -R14.reuse ;  /* 0x8000000ea1067221 */ /* 0x100fe20000010000 */
[C---:B------:R-:W-:Y:S01]  /*2290*/  FMUL.FTZ R144, R15.reuse, R144 ;  /* 0x000000900f907220 */ /* 0x040fe20000410000 */
[C---:B------:R-:W-:Y:S01]  /*22a0*/  FMUL.FTZ R4, R15.reuse, R4 ;  /* 0x000000040f047220 */ /* 0x040fe20000410000 */
[C---:B------:R-:W-:Y:S01]  /*22b0*/  FMUL.FTZ R150, R15.reuse, R150 ;  /* 0x000000960f967220 */ /* 0x040fe20000410000 */
[----:B------:R-:W-:Y:S01]  /*22c0*/  FMUL.FTZ R6, R15, R6 ;  /* 0x000000060f067220 */ /* 0x000fe20000410000 */
[----:B------:R-:W-:Y:S01]  /*22d0*/  FFMA.FTZ R144, R28, R144, R31 ;  /* 0x000000901c907223 */ /* 0x000fe2000001001f */
[----:B------:R-:W-:Y:S01]  /*22e0*/  FFMA.FTZ R106, R24, R4, R21 ;  /* 0x00000004186a7223 */ /* 0x000fe20000010015 */
[----:B------:R-:W-:Y:S01]  /*22f0*/  FADD.FTZ R4, R107, -R14 ;  /* 0x8000000e6b047221 */ /* 0x000fe20000010000 */
[----:B------:R-:W-:Y:S01]  /*2300*/  FFMA.FTZ R107, R23, R6, R30 ;  /* 0x00000006176b7223 */ /* 0x000fe2000001001e */
[--C-:B------:R-:W-:Y:S01]  /*2310*/  FADD.FTZ R6, R151, -R14.reuse ;  /* 0x8000000e97067221 */ /* 0x100fe20000010000 */
[----:B------:R-:W-:Y:S01]  /*2320*/  FMUL.FTZ R148, R144, -1.4426950216293334961 ;  /* 0xbfb8aa3b90947820 */ /* 0x000fe20000410000 */
[C---:B------:R-:W-:Y:S01]  /*2330*/  FMUL.FTZ R4, R15.reuse, R4 ;  /* 0x000000040f047220 */ /* 0x040fe20000410000 */
[C---:B------:R-:W-:Y:S01]  /*2340*/  FMUL.FTZ R147, R15.reuse, R152 ;  /* 0x000000980f937220 */ /* 0x040fe20000410000 */
[----:B------:R-:W-:Y:S01]  /*2350*/  FMUL.FTZ R6, R15, R6 ;  /* 0x000000060f067220 */ /* 0x000fe20000410000 */
[--C-:B------:R-:W-:Y:S01]  /*2360*/  FADD.FTZ R152, R85, -R14.reuse ;  /* 0x8000000e55987221 */ /* 0x100fe20000010000 */
[----:B------:R-:W-:Y:S01]  /*2370*/  FFMA.FTZ R112, R28, R4, R31 ;  /* 0x000000041c707223 */ /* 0x000fe2000001001f */
[----:B------:R-:W-:Y:S01]  /*2380*/  FADD.FTZ R4, R153, -R14 ;  /* 0x8000000e99047221 */ /* 0x000fe20000010000 */
[----:B------:R-:W-:Y:S01]  /*2390*/  FFMA.FTZ R116, R3, R6, R22 ;  /* 0x0000000603747223 */ /* 0x000fe20000010016 */
[----:B------:R-:W-:Y:S01]  /*23a0*/  FADD.FTZ R6, R117, -R14 ;  /* 0x8000000e75067221 */ /* 0x000fe20000010000 */
[----:B------:R0:W-:Y:S01]  /*23b0*/  MUFU.EX2 R99, R148 ;  /* 0x0000009400637308 */ /* 0x0001e20000000800 */
[C---:B------:R-:W-:Y:S01]  /*23c0*/  FMUL.FTZ R118, R15.reuse, R4 ;  /* 0x000000040f767220 */ /* 0x040fe20000410000 */
[----:B------:R-:W-:Y:S01]  /*23d0*/  FMUL.FTZ R4, R116, -1.4426950216293334961 ;  /* 0xbfb8aa3b74047820 */ /* 0x000fe20000410000 */
[----:B------:R-:W-:Y:S01]  /*23e0*/  FMUL.FTZ R6, R15, R6 ;  /* 0x000000060f067220 */ /* 0x000fe20000410000 */
[----:B------:R-:W-:Y:S01]  /*23f0*/  @!P0 LEA R153, P1, R62, R53, 0x5 ;  /* 0x000000353e998211 */ /* 0x000fe200078228ff */
[----:B------:R-:W-:Y:S01]  /*2400*/  FFMA.FTZ R118, R24, R118, R21 ;  /* 0x0000007618767223 */ /* 0x000fe20000010015 */
[C-C-:B------:R-:W-:Y:S01]  /*2410*/  FFMA.FTZ R147, R23.reuse, R147, R30.reuse ;  /* 0x0000009317937223 */ /* 0x140fe2000001001e */
[----:B------:R-:W-:Y:S01]  /*2420*/  FFMA.FTZ R120, R23, R6, R30 ;  /* 0x0000000617787223 */ /* 0x000fe2000001001e */
[--C-:B------:R-:W-:Y:S01]  /*2430*/  FADD.FTZ R6, R137, -R14.reuse ;  /* 0x8000000e89067221 */ /* 0x100fe20000010000 */
[----:B------:R1:W-:Y:S01]  /*2440*/  MUFU.EX2 R117, R4 ;  /* 0x0000000400757308 */ /* 0x0003e20000000800 */
[----:B------:R-:W-:Y:S01]  /*2450*/  FMUL.FTZ R137, R15, R138 ;  /* 0x0000008a0f897220 */ /* 0x000fe20000410000 */
[--C-:B------:R-:W-:Y:S01]  /*2460*/  FADD.FTZ R138, R129, -R14.reuse ;  /* 0x8000000e818a7221 */ /* 0x100fe20000010000 */
[C---:B------:R-:W-:Y:S01]  /*2470*/  FMUL.FTZ R6, R15.reuse, R6 ;  /* 0x000000060f067220 */ /* 0x040fe20000410000 */
[----:B------:R-:W-:Y:S01]  /*2480*/  FMUL.FTZ R5, R118, -1.4426950216293334961 ;  /* 0xbfb8aa3b76057820 */ /* 0x000fe20000410000 */
[----:B0-----:R-:W-:Y:S01]  /*2490*/  FMUL.FTZ R148, R15, R152 ;  /* 0x000000980f947220 */ /* 0x001fe20000410000 */
[----:B------:R-:W-:Y:S01]  /*24a0*/  FADD.FTZ R152, R83, -R14 ;  /* 0x8000000e53987221 */ /* 0x000fe20000010000 */
[----:B------:R-:W-:Y:S01]  /*24b0*/  FFMA.FTZ R128, R3, R6, R22 ;  /* 0x0000000603807223 */ /* 0x000fe20000010016 */
[--C-:B------:R-:W-:Y:S01]  /*24c0*/  FADD.FTZ R6, R123, -R14.reuse ;  /* 0x8000000e7b067221 */ /* 0x100fe20000010000 */
[----:B-1----:R-:W-:Y:S01]  /*24d0*/  FADD.FTZ R4, R139, -R14 ;  /* 0x8000000e8b047221 */ /* 0x002fe20000010000 */
[C---:B------:R-:W-:Y:S01]  /*24e0*/  FMUL.FTZ R139, R15.reuse, R138 ;  /* 0x0000008a0f8b7220 */ /* 0x040fe20000410000 */
[----:B------:R0:W1:Y:S01]  /*24f0*/  MUFU.EX2 R119, R5 ;  /* 0x0000000500777308 */ /* 0x0000620000000800 */
[C---:B------:R-:W-:Y:S01]  /*2500*/  FMUL.FTZ R6, R15.reuse, R6 ;  /* 0x000000060f067220 */ /* 0x040fe20000410000 */
[----:B------:R-:W-:Y:S01]  /*2510*/  FMUL.FTZ R130, R15, R4 ;  /* 0x000000040f827220 */ /* 0x000fe20000410000 */
[----:B------:R-:W-:Y:S01]  /*2520*/  FMUL.FTZ R4, R128, -1.4426950216293334961 ;  /* 0xbfb8aa3b80047820 */ /* 0x000fe20000410000 */
[----:B------:R-:W-:Y:S01]  /*2530*/  FFMA.FTZ R139, R28, R139, R31 ;  /* 0x0000008b1c8b7223 */ /* 0x000fe2000001001f */
[----:B------:R-:W-:Y:S01]  /*2540*/  FFMA.FTZ R131, R23, R6, R30 ;  /* 0x0000000617837223 */ /* 0x000fe2000001001e */
[--C-:B------:R-:W-:Y:S01]  /*2550*/  FFMA.FTZ R130, R24, R130, R21.reuse ;  /* 0x0000008218827223 */ /* 0x100fe20000010015 */
[----:B------:R-:W-:Y:S01]  /*2560*/  @!P0 LEA.HI.X R154, R62, RZ, R60, 0x5, P1 ;  /* 0x000000ff3e9a8211 */ /* 0x000fe200008f2c3c */
[----:B------:R2:W4:Y:S01]  /*2570*/  MUFU.EX2 R123, R4 ;  /* 0x00000004007b7308 */ /* 0x0005220000000800 */
[----:B------:R-:W-:Y:S01]  /*2580*/  FMUL.FTZ R6, R131, -1.4426950216293334961 ;  /* 0xbfb8aa3b83067820 */ /* 0x000fe20000410000 */
[----:B0-----:R-:W-:Y:S01]  /*2590*/  FMUL.FTZ R5, R130, -1.4426950216293334961 ;  /* 0xbfb8aa3b82057820 */ /* 0x001fe20000410000 */
[----:B------:R-:W-:Y:S01]  /*25a0*/  FMUL.FTZ R62, R15, R152 ;  /* 0x000000980f3e7220 */ /* 0x000fe20000410000 */
[----:B------:R-:W-:Y:S01]  /*25b0*/  FADD.FTZ R152, R69, -R14 ;  /* 0x8000000e45987221 */ /* 0x000fe20000010000 */
[----:B------:R-:W-:Y:S01]  /*25c0*/  FMUL.FTZ R151, R147, -1.4426950216293334961 ;  /* 0xbfb8aa3b93977820 */ /* 0x000fe20000410000 */
[C---:B------:R-:W-:Y:S01]  /*25d0*/  FMUL.FTZ R32, R15.reuse, R72 ;  /* 0x000000480f207220 */ /* 0x040fe20000410000 */
[C---:B------:R-:W-:Y:S01]  /*25e0*/  FMUL.FTZ R20, R15.reuse, R78 ;  /* 0x0000004e0f147220 */ /* 0x040fe20000410000 */
[----:B------:R0:W-:Y:S01]  /*25f0*/  MUFU.EX2 R125, R6 ;  /* 0x00000006007d7308 */ /* 0x0001e20000000800 */
[----:B--2---:R-:W-:Y:S01]  /*2600*/  FMUL.FTZ R4, R132, -1.4426950216293334961 ;  /* 0xbfb8aa3b84047820 */ /* 0x004fe20000410000 */
[----:B------:R-:W-:Y:S01]  /*2610*/  FMUL.FTZ R152, R15, R152 ;  /* 0x000000980f987220 */ /* 0x000fe20000410000 */
[----:B------:R-:W-:Y:S01]  /*2620*/  FFMA.FTZ R32, R3, R32, R22 ;  /* 0x0000002003207223 */ /* 0x000fe20000010016 */
[--C-:B------:R-:W-:Y:S01]  /*2630*/  FFMA.FTZ R20, R20, R24, R21.reuse ;  /* 0x0000001814147223 */ /* 0x100fe20000010015 */
[--C-:B------:R-:W-:Y:S01]  /*2640*/  FADD.FTZ R160, R93, -R14.reuse ;  /* 0x8000000e5da07221 */ /* 0x100fe20000010000 */
[----:B------:R-:W-:Y:S01]  /*2650*/  FMUL.FTZ R16, R17, -1.4426950216293334961 ;  /* 0xbfb8aa3b11107820 */ /* 0x000fe20000410000 */
[----:B------:R-:W-:Y:S01]  /*2660*/  FMUL.FTZ R79, R15, R156 ;  /* 0x0000009c0f4f7220 */ /* 0x000fe20000410000 */
[----:B------:R2:W-:Y:S01]  /*2670*/  MUFU.EX2 R127, R4 ;  /* 0x00000004007f7308 */ /* 0x0005e20000000800 */
[----:B0-----:R-:W-:Y:S01]  /*2680*/  FMUL.FTZ R6, R136, -1.4426950216293334961 ;  /* 0xbfb8aa3b88067820 */ /* 0x001fe20000410000 */
[----:B------:R-:W-:Y:S01]  /*2690*/  FMUL.FTZ R33, R27, -1.4426950216293334961 ;  /* 0xbfb8aa3b1b217820 */ /* 0x000fe20000410000 */
[--C-:B------:R-:W-:Y:S01]  /*26a0*/  FADD.FTZ R156, R95, -R14.reuse ;  /* 0x8000000e5f9c7221 */ /* 0x100fe20000010000 */
[----:B------:R-:W-:Y:S01]  /*26b0*/  FMUL.FTZ R25, R26, -1.4426950216293334961 ;  /* 0xbfb8aa3b1a197820 */ /* 0x000fe20000410000 */
[----:B------:R-:W-:Y:S01]  /*26c0*/  FMUL.FTZ R72, R32, -1.4426950216293334961 ;  /* 0xbfb8aa3b20487820 */ /* 0x000fe20000410000 */
[----:B------:R-:W-:Y:S01]  /*26d0*/  FMUL.FTZ R78, R74, -1.4426950216293334961 ;  /* 0xbfb8aa3b4a4e7820 */ /* 0x000fe20000410000 */
[----:B------:R-:W-:Y:S01]  /*26e0*/  FMUL.FTZ R80, R76, -1.4426950216293334961 ;  /* 0xbfb8aa3b4c507820 */ /* 0x000fe20000410000 */
[----:B------:R0:W-:Y:S01]  /*26f0*/  MUFU.EX2 R129, R6 ;  /* 0x0000000600817308 */ /* 0x0001e20000000800 */
[--C-:B--2---:R-:W-:Y:S01]  /*2700*/  FADD.FTZ R4, R143, -R14.reuse ;  /* 0x8000000e8f047221 */ /* 0x104fe20000010000 */
[----:B------:R-:W-:Y:S01]  /*2710*/  FMUL.FTZ R29, R20, -1.4426950216293334961 ;  /* 0xbfb8aa3b141d7820 */ /* 0x000fe20000410000 */
[----:B------:R-:W-:Y:S01]  /*2720*/  FMUL.FTZ R84, R82, -1.4426950216293334961 ;  /* 0xbfb8aa3b52547820 */ /* 0x000fe20000410000 */
[----:B------:R-:W-:Y:S01]  /*2730*/  FMUL.FTZ R88, R86, -1.4426950216293334961 ;  /* 0xbfb8aa3b56587820 */ /* 0x000fe20000410000 */
[----:B------:R-:W-:Y:S01]  /*2740*/  FMUL.FTZ R140, R15, R4 ;  /* 0x000000040f8c7220 */ /* 0x000fe20000410000 */
[----:B------:R-:W-:Y:S01]  /*2750*/  FMUL.FTZ R4, R139, -1.4426950216293334961 ;  /* 0xbfb8aa3b8b047820 */ /* 0x000fe20000410000 */
[----:B------:R-:W-:Y:S01]  /*2760*/  FMUL.FTZ R92, R90, -1.4426950216293334961 ;  /* 0xbfb8aa3b5a5c7820 */ /* 0x000fe20000410000 */
[----:B------:R2:W5:Y:S01]  /*2770*/  MUFU.EX2 R111, R5 ;  /* 0x00000005006f7308 */ /* 0x0005620000000800 */
[----:B0-----:R-:W-:Y:S01]  /*2780*/  FADD.FTZ R6, R145, -R14 ;  /* 0x8000000e91067221 */ /* 0x001fe20000010000 */
[----:B------:R-:W-:Y:S01]  /*2790*/  FFMA.FTZ R62, R3, R62, R22 ;  /* 0x0000003e033e7223 */ /* 0x000fe20000010016 */
[C---:B------:R-:W-:Y:S01]  /*27a0*/  FMUL.FTZ R156, R15.reuse, R156 ;  /* 0x0000009c0f9c7220 */ /* 0x040fe20000410000 */
[----:B------:R-:W-:Y:S01]  /*27b0*/  FMUL.FTZ R100, R98, -1.4426950216293334961 ;  /* 0xbfb8aa3b62647820 */ /* 0x000fe20000410000 */
[----:B------:R-:W-:Y:S01]  /*27c0*/  FMUL.FTZ R143, R15, R6 ;  /* 0x000000060f8f7220 */ /* 0x000fe20000410000 */
[----:B------:R-:W-:Y:S01]  /*27d0*/  FMUL.FTZ R6, R142, -1.4426950216293334961 ;  /* 0xbfb8aa3b8e067820 */ /* 0x000fe20000410000 */
[----:B------:R-:W-:Y:S01]  /*27e0*/  FFMA.FTZ R95, R24, R156, R21 ;  /* 0x0000009c185f7223 */ /* 0x000fe20000010015 */
[----:B------:R0:W-:Y:S01]  /*27f0*/  MUFU.EX2 R109, R4 ;  /* 0x00000004006d7308 */ /* 0x0001e20000000800 */
[----:B--2---:R-:W-:Y:S01]  /*2800*/  FMUL.FTZ R5, R134, -1.4426950216293334961 ;  /* 0xbfb8aa3b86057820 */ /* 0x004fe20000410000 */
[----:B------:R-:W-:Y:S01]  /*2810*/  FFMA.FTZ R143, R23, R143, R30 ;  /* 0x0000008f178f7223 */ /* 0x000fe2000001001e */
[----:B------:R-:W-:Y:S01]  /*2820*/  FADD.FTZ R156, R115, -R14 ;  /* 0x8000000e739c7221 */ /* 0x000fe20000010000 */
[----:B------:R-:W-:Y:S01]  /*2830*/  FFMA.FTZ R140, R3, R140, R22 ;  /* 0x0000008c038c7223 */ /* 0x000fe20000010016 */
[----:B------:R-:W-:Y:S01]  /*2840*/  FMUL.FTZ R124, R15, R122 ;  /* 0x0000007a0f7c7220 */ /* 0x000fe20000410000 */
[----:B------:R-:W-:Y:S01]  /*2850*/  FMUL.FTZ R146, R143, -1.4426950216293334961 ;  /* 0xbfb8aa3b8f927820 */ /* 0x000fe20000410000 */
[----:B------:R-:W-:Y:S01]  /*2860*/  FMUL.FTZ R104, R102, -1.4426950216293334961 ;  /* 0xbfb8aa3b66687820 */ /* 0x000fe20000410000 */
[----:B------:R2:W3:Y:S01]  /*2870*/  MUFU.EX2 R121, R5 ;  /* 0x0000000500797308 */ /* 0x0004e20000000800 */
[----:B0-----:R-:W-:Y:S01]  /*2880*/  FADD.FTZ R4, R135, -R14 ;  /* 0x8000000e87047221 */ /* 0x001fe20000010000 */
[----:B------:R-:W-:Y:S01]  /*2890*/  FMUL.FTZ R114, R112, -1.4426950216293334961 ;  /* 0xbfb8aa3b70727820 */ /* 0x000fe20000410000 */
[C-C-:B------:R-:W-:Y:S01]  /*28a0*/  FFMA.FTZ R124, R28.reuse, R124, R31.reuse ;  /* 0x0000007c1c7c7223 */ /* 0x140fe2000001001f */
[----:B------:R-:W-:Y:S01]  /*28b0*/  FFMA.FTZ R148, R28, R148, R31 ;  /* 0x000000941c947223 */ /* 0x000fe2000001001f */
[----:B------:R-:W-:Y:S01]  /*28c0*/  FMUL.FTZ R145, R15, R4 ;  /* 0x000000040f917220 */ /* 0x000fe20000410000 */
[C-C-:B------:R-:W-:Y:S01]  /*28d0*/  FFMA.FTZ R137, R23.reuse, R137, R30.reuse ;  /* 0x0000008917897223 */ /* 0x140fe2000001001e */
[----:B------:R-:W-:Y:S01]  /*28e0*/  FFMA.FTZ R79, R23, R79, R30 ;  /* 0x0000004f174f7223 */ /* 0x000fe2000001001e */
[----:B------:R0:W-:Y:S01]  /*28f0*/  MUFU.EX2 R133, R6 ;  /* 0x0000000600857308 */ /* 0x0001e20000000800 */
[----:B--2---:R-:W2:Y:S01]  /*2900*/  @!P0 LDS.64 R4, [R34+UR4] ;  /* 0x0000000422048984 */ /* 0x004ea20008000a00 */
[----:B------:R-:W-:Y:S01]  /*2910*/  FFMA.FTZ R145, R3, R145, R22 ;  /* 0x0000009103917223 */ /* 0x000fe20000010016 */
[----:B------:R-:W-:Y:S01]  /*2920*/  FMUL.FTZ R96, R94, -1.4426950216293334961 ;  /* 0xbfb8aa3b5e607820 */ /* 0x000fe20000410000 */
[----:B------:R-:W-:Y:S01]  /*2930*/  FMUL.FTZ R110, R107, -1.4426950216293334961 ;  /* 0xbfb8aa3b6b6e7820 */ /* 0x000fe20000410000 */
[----:B------:R-:W-:Y:S01]  /*2940*/  FMUL.FTZ R108, R106, -1.4426950216293334961 ;  /* 0xbfb8aa3b6a6c7820 */ /* 0x000fe20000410000 */
[----:B------:R-:W-:Y:S01]  /*2950*/  FMUL.FTZ R149, R145, -1.4426950216293334961 ;  /* 0xbfb8aa3b91957820 */ /* 0x000fe20000410000 */
[----:B------:R-:W-:Y:S01]  /*2960*/  FMUL.FTZ R126, R124, -1.4426950216293334961 ;  /* 0xbfb8aa3b7c7e7820 */ /* 0x000fe20000410000 */
[----:B------:R4:W3:Y:S01]  /*2970*/  MUFU.EX2 R135, R146 ;  /* 0x0000009200877308 */ /* 0x0008e20000000800 */
[----:B0-----:R-:W0:Y:S01]  /*2980*/  @!P0 LDC.64 R6, c[0x0][0x3b0] ;  /* 0x0000ec00ff068b82 */ /* 0x001e220000000a00 */
[----:B------:R-:W-:Y:S01]  /*2990*/  FMUL.FTZ R60, R148, -1.4426950216293334961 ;  /* 0xbfb8aa3b943c7820 */ /* 0x000fe20000410000 */
[----:B------:R-:W-:Y:S01]  /*29a0*/  FMUL.FTZ R122, R120, -1.4426950216293334961 ;  /* 0xbfb8aa3b787a7820 */ /* 0x000fe20000410000 */
[----:B------:R-:W-:Y:S01]  /*29b0*/  FMUL.FTZ R138, R137, -1.4426950216293334961 ;  /* 0xbfb8aa3b898a7820 */ /* 0x000fe20000410000 */
[----:B------:R-:W-:Y:S01]  /*29c0*/  FMUL.FTZ R141, R140, -1.4426950216293334961 ;  /* 0xbfb8aa3b8c8d7820 */ /* 0x000fe20000410000 */
[----:B-1----:R-:W-:Y:S01]  /*29d0*/  FADD.FTZ R119, R119, 1 ;  /* 0x3f80000077777421 */ /* 0x002fe20000010000 */
[----:B------:R-:W-:Y:S01]  /*29e0*/  FADD.FTZ R117, R117, 1 ;  /* 0x3f80000075757421 */ /* 0x000fe20000010000 */
[----:B------:R-:W1:Y:S01]  /*29f0*/  MUFU.EX2 R91, R149 ;  /* 0x00000095005b7308 */ /* 0x000e620000000800 */
[----:B----4-:R-:W-:Y:S01]  /*2a00*/  FFMA.FTZ R146, R24, R150, R21 ;  /* 0x0000009618927223 */ /* 0x010fe20000010015 */
[----:B------:R-:W-:Y:S01]  /*2a10*/  FADD.FTZ R123, R123, 1 ;  /* 0x3f8000007b7b7421 */ /* 0x000fe20000010000 */
[----:B-----5:R-:W-:Y:S01]  /*2a20*/  FADD.FTZ R111, R111, 1 ;  /* 0x3f8000006f6f7421 */ /* 0x020fe20000010000 */
[----:B---3--:R-:W-:Y:S01]  /*2a30*/  FADD.FTZ R121, R121, 1 ;  /* 0x3f80000079797421 */ /* 0x008fe20000010000 */
[----:B------:R-:W-:Y:S01]  /*2a40*/  FMUL.FTZ R150, R146, -1.4426950216293334961 ;  /* 0xbfb8aa3b92967820 */ /* 0x000fe20000410000 */
[----:B------:R-:W-:-:S02]  /*2a50*/  FADD.FTZ R99, R99, 1 ;  /* 0x3f80000063637421 */ /* 0x000fc40000010000 */
[----:B------:R3:W-:Y:S01]  /*2a60*/  MUFU.EX2 R83, R151 ;  /* 0x0000009700537308 */ /* 0x0007e20000000800 */
[----:B------:R-:W-:-:S07]  /*2a70*/  FADD.FTZ R135, R135, 1 ;  /* 0x3f80000087877421 */ /* 0x000fce0000010000 */
[----:B------:R4:W-:Y:S01]  /*2a80*/  MUFU.EX2 R85, R150 ;  /* 0x0000009600557308 */ /* 0x0009e20000000800 */
[----:B0-----:R-:W-:Y:S01]  /*2a90*/  @!P0 LEA R6, P1, R153, R6, 0x2 ;  /* 0x0000000699068211 */ /* 0x001fe200078210ff */
[----:B---3--:R-:W-:Y:S01]  /*2aa0*/  FMUL.FTZ R151, R15, R66 ;  /* 0x000000420f977220 */ /* 0x008fe20000410000 */
[----:B-1----:R-:W-:Y:S02]  /*2ab0*/  FADD.FTZ R91, R91, 1 ;  /* 0x3f8000005b5b7421 */ /* 0x002fe40000010000 */
[----:B------:R-:W-:Y:S01]  /*2ac0*/  @!P0 LEA.HI.X R7, R153, R7, R154, 0x2, P1 ;  /* 0x0000000799078211 */ /* 0x000fe200008f149a */
[----:B------:R-:W-:Y:S01]  /*2ad0*/  FADD.FTZ R154, R75, -R14 ;  /* 0x8000000e4b9a7221 */ /* 0x000fe20000010000 */
[----:B------:R-:W-:Y:S01]  /*2ae0*/  FFMA.FTZ R75, R23, R152, R30 ;  /* 0x00000098174b7223 */ /* 0x000fe2000001001e */
[--C-:B------:R-:W-:Y:S01]  /*2af0*/  FADD.FTZ R152, R63, -R14.reuse ;  /* 0x8000000e3f987221 */ /* 0x100fe20000010000 */
[--C-:B----4-:R-:W-:Y:S01]  /*2b00*/  FADD.FTZ R150, R67, -R14.reuse ;  /* 0x8000000e43967221 */ /* 0x110fe20000010000 */
[----:B--2---:R0:W-:Y:S01]  /*2b10*/  @!P0 STG.E.64 desc[UR6][R6.64], R4 ;  /* 0x0000000406008986 */ /* 0x0041e2000c101b06 */
[----:B------:R-:W-:Y:S01]  /*2b20*/  FMUL.FTZ R63, R75, -1.4426950216293334961 ;  /* 0xbfb8aa3b4b3f7820 */ /* 0x000fe20000410000 */
[C---:B------:R-:W-:Y:S01]  /*2b30*/  FMUL.FTZ R154, R15.reuse, R154 ;  /* 0x0000009a0f9a7220 */ /* 0x040fe20000410000 */
[C---:B------:R-:W-:Y:S01]  /*2b40*/  FMUL.FTZ R150, R15.reuse, R150 ;  /* 0x000000960f967220 */ /* 0x040fe20000410000 */
[----:B------:R-:W-:Y:S01]  /*2b50*/  FMUL.FTZ R93, R15, R152 ;  /* 0x000000980f5d7220 */ /* 0x000fe20000410000 */
[----:B------:R-:W-:Y:S01]  /*2b60*/  FADD.FTZ R152, R59, -R14 ;  /* 0x8000000e3b987221 */ /* 0x000fe20000010000 */
[----:B------:R-:W-:Y:S01]  /*2b70*/  FFMA.FTZ R105, R3, R154, R22 ;  /* 0x0000009a03697223 */ /* 0x000fe20000010016 */
[----:B------:R-:W-:Y:S01]  /*2b80*/  FFMA.FTZ R69, R24, R150, R21 ;  /* 0x0000009618457223 */ /* 0x000fe20000010015 */
[--C-:B------:R-:W-:Y:S01]  /*2b90*/  FADD.FTZ R150, R71, -R14.reuse ;  /* 0x8000000e47967221 */ /* 0x100fe20000010000 */
[--C-:B------:R-:W-:Y:S01]  /*2ba0*/  FADD.FTZ R154, R81, -R14.reuse ;  /* 0x8000000e519a7221 */ /* 0x100fe20000010000 */
[----:B------:R-:W1:Y:S01]  /*2bb0*/  MUFU.EX2 R16, R16 ;  /* 0x0000001000107308 */ /* 0x000e620000000800 */
[----:B------:R-:W-:Y:S01]  /*2bc0*/  FMUL.FTZ R149, R69, -1.4426950216293334961 ;  /* 0xbfb8aa3b45957820 */ /* 0x000fe20000410000 */
[----:B------:R-:W-:Y:S01]  /*2bd0*/  FMUL.FTZ R65, R15, R150 ;  /* 0x000000960f417220 */ /* 0x000fe20000410000 */
[--C-:B------:R-:W-:Y:S01]  /*2be0*/  FADD.FTZ R150, R57, -R14.reuse ;  /* 0x8000000e39967221 */ /* 0x100fe20000010000 */
[--C-:B0-----:R-:W-:Y:S01]  /*2bf0*/  FADD.FTZ R6, R77, -R14.reuse ;  /* 0x8000000e4d067221 */ /* 0x101fe20000010000 */
[C---:B------:R-:W-:Y:S01]  /*2c00*/  FMUL.FTZ R154, R15.reuse, R154 ;  /* 0x0000009a0f9a7220 */ /* 0x040fe20000410000 */
[----:B------:R-:W-:Y:S01]  /*2c10*/  FFMA.FTZ R5, R28, R65, R31 ;  /* 0x000000411c057223 */ /* 0x000fe2000001001f */
[C---:B------:R-:W-:Y:S01]  /*2c20*/  FMUL.FTZ R65, R15.reuse, R160 ;  /* 0x000000a00f417220 */ /* 0x040fe20000410000 */
[----:B------:R0:W-:Y:S01]  /*2c30*/  MUFU.EX2 R4, R63 ;  /* 0x0000003f00047308 */ /* 0x0001e20000000800 */
[----:B------:R-:W-:Y:S01]  /*2c40*/  FMUL.FTZ R77, R15, R6 ;  /* 0x000000060f4d7220 */ /* 0x000fe20000410000 */
[----:B------:R-:W-:Y:S01]  /*2c50*/  FMUL.FTZ R7, R5, -1.4426950216293334961 ;  /* 0xbfb8aa3b05077820 */ /* 0x000fe20000410000 */
[----:B------:R-:W-:Y:S01]  /*2c60*/  FADD.FTZ R160, R64, -R14 ;  /* 0x8000000e40a07221 */ /* 0x000fe20000010000 */
[----:B------:R-:W-:Y:S01]  /*2c70*/  FMUL.FTZ R67, R62, -1.4426950216293334961 ;  /* 0xbfb8aa3b3e437820 */ /* 0x000fe20000410000 */
[C-C-:B------:R-:W-:Y:S01]  /*2c80*/  FFMA.FTZ R77, R3.reuse, R77, R22.reuse ;  /* 0x0000004d034d7223 */ /* 0x140fe20000010016 */
[----:B------:R-:W-:Y:S01]  /*2c90*/  FFMA.FTZ R65, R3, R65, R22 ;  /* 0x0000004103417223 */ /* 0x000fe20000010016 */
[C---:B------:R-:W-:Y:S01]  /*2ca0*/  FMUL.FTZ R160, R15.reuse, R160 ;  /* 0x000000a00fa07220 */ /* 0x040fe20000410000 */
[----:B------:R2:W-:Y:S01]  /*2cb0*/  MUFU.EX2 R71, R149 ;  /* 0x0000009500477308 */ /* 0x0005e20000000800 */
[----:B0-----:R-:W-:Y:S01]  /*2cc0*/  FMUL.FTZ R63, R15, R158 ;  /* 0x0000009e0f3f7220 */ /* 0x001fe20000410000 */
[--C-:B------:R-:W-:Y:S01]  /*2cd0*/  FADD.FTZ R158, R103, -R14.reuse ;  /* 0x8000000e679e7221 */ /* 0x100fe20000010000 */
[C-C-:B------:R-:W-:Y:S01]  /*2ce0*/  FFMA.FTZ R103, R24.reuse, R154, R21.reuse ;  /* 0x0000009a18677223 */ /* 0x140fe20000010015 */
[----:B------:R-:W-:Y:S01]  /*2cf0*/  FADD.FTZ R154, R97, -R14 ;  /* 0x8000000e619a7221 */ /* 0x000fe20000010000 */
[--C-:B------:R-:W-:Y:S01]  /*2d00*/  FFMA.FTZ R66, R3, R63, R22.reuse ;  /* 0x0000003f03427223 */ /* 0x100fe20000010016 */
[C---:B------:R-:W-:Y:S01]  /*2d10*/  FMUL.FTZ R158, R15.reuse, R158 ;  /* 0x0000009e0f9e7220 */ /* 0x040fe20000410000 */
[C---:B------:R-:W-:Y:S01]  /*2d20*/  FMUL.FTZ R153, R15.reuse, R156 ;  /* 0x0000009c0f997220 */ /* 0x040fe20000410000 */
[----:B------:R-:W0:Y:S01]  /*2d30*/  MUFU.EX2 R33, R33 ;  /* 0x0000002100217308 */ /* 0x000e220000000800 */
[C---:B--2---:R-:W-:Y:S01]  /*2d40*/  FMUL.FTZ R149, R15.reuse, R162 ;  /* 0x000000a20f957220 */ /* 0x044fe20000410000 */
[C-C-:B------:R-:W-:Y:S01]  /*2d50*/  FFMA.FTZ R81, R24.reuse, R158, R21.reuse ;  /* 0x0000009e18517223 */ /* 0x140fe20000010015 */
[----:B------:R-:W-:Y:S01]  /*2d60*/  FMUL.FTZ R115, R15, R154 ;  /* 0x0000009a0f737220 */ /* 0x000fe20000410000 */
[----:B------:R-:W-:Y:S01]  /*2d70*/  FFMA.FTZ R93, R24, R93, R21 ;  /* 0x0000005d185d7223 */ /* 0x000fe20000010015 */
[----:B------:R-:W-:Y:S01]  /*2d80*/  FFMA.FTZ R63, R3, R149, R22 ;  /* 0x00000095033f7223 */ /* 0x000fe20000010016 */
[----:B------:R-:W-:Y:S01]  /*2d90*/  FMUL.FTZ R149, R15, R150 ;  /* 0x000000960f957220 */ /* 0x000fe20000410000 */
[----:B------:R-:W-:Y:S01]  /*2da0*/  FADD.FTZ R150, R61, -R14 ;  /* 0x8000000e3d967221 */ /* 0x000fe20000010000 */
[----:B------:R-:W2:Y:S01]  /*2db0*/  MUFU.EX2 R25, R25 ;  /* 0x0000001900197308 */ /* 0x000ea20000000800 */
[----:B------:R-:W-:Y:S01]  /*2dc0*/  FFMA.FTZ R3, R3, R151, R22 ;  /* 0x0000009703037223 */ /* 0x000fe20000010016 */
[----:B------:R-:W-:Y:S01]  /*2dd0*/  FFMA.FTZ R59, R28, R149, R31 ;  /* 0x000000951c3b7223 */ /* 0x000fe2000001001f */
[C---:B------:R-:W-:Y:S01]  /*2de0*/  FMUL.FTZ R149, R15.reuse, R152 ;  /* 0x000000980f957220 */ /* 0x040fe20000410000 */
[----:B------:R-:W-:Y:S01]  /*2df0*/  FMUL.FTZ R150, R15, R150 ;  /* 0x000000960f967220 */ /* 0x000fe20000410000 */
[----:B------:R-:W-:Y:S01]  /*2e00*/  FADD.FTZ R152, R73, -R14 ;  /* 0x8000000e49987221 */ /* 0x000fe20000010000 */
[----:B------:R-:W-:Y:S01]  /*2e10*/  FMUL.FTZ R151, R59, -1.4426950216293334961 ;  /* 0xbfb8aa3b3b977820 */ /* 0x000fe20000410000 */
[----:B------:R-:W-:Y:S01]  /*2e20*/  FFMA.FTZ R149, R24, R149, R21 ;  /* 0x0000009518957223 */ /* 0x000fe20000010015 */
[----:B------:R-:W3:Y:S01]  /*2e30*/  MUFU.EX2 R72, R72 ;  /* 0x0000004800487308 */ /* 0x000ee20000000800 */
[----:B------:R-:W-:Y:S01]  /*2e40*/  FFMA.FTZ R73, R23, R150, R30 ;  /* 0x0000009617497223 */ /* 0x000fe2000001001e */
[----:B------:R-:W-:Y:S01]  /*2e50*/  FMUL.FTZ R152, R15, R152 ;  /* 0x000000980f987220 */ /* 0x000fe20000410000 */
[--C-:B------:R-:W-:Y:S01]  /*2e60*/  FADD.FTZ R150, R89, -R14.reuse ;  /* 0x8000000e59967221 */ /* 0x100fe20000010000 */
[--C-:B------:R-:W-:Y:S01]  /*2e70*/  FADD.FTZ R154, R87, -R14.reuse ;  /* 0x8000000e579a7221 */ /* 0x100fe20000010000 */
[--C-:B------:R-:W-:Y:S01]  /*2e80*/  FADD.FTZ R156, R101, -R14.reuse ;  /* 0x8000000e659c7221 */ /* 0x100fe20000010000 */
[----:B------:R-:W-:Y:S01]  /*2e90*/  FFMA.FTZ R97, R28, R152, R31 ;  /* 0x000000981c617223 */ /* 0x000fe2000001001f */
[--C-:B------:R-:W-:Y:S01]  /*2ea0*/  FADD.FTZ R152, R68, -R14.reuse ;  /* 0x8000000e44987221 */ /* 0x100fe20000010000 */
[----:B------:R-:W4:Y:S01]  /*2eb0*/  MUFU.EX2 R78, R78 ;  /* 0x0000004e004e7308 */ /* 0x000f220000000800 */
[----:B------:R-:W-:Y:S01]  /*2ec0*/  FMUL.FTZ R150, R15, R150 ;  /* 0x000000960f967220 */ /* 0x000fe20000410000 */
[--C-:B------:R-:W-:Y:S01]  /*2ed0*/  FADD.FTZ R158, R113, -R14.reuse ;  /* 0x8000000e719e7221 */ /* 0x100fe20000010000 */
[----:B------:R-:W-:Y:S01]  /*2ee0*/  FFMA.FTZ R21, R24, R160, R21 ;  /* 0x000000a018157223 */ /* 0x000fe20000010015 */
[----:B------:R-:W-:Y:S01]  /*2ef0*/  FADD.FTZ R160, R70, -R14 ;  /* 0x8000000e46a07221 */ /* 0x000fe20000010000 */
[----:B------:R-:W-:Y:S01]  /*2f00*/  FMUL.FTZ R57, R105, -1.4426950216293334961 ;  /* 0xbfb8aa3b69397820 */ /* 0x000fe20000410000 */
[C---:B------:R-:W-:Y:S01]  /*2f10*/  FMUL.FTZ R155, R15.reuse, R152 ;  /* 0x000000980f9b7220 */ /* 0x040fe20000410000 */
[C---:B------:R-:W-:Y:S01]  /*2f20*/  FMUL.FTZ R70, R15.reuse, R154 ;  /* 0x0000009a0f467220 */ /* 0x040fe20000410000 */
[----:B------:R-:W5:Y:S01]  /*2f30*/  MUFU.EX2 R80, R80 ;  /* 0x0000005000507308 */ /* 0x000f620000000800 */
[C---:B------:R-:W-:Y:S01]  /*2f40*/  FMUL.FTZ R113, R15.reuse, R156 ;  /* 0x0000009c0f717220 */ /* 0x040fe20000410000 */
[C---:B------:R-:W-:Y:S01]  /*2f50*/  FMUL.FTZ R158, R15.reuse, R158 ;  /* 0x0000009e0f9e7220 */ /* 0x040fe20000410000 */
[----:B------:R-:W-:Y:S01]  /*2f60*/  FMUL.FTZ R160, R15, R160 ;  /* 0x000000a00fa07220 */ /* 0x000fe20000410000 */
[----:B------:R-:W-:Y:S01]  /*2f70*/  FMUL.FTZ R152, R103, -1.4426950216293334961 ;  /* 0xbfb8aa3b67987820 */ /* 0x000fe20000410000 */
[C-C-:B------:R-:W-:Y:S01]  /*2f80*/  FFMA.FTZ R70, R28.reuse, R70, R31.reuse ;  /* 0x000000461c467223 */ /* 0x140fe2000001001f */
[C-C-:B------:R-:W-:Y:S01]  /*2f90*/  FFMA.FTZ R113, R28.reuse, R113, R31.reuse ;  /* 0x000000711c717223 */ /* 0x140fe2000001001f */
[--C-:B------:R-:W-:Y:S01]  /*2fa0*/  FFMA.FTZ R101, R28, R158, R31.reuse ;  /* 0x0000009e1c657223 */ /* 0x100fe2000001001f */
[----:B------:R-:W5:Y:S01]  /*2fb0*/  MUFU.EX2 R29, R29 ;  /* 0x0000001d001d7308 */ /* 0x000f620000000800 */
[----:B-1----:R-:W-:Y:S01]  /*2fc0*/  FADD.FTZ R16, R16, 1 ;  /* 0x3f80000010107421 */ /* 0x002fe20000010000 */
[----:B0-----:R-:W-:Y:S01]  /*2fd0*/  FADD.FTZ R164, R33, 1 ;  /* 0x3f80000021a47421 */ /* 0x001fe20000010000 */
[----:B------:R-:W-:Y:S01]  /*2fe0*/  FFMA.FTZ R161, R28, R160, R31 ;  /* 0x000000a01ca17223 */ /* 0x000fe2000001001f */
[----:B--2---:R-:W-:Y:S01]  /*2ff0*/  FADD.FTZ R25, R25, 1 ;  /* 0x3f80000019197421 */ /* 0x004fe20000010000 */
[----:B---3--:R-:W-:Y:S01]  /*3000*/  FADD.FTZ R33, R72, 1 ;  /* 0x3f80000048217421 */ /* 0x008fe20000010000 */
[----:B----4-:R-:W-:Y:S01]  /*3010*/  FADD.FTZ R163, R78, 1 ;  /* 0x3f8000004ea37421 */ /* 0x010fe20000010000 */
[----:B------:R-:W-:Y:S01]  /*3020*/  FMUL.FTZ R160, R95, -1.4426950216293334961 ;  /* 0xbfb8aa3b5fa07820 */ /* 0x000fe20000410000 */
[----:B------:R-:W0:Y:S01]  /*3030*/  MUFU.EX2 R84, R84 ;  /* 0x0000005400547308 */ /* 0x000e220000000800 */
[----:B-----5:R-:W-:Y:S01]  /*3040*/  FADD.FTZ R165, R80, 1 ;  /* 0x3f80000050a57421 */ /* 0x020fe20000010000 */
[----:B------:R-:W-:Y:S01]  /*3050*/  FMUL.FTZ R6, R93, -1.4426950216293334961 ;  /* 0xbfb8aa3b5d067820 */ /* 0x000fe20000410000 */
[----:B------:R-:W-:Y:S01]  /*3060*/  FMUL.FTZ R22, R79, -1.4426950216293334961 ;  /* 0xbfb8aa3b4f167820 */ /* 0x000fe20000410000 */
[----:B------:R-:W-:Y:S01]  /*3070*/  FMUL.FTZ R61, R77, -1.4426950216293334961 ;  /* 0xbfb8aa3b4d3d7820 */ /* 0x000fe20000410000 */
[----:B------:R-:W-:Y:S01]  /*3080*/  FMUL.FTZ R24, R149, -1.4426950216293334961 ;  /* 0xbfb8aa3b95187820 */ /* 0x000fe20000410000 */
[----:B------:R-:W-:Y:S01]  /*3090*/  FMUL.FTZ R89, R73, -1.4426950216293334961 ;  /* 0xbfb8aa3b49597820 */ /* 0x000fe20000410000 */
[----:B------:R-:W-:Y:S01]  /*30a0*/  FMUL.FTZ R68, R97, -1.4426950216293334961 ;  /* 0xbfb8aa3b61447820 */ /* 0x000fe20000410000 */
[----:B------:R-:W1:Y:S01]  /*30b0*/  MUFU.EX2 R88, R88 ;  /* 0x0000005800587308 */ /* 0x000e620000000800 */
[----:B------:R-:W-:Y:S01]  /*30c0*/  FADD.FTZ R29, R29, 1 ;  /* 0x3f8000001d1d7421 */ /* 0x000fe20000010000 */
[----:B------:R-:W-:Y:S01]  /*30d0*/  FMUL.FTZ R15, R70, -1.4426950216293334961 ;  /* 0xbfb8aa3b460f7820 */ /* 0x000fe20000410000 */
[----:B------:R-:W-:Y:S01]  /*30e0*/  FMUL.FTZ R162, R65, -1.4426950216293334961 ;  /* 0xbfb8aa3b41a27820 */ /* 0x000fe20000410000 */
[----:B------:R-:W-:Y:S01]  /*30f0*/  FMUL.FTZ R156, R113, -1.4426950216293334961 ;  /* 0xbfb8aa3b719c7820 */ /* 0x000fe20000410000 */
[----:B------:R-:W-:Y:S01]  /*3100*/  FMUL.FTZ R158, R81, -1.4426950216293334961 ;  /* 0xbfb8aa3b519e7820 */ /* 0x000fe20000410000 */
[----:B------:R-:W-:Y:S01]  /*3110*/  FMUL.FTZ R154, R101, -1.4426950216293334961 ;  /* 0xbfb8aa3b659a7820 */ /* 0x000fe20000410000 */
[----:B------:R-:W-:Y:S01]  /*3120*/  FMUL.FTZ R28, R161, -1.4426950216293334961 ;  /* 0xbfb8aa3ba11c7820 */ /* 0x000fe20000410000 */
[----:B------:R-:W2:Y:S01]  /*3130*/  MUFU.EX2 R92, R92 ;  /* 0x0000005c005c7308 */ /* 0x000ea20000000800 */
[----:B0-----:R-:W-:Y:S01]  /*3140*/  FADD.FTZ R72, R84, 1 ;  /* 0x3f80000054487421 */ /* 0x001fe20000010000 */
[----:B------:R-:W-:Y:S01]  /*3150*/  FADD.FTZ R4, R4, 1 ;  /* 0x3f80000004047421 */ /* 0x000fe20000010000 */
[----:B------:R-:W-:Y:S01]  /*3160*/  FADD.FTZ R85, R85, 1 ;  /* 0x3f80000055557421 */ /* 0x000fe20000010000 */
[----:B------:R-:W-:Y:S01]  /*3170*/  FADD.FTZ R83, R83, 1 ;  /* 0x3f80000053537421 */ /* 0x000fe20000010000 */
[----:B------:R-:W-:-:S03]  /*3180*/  IADD3 R56, P1, PT, R56, UR10, RZ ;  /* 0x0000000a38387c10 */ /* 0x000fc6000ff3e0ff */
[----:B------:R-:W0:Y:S01]  /*3190*/  MUFU.EX2 R7, R7 ;  /* 0x0000000700077308 */ /* 0x000e220000000800 */
[----:B-1----:R-:W-:-:S07]  /*31a0*/  FADD.FTZ R78, R88, 1 ;  /* 0x3f800000584e7421 */ /* 0x002fce0000010000 */
[----:B------:R-:W1:Y:S01]  /*31b0*/  MUFU.EX2 R100, R100 ;  /* 0x0000006400647308 */ /* 0x000e620000000800 */
[----:B--2---:R-:W-:-:S07]  /*31c0*/  FADD.FTZ R80, R92, 1 ;  /* 0x3f8000005c507421 */ /* 0x004fce0000010000 */
[----:B------:R-:W2:Y:S01]  /*31d0*/  MUFU.EX2 R67, R67 ;  /* 0x0000004300437308 */ /* 0x000ea20000000800 */
[----:B0-----:R-:W-:-:S07]  /*31e0*/  FADD.FTZ R7, R7, 1 ;  /* 0x3f80000007077421 */ /* 0x001fce0000010000 */
[----:B------:R0:W3:Y:S01]  /*31f0*/  MUFU.EX2 R64, R151 ;  /* 0x0000009700407308 */ /* 0x0000e20000000800 */
[----:B-1----:R-:W-:-:S07]  /*3200*/  FADD.FTZ R88, R100, 1 ;  /* 0x3f80000064587421 */ /* 0x002fce0000010000 */
[----:B------:R-:W1:Y:S01]  /*3210*/  MUFU.EX2 R57, R57 ;  /* 0x0000003900397308 */ /* 0x000e620000000800 */
[C-C-:B0-----:R-:W-:Y:S01]  /*3220*/  FFMA.FTZ R151, R23.reuse, R150, R30.reuse ;  /* 0x0000009617977223 */ /* 0x141fe2000001001e */
[C-C-:B------:R-:W-:Y:S01]  /*3230*/  FFMA.FTZ R150, R23.reuse, R115, R30.reuse ;  /* 0x0000007317967223 */ /* 0x140fe2000001001e */
[C-C-:B------:R-:W-:Y:S01]  /*3240*/  FFMA.FTZ R115, R23.reuse, R153, R30.reuse ;  /* 0x0000009917737223 */ /* 0x140fe2000001001e */
[----:B------:R-:W-:Y:S01]  /*3250*/  FFMA.FTZ R30, R23, R155, R30 ;  /* 0x0000009b171e7223 */ /* 0x000fe2000001001e */
[----:B------:R-:W-:Y:S01]  /*3260*/  FMUL.FTZ R23, R66, -1.4426950216293334961 ;  /* 0xbfb8aa3b42177820 */ /* 0x000fe20000410000 */
[----:B------:R-:W-:Y:S01]  /*3270*/  FMUL.FTZ R159, R150, -1.4426950216293334961 ;  /* 0xbfb8aa3b969f7820 */ /* 0x000fe20000410000 */
[----:B------:R-:W-:Y:S01]  /*3280*/  FMUL.FTZ R14, R151, -1.4426950216293334961 ;  /* 0xbfb8aa3b970e7820 */ /* 0x000fe20000410000 */
[----:B------:R-:W0:Y:S01]  /*3290*/  MUFU.EX2 R104, R104 ;  /* 0x0000006800687308 */ /* 0x000e220000000800 */
[----:B------:R-:W-:Y:S01]  /*32a0*/  FMUL.FTZ R155, R63, -1.4426950216293334961 ;  /* 0xbfb8aa3b3f9b7820 */ /* 0x000fe20000410000 */
[----:B------:R-:W-:Y:S01]  /*32b0*/  FMUL.FTZ R157, R115, -1.4426950216293334961 ;  /* 0xbfb8aa3b739d7820 */ /* 0x000fe20000410000 */
[----:B------:R-:W-:Y:S01]  /*32c0*/  FMUL.FTZ R31, R30, -1.4426950216293334961 ;  /* 0xbfb8aa3b1e1f7820 */ /* 0x000fe20000410000 */
[----:B------:R-:W-:Y:S01]  /*32d0*/  FMUL.FTZ R153, R3, -1.4426950216293334961 ;  /* 0xbfb8aa3b03997820 */ /* 0x000fe20000410000 */
[----:B--2---:R-:W-:Y:S01]  /*32e0*/  FADD.FTZ R67, R67, 1 ;  /* 0x3f80000043437421 */ /* 0x004fe20000010000 */
[----:B---3--:R-:W-:-:S02]  /*32f0*/  FADD.FTZ R64, R64, 1 ;  /* 0x3f80000040407421 */ /* 0x008fc40000010000 */
[----:B------:R-:W2:Y:S01]  /*3300*/  MUFU.EX2 R114, R114 ;  /* 0x0000007200727308 */ /* 0x000ea20000000800 */
[----:B-1----:R-:W-:-:S07]  /*3310*/  FADD.FTZ R57, R57, 1 ;  /* 0x3f80000039397421 */ /* 0x002fce0000010000 */
[----:B------:R1:W3:Y:S01]  /*3320*/  MUFU.EX2 R87, R152 ;  /* 0x0000009800577308 */ /* 0x0002e20000000800 */
[----:B0-----:R-:W-:-:S07]  /*3330*/  FADD.FTZ R92, R104, 1 ;  /* 0x3f800000685c7421 */ /* 0x001fce0000010000 */
[----:B------:R-:W0:Y:S01]  /*3340*/  MUFU.RCP R16, R16 ;  /* 0x0000001000107308 */ /* 0x000e220000001000 */
[----:B-1----:R-:W-:Y:S01]  /*3350*/  FMUL.FTZ R152, R21, -1.4426950216293334961 ;  /* 0xbfb8aa3b15987820 */ /* 0x002fe20000410000 */
[----:B--2---:R-:W-:Y:S01]  /*3360*/  FADD.FTZ R104, R114, 1 ;  /* 0x3f80000072687421 */ /* 0x004fe20000010000 */
[----:B------:R-:W-:Y:S01]  /*3370*/  FADD.FTZ R114, R125, 1 ;  /* 0x3f8000007d727421 */ /* 0x000fe20000010000 */
[----:B------:R-:W-:Y:S01]  /*3380*/  FADD.FTZ R125, R127, 1 ;  /* 0x3f8000007f7d7421 */ /* 0x000fe20000010000 */
[----:B------:R-:W-:Y:S01]  /*3390*/  FADD.FTZ R127, R129, 1 ;  /* 0x3f800000817f7421 */ /* 0x000fe20000010000 */
[----:B------:R-:W-:Y:S02]  /*33a0*/  FADD.FTZ R129, R133, 1 ;  /* 0x3f80000085817421 */ /* 0x000fe40000010000 */
[----:B------:R-:W1:Y:S01]  /*33b0*/  MUFU.EX2 R96, R96 ;  /* 0x0000006000607308 */ /* 0x000e620000000800 */
[----:B---3--:R-:W-:-:S07]  /*33c0*/  FADD.FTZ R87, R87, 1 ;  /* 0x3f80000057577421 */ /* 0x008fce0000010000 */
[----:B------:R-:W2:Y:S01]  /*33d0*/  MUFU.EX2 R110, R110 ;  /* 0x0000006e006e7308 */ /* 0x000ea20000000800 */
[----:B0-----:R-:W-:-:S07]  /*33e0*/  FMUL.FTZ R16, R17, R16 ;  /* 0x0000001011107220 */ /* 0x001fce0000410000 */
[----:B------:R-:W0:Y:S01]  /*33f0*/  MUFU.EX2 R159, R159 ;  /* 0x0000009f009f7308 */ /* 0x000e220000000800 */
[----:B-1----:R-:W-:-:S07]  /*3400*/  FADD.FTZ R84, R96, 1 ;  /* 0x3f80000060547421 */ /* 0x002fce0000010000 */
[----:B------:R-:W1:Y:S01]  /*3410*/  MUFU.EX2 R108, R108 ;  /* 0x0000006c006c7308 */ /* 0x000e620000000800 */
[----:B--2---:R-:W-:-:S07]  /*3420*/  FADD.FTZ R100, R110, 1 ;  /* 0x3f8000006e647421 */ /* 0x004fce0000010000 */
[----:B------:R-:W2:Y:S01]  /*3430*/  MUFU.EX2 R126, R126 ;  /* 0x0000007e007e7308 */ /* 0x000ea20000000800 */
[----:B0-----:R-:W-:-:S07]  /*3440*/  FADD.FTZ R17, R159, 1 ;  /* 0x3f8000009f117421 */ /* 0x001fce0000010000 */
[----:B------:R-:W0:Y:S01]  /*3450*/  MUFU.EX2 R60, R60 ;  /* 0x0000003c003c7308 */ /* 0x000e220000000800 */
[----:B-1----:R-:W-:-:S07]  /*3460*/  FADD.FTZ R96, R108, 1 ;  /* 0x3f8000006c607421 */ /* 0x002fce0000010000 */
[----:B------:R-:W1:Y:S01]  /*3470*/  MUFU.RCP R25, R25 ;  /* 0x0000001900197308 */ /* 0x000e620000001000 */
[----:B--2---:R-:W-:Y:S01]  /*3480*/  FADD.FTZ R110, R126, 1 ;  /* 0x3f8000007e6e7421 */ /* 0x004fe20000010000 */
[----:B------:R-:W-:-:S06]  /*3490*/  FADD.FTZ R126, R109, 1 ;  /* 0x3f8000006d7e7421 */ /* 0x000fcc0000010000 */
[----:B------:R-:W2:Y:S01]  /*34a0*/  MUFU.RCP R164, R164 ;  /* 0x000000a400a47308 */ /* 0x000ea20000001000 */
[----:B0-----:R-:W-:Y:S01]  /*34b0*/  FADD.FTZ R133, R60, 1 ;  /* 0x3f8000003c857421 */ /* 0x001fe20000010000 */
[----:B------:R-:W-:-:S06]  /*34c0*/  FADD.FTZ R60, R71, 1 ;  /* 0x3f800000473c7421 */ /* 0x000fcc0000010000 */
[----:B------:R-:W0:Y:S01]  /*34d0*/  MUFU.EX2 R122, R122 ;  /* 0x0000007a007a7308 */ /* 0x000e220000000800 */
[----:B-1----:R-:W-:-:S07]  /*34e0*/  FMUL.FTZ R25, R26, R25 ;  /* 0x000000191a197220 */ /* 0x002fce0000410000 */
[----:B------:R-:W1:Y:S01]  /*34f0*/  MUFU.EX2 R160, R160 ;  /* 0x000000a000a07308 */ /* 0x000e620000000800 */
[----:B--2---:R-:W-:-:S07]  /*3500*/  FMUL.FTZ R164, R27, R164 ;  /* 0x000000a41ba47220 */ /* 0x004fce0000410000 */
[----:B------:R-:W2:Y:S01]  /*3510*/  MUFU.RCP R29, R29 ;  /* 0x0000001d001d7308 */ /* 0x000ea20000001000 */
[----:B0-----:R-:W-:-:S07]  /*3520*/  FADD.FTZ R108, R122, 1 ;  /* 0x3f8000007a6c7421 */ /* 0x001fce0000010000 */
[----:B------:R-:W0:Y:S01]  /*3530*/  MUFU.RCP R33, R33 ;  /* 0x0000002100217308 */ /* 0x000e220000001000 */
[----:B-1----:R-:W-:-:S07]  /*3540*/  FADD.FTZ R26, R160, 1 ;  /* 0x3f800000a01a7421 */ /* 0x002fce0000010000 */
[----:B------:R-:W1:Y:S01]  /*3550*/  MUFU.RCP R165, R165 ;  /* 0x000000a500a57308 */ /* 0x000e620000001000 */
[----:B--2---:R-:W-:-:S05]  /*3560*/  FMUL.FTZ R29, R20, R29 ;  /* 0x0000001d141d7220 */ /* 0x004fca0000410000 */
[----:B------:R-:W-:Y:S02]  /*3570*/  F2FP.BF16.F32.PACK_AB R16, R29, R16 ;  /* 0x000000101d10723e */ /* 0x000fe400000010ff */
[----:B------:R-:W2:Y:S01]  /*3580*/  MUFU.RCP R72, R72 ;  /* 0x0000004800487308 */ /* 0x000ea20000001000 */
[----:B0-----:R-:W-:-:S07]  /*3590*/  FMUL.FTZ R33, R32, R33 ;  /* 0x0000002120217220 */ /* 0x001fce0000410000 */
[----:B------:R-:W0:Y:S01]  /*35a0*/  MUFU.RCP R78, R78 ;  /* 0x0000004e004e7308 */ /* 0x000e220000001000 */
[----:B-1----:R-:W-:-:S07]  /*35b0*/  FMUL.FTZ R165, R76, R165 ;  /* 0x000000a54ca57220 */ /* 0x002fce0000410000 */
[----:B------:R-:W1:Y:S01]  /*35c0*/  MUFU.RCP R80, R80 ;  /* 0x0000005000507308 */ /* 0x000e620000001000 */
[----:B--2---:R-:W-:-:S07]  /*35d0*/  FMUL.FTZ R72, R82, R72 ;  /* 0x0000004852487220 */ /* 0x004fce0000410000 */
[----:B------:R-:W2:Y:S01]  /*35e0*/  MUFU.EX2 R138, R138 ;  /* 0x0000008a008a7308 */ /* 0x000ea20000000800 */
[----:B0-----:R-:W-:-:S07]  /*35f0*/  FMUL.FTZ R78, R86, R78 ;  /* 0x0000004e564e7220 */ /* 0x001fce0000410000 */
[----:B------:R-:W0:Y:S01]  /*3600*/  MUFU.EX2 R141, R141 ;  /* 0x0000008d008d7308 */ /* 0x000e220000000800 */
[----:B-1----:R-:W-:-:S05]  /*3610*/  FMUL.FTZ R27, R90, R80 ;  /* 0x000000505a1b7220 */ /* 0x002fca0000410000 */
[----:B------:R-:W-:Y:S02]  /*3620*/  F2FP.BF16.F32.PACK_AB R78, R27, R78 ;  /* 0x0000004e1b4e723e */ /* 0x000fe400000010ff */
[----:B------:R-:W1:Y:S01]  /*3630*/  MUFU.EX2 R6, R6 ;  /* 0x0000000600067308 */ /* 0x000e620000000800 */
[----:B--2---:R-:W-:-:S07]  /*3640*/  FADD.FTZ R122, R138, 1 ;  /* 0x3f8000008a7a7421 */ /* 0x004fce0000010000 */
[----:B------:R-:W2:Y:S01]  /*3650*/  MUFU.EX2 R22, R22 ;  /* 0x0000001600167308 */ /* 0x000ea20000000800 */
[----:B0-----:R-:W-:-:S07]  /*3660*/  FADD.FTZ R109, R141, 1 ;  /* 0x3f8000008d6d7421 */ /* 0x001fce0000010000 */
        /* <DEDUP_REMOVED lines=30> */
[----:B------:R-:W0:Y:S01]  /*3850*/  MUFU.RCP R7, R7 ;  /* 0x0000000700077308 */ /* 0x000e220000001000 */
[----:B-1----:R-:W-:-:S07]  /*3860*/  FADD.FTZ R152, R152, 1 ;  /* 0x3f80000098987421 */ /* 0x002fce0000010000 */
[----:B------:R-:W1:Y:S01]  /*3870*/  MUFU.EX2 R153, R153 ;  /* 0x0000009900997308 */ /* 0x000e620000000800 */
[----:B--2---:R-:W-:-:S07]  /*3880*/  FADD.FTZ R31, R31, 1 ;  /* 0x3f8000001f1f7421 */ /* 0x004fce0000010000 */
[----:B------:R-:W2:Y:S01]  /*3890*/  MUFU.EX2 R28, R28 ;  /* 0x0000001c001c7308 */ /* 0x000ea20000000800 */
[----:B0-----:R-:W-:-:S07]  /*38a0*/  FMUL.FTZ R7, R5, R7 ;  /* 0x0000000705077220 */ /* 0x001fce0000410000 */
[----:B------:R-:W0:Y:S01]  /*38b0*/  MUFU.RCP R88, R88 ;  /* 0x0000005800587308 */ /* 0x000e220000001000 */
[----:B-1----:R-:W-:-:S07]  /*38c0*/  FADD.FTZ R153, R153, 1 ;  /* 0x3f80000099997421 */ /* 0x002fce0000010000 */
[----:B------:R-:W1:Y:S01]  /*38d0*/  MUFU.RCP R67, R67 ;  /* 0x0000004300437308 */ /* 0x000e620000001000 */
[----:B--2---:R-:W-:-:S07]  /*38e0*/  FADD.FTZ R5, R28, 1 ;  /* 0x3f8000001c057421 */ /* 0x004fce0000010000 */
[----:B------:R-:W2:Y:S01]  /*38f0*/  MUFU.RCP R57, R57 ;  /* 0x0000003900397308 */ /* 0x000ea20000001000 */
[----:B0-----:R-:W-:-:S07]  /*3900*/  FMUL.FTZ R89, R98, R88 ;  /* 0x0000005862597220 */ /* 0x001fce0000410000 */
[----:B------:R-:W0:Y:S01]  /*3910*/  MUFU.RCP R17, R17 ;  /* 0x0000001100117308 */ /* 0x000e220000001000 */
[----:B-1----:R-:W-:-:S07]  /*3920*/  FMUL.FTZ R67, R62, R67 ;  /* 0x000000433e437220 */ /* 0x002fce0000410000 */
[----:B------:R-:W1:Y:S01]  /*3930*/  MUFU.RCP R100, R100 ;  /* 0x0000006400647308 */ /* 0x000e620000001000 */
[----:B--2---:R-:W-:Y:S01]  /*3940*/  FMUL.FTZ R105, R105, R57 ;  /* 0x0000003969697220 */ /* 0x004fe20000410000 */
[----:B------:R-:W-:Y:S01]  /*3950*/  IADD3.X R57, PT, PT, R58, UR11, RZ, P1, !PT ;  /* 0x0000000b3a397c10 */ /* 0x000fe20008ffe4ff */
[----:B------:R-:W2:Y:S05]  /*3960*/  LDCU.64 UR10, c[0x0][0x3a8] ;  /* 0x00007500ff0a77ac */ /* 0x000eaa0008000a00 */
[----:B------:R-:W3:Y:S01]  /*3970*/  MUFU.RCP R119, R119 ;  /* 0x0000007700777308 */ /* 0x000ee20000001000 */
[----:B0-----:R-:W-:Y:S01]  /*3980*/  FMUL.FTZ R150, R150, R17 ;  /* 0x0000001196967220 */ /* 0x001fe20000410000 */
[----:B------:R-:W-:-:S05]  /*3990*/  F2FP.BF16.F32.PACK_AB R17, R164, R25 ;  /* 0x00000019a411723e */ /* 0x000fca00000010ff */
[----:B------:R0:W-:Y:S01]  /*39a0*/  STG.E.64 desc[UR6][R56.64], R16 ;  /* 0x0000001038007986 */ /* 0x0001e2000c101b06 */
[----:B------:R-:W4:Y:S01]  /*39b0*/  MUFU.RCP R4, R4 ;  /* 0x0000000400047308 */ /* 0x000f220000001000 */
[----:B-1----:R-:W-:Y:S01]  /*39c0*/  FMUL.FTZ R100, R107, R100 ;  /* 0x000000646b647220 */ /* 0x002fe20000410000 */
[----:B--2---:R-:W-:-:S06]  /*39d0*/  ISETP.GE.U32.AND P1, PT, R19, UR10, PT ;  /* 0x0000000a13007c0c */ /* 0x004fcc000bf26070 */
[----:B------:R-:W1:Y:S01]  /*39e0*/  MUFU.RCP R26, R26 ;  /* 0x0000001a001a7308 */ /* 0x000e620000001000 */
[----:B---3--:R-:W-:Y:S01]  /*39f0*/  FMUL.FTZ R118, R118, R119 ;  /* 0x0000007776767220 */ /* 0x008fe20000410000 */
[----:B------:R-:W-:-:S06]  /*3a00*/  ISETP.GE.AND.EX P1, PT, R18, UR11, PT, P1 ;  /* 0x0000000b12007c0c */ /* 0x000fcc000bf26310 */
[----:B------:R-:W2:Y:S01]  /*3a10*/  MUFU.RCP R163, R163 ;  /* 0x000000a300a37308 */ /* 0x000ea20000001000 */
[----:B----4-:R-:W-:Y:S01]  /*3a20*/  FMUL.FTZ R4, R75, R4 ;  /* 0x000000044b047220 */ /* 0x010fe20000410000 */
[----:B------:R-:W-:-:S04]  /*3a30*/  F2FP.BF16.F32.PACK_AB R75, R72, R165 ;  /* 0x000000a5484b723e */ /* 0x000fc800000010ff */
[----:B0-----:R-:W-:Y:S02]  /*3a40*/  F2FP.BF16.F32.PACK_AB R17, R7, R4 ;  /* 0x000000040711723e */ /* 0x001fe400000010ff */
[----:B------:R-:W0:Y:S01]  /*3a50*/  MUFU.RCP R84, R84 ;  /* 0x0000005400547308 */ /* 0x000e220000001000 */
[----:B-1----:R-:W-:-:S07]  /*3a60*/  FMUL.FTZ R95, R95, R26 ;  /* 0x0000001a5f5f7220 */ /* 0x002fce0000410000 */
[----:B------:R-:W1:Y:S01]  /*3a70*/  MUFU.RCP R92, R92 ;  /* 0x0000005c005c7308 */ /* 0x000e620000001000 */
[----:B--2---:R-:W-:-:S05]  /*3a80*/  FMUL.FTZ R74, R74, R163 ;  /* 0x000000a34a4a7220 */ /* 0x004fca0000410000 */
[----:B------:R-:W-:Y:S02]  /*3a90*/  F2FP.BF16.F32.PACK_AB R74, R74, R33 ;  /* 0x000000214a4a723e */ /* 0x000fe400000010ff */
[----:B------:R-:W-:Y:S01]  /*3aa0*/  MUFU.RCP R96, R96 ;  /* 0x0000006000607308 */ /* 0x000fe20000001000 */
[----:B0-----:R-:W-:Y:S02]  /*3ab0*/  FMUL.FTZ R84, R94, R84 ;  /* 0x000000545e547220 */ /* 0x001fe40000410000 */
[----:B------:R0:W-:Y:S05]  /*3ac0*/  STG.E.64 desc[UR6][R56.64+0x1400], R74 ;  /* 0x0014004a38007986 */ /* 0x0001ea000c101b06 */
[----:B------:R-:W2:Y:S01]  /*3ad0*/  MUFU.RCP R104, R104 ;  /* 0x0000006800687308 */ /* 0x000ea20000001000 */
[----:B-1----:R-:W-:-:S07]  /*3ae0*/  FMUL.FTZ R92, R102, R92 ;  /* 0x0000005c665c7220 */ /* 0x002fce0000410000 */
[----:B------:R-:W1:Y:S08]  /*3af0*/  MUFU.RCP R117, R117 ;  /* 0x0000007500757308 */ /* 0x000e700000001000 */
[----:B------:R-:W3:Y:S01]  /*3b00*/  MUFU.RCP R108, R108 ;  /* 0x0000006c006c7308 */ /* 0x000ee20000001000 */
[----:B--2---:R-:W-:-:S07]  /*3b10*/  FMUL.FTZ R107, R112, R104 ;  /* 0x00000068706b7220 */ /* 0x004fce0000410000 */
[----:B------:R-:W2:Y:S01]  /*3b20*/  MUFU.RCP R110, R110 ;  /* 0x0000006e006e7308 */ /* 0x000ea20000001000 */
[----:B-1----:R-:W-:-:S05]  /*3b30*/  FMUL.FTZ R117, R116, R117 ;  /* 0x0000007574757220 */ /* 0x002fca0000410000 */
[----:B------:R-:W-:Y:S02]  /*3b40*/  F2FP.BF16.F32.PACK_AB R118, R118, R117 ;  /* 0x000000757676723e */ /* 0x000fe400000010ff */
[----:B------:R-:W1:Y:S01]  /*3b50*/  MUFU.RCP R123, R123 ;  /* 0x0000007b007b7308 */ /* 0x000e620000001000 */
[----:B---3--:R-:W-:-:S07]  /*3b60*/  FMUL.FTZ R108, R120, R108 ;  /* 0x0000006c786c7220 */ /* 0x008fce0000410000 */
[----:B------:R-:W3:Y:S01]  /*3b70*/  MUFU.RCP R111, R111 ;  /* 0x0000006f006f7308 */ /* 0x000ee20000001000 */
[----:B--2---:R-:W-:-:S05]  /*3b80*/  FMUL.FTZ R119, R124, R110 ;  /* 0x0000006e7c777220 */ /* 0x004fca0000410000 */
[----:B------:R-:W-:Y:S02]  /*3b90*/  F2FP.BF16.F32.PACK_AB R119, R119, R108 ;  /* 0x0000006c7777723e */ /* 0x000fe400000010ff */
[----:B------:R-:W2:Y:S01]  /*3ba0*/  MUFU.RCP R114, R114 ;  /* 0x0000007200727308 */ /* 0x000ea20000001000 */
[----:B-1----:R-:W-:Y:S02]  /*3bb0*/  FMUL.FTZ R123, R128, R123 ;  /* 0x0000007b807b7220 */ /* 0x002fe40000410000 */
[----:B------:R0:W-:Y:S05]  /*3bc0*/  STG.E.64 desc[UR6][R56.64+0x5000], R118 ;  /* 0x0050007638007986 */ /* 0x0001ea000c101b06 */
[----:B------:R-:W1:Y:S01]  /*3bd0*/  MUFU.RCP R125, R125 ;  /* 0x0000007d007d7308 */ /* 0x000e620000001000 */
[----:B---3--:R-:W-:-:S05]  /*3be0*/  FMUL.FTZ R130, R130, R111 ;  /* 0x0000006f82827220 */ /* 0x008fca0000410000 */
[----:B------:R-:W-:Y:S02]  /*3bf0*/  F2FP.BF16.F32.PACK_AB R124, R130, R123 ;  /* 0x0000007b827c723e */ /* 0x000fe400000010ff */
[----:B------:R-:W3:Y:S01]  /*3c00*/  MUFU.RCP R121, R121 ;  /* 0x0000007900797308 */ /* 0x000ee20000001000 */
[----:B--2---:R-:W-:-:S07]  /*3c10*/  FMUL.FTZ R114, R131, R114 ;  /* 0x0000007283727220 */ /* 0x004fce0000410000 */
[----:B------:R-:W2:Y:S01]  /*3c20*/  MUFU.RCP R127, R127 ;  /* 0x0000007f007f7308 */ /* 0x000ea20000001000 */
[----:B-1----:R-:W-:-:S05]  /*3c30*/  FMUL.FTZ R125, R132, R125 ;  /* 0x0000007d847d7220 */ /* 0x002fca0000410000 */
[----:B------:R-:W-:Y:S02]  /*3c40*/  F2FP.BF16.F32.PACK_AB R125, R125, R114 ;  /* 0x000000727d7d723e */ /* 0x000fe400000010ff */
[----:B------:R-:W1:Y:S01]  /*3c50*/  MUFU.RCP R122, R122 ;  /* 0x0000007a007a7308 */ /* 0x000e620000001000 */
[----:B---3--:R-:W-:Y:S02]  /*3c60*/  FMUL.FTZ R121, R134, R121 ;  /* 0x0000007986797220 */ /* 0x008fe40000410000 */
[----:B------:R0:W-:Y:S05]  /*3c70*/  STG.E.64 desc[UR6][R56.64+0x6400], R124 ;  /* 0x0064007c38007986 */ /* 0x0001ea000c101b06 */
[----:B------:R-:W3:Y:S01]  /*3c80*/  MUFU.RCP R126, R126 ;  /* 0x0000007e007e7308 */ /* 0x000ee20000001000 */
[----:B--2---:R-:W-:-:S05]  /*3c90*/  FMUL.FTZ R136, R136, R127 ;  /* 0x0000007f88887220 */ /* 0x004fca0000410000 */
[----:B------:R-:W-:Y:S02]  /*3ca0*/  F2FP.BF16.F32.PACK_AB R136, R136, R121 ;  /* 0x000000798888723e */ /* 0x000fe400000010ff */
[----:B------:R-:W2:Y:S01]  /*3cb0*/  MUFU.RCP R109, R109 ;  /* 0x0000006d006d7308 */ /* 0x000ea20000001000 */
[----:B-1----:R-:W-:-:S07]  /*3cc0*/  FMUL.FTZ R122, R137, R122 ;  /* 0x0000007a897a7220 */ /* 0x002fce0000410000 */
[----:B------:R-:W1:Y:S01]  /*3cd0*/  MUFU.RCP R129, R129 ;  /* 0x0000008100817308 */ /* 0x000e620000001000 */
[----:B---3--:R-:W-:-:S05]  /*3ce0*/  FMUL.FTZ R139, R139, R126 ;  /* 0x0000007e8b8b7220 */ /* 0x008fca0000410000 */
[----:B------:R-:W-:Y:S02]  /*3cf0*/  F2FP.BF16.F32.PACK_AB R137, R139, R122 ;  /* 0x0000007a8b89723e */ /* 0x000fe400000010ff */
[----:B------:R3:W4:Y:S01]  /*3d00*/  MUFU.RCP R138, R135 ;  /* 0x00000087008a7308 */ /* 0x0007220000001000 */
[----:B--2---:R-:W-:Y:S02]  /*3d10*/  FMUL.FTZ R109, R140, R109 ;  /* 0x0000006d8c6d7220 */ /* 0x004fe40000410000 */
[----:B------:R0:W-:Y:S05]  /*3d20*/  STG.E.64 desc[UR6][R56.64+0x7800], R136 ;  /* 0x0078008838007986 */ /* 0x0001ea000c101b06 */
[----:B------:R-:W2:Y:S01]  /*3d30*/  MUFU.RCP R99, R99 ;  /* 0x0000006300637308 */ /* 0x000ea20000001000 */
[----:B---3--:R-:W-:Y:S01]  /*3d40*/  FMUL.FTZ R135, R106, R96 ;  /* 0x000000606a877220 */ /* 0x008fe20000410000 */
[----:B-1----:R-:W-:-:S04]  /*3d50*/  FMUL.FTZ R142, R142, R129 ;  /* 0x000000818e8e7220 */ /* 0x002fc80000410000 */
[----:B------:R-:W-:Y:S02]  /*3d60*/  F2FP.BF16.F32.PACK_AB R92, R135, R92 ;  /* 0x0000005c875c723e */ /* 0x000fe400000010ff */
[----:B------:R-:W1:Y:S01]  /*3d70*/  MUFU.RCP R91, R91 ;  /* 0x0000005b005b7308 */ /* 0x000e620000001000 */
[----:B----4-:R-:W-:Y:S01]  /*3d80*/  FMUL.FTZ R138, R143, R138 ;  /* 0x0000008a8f8a7220 */ /* 0x010fe20000410000 */
[----:B------:R-:W-:-:S06]  /*3d90*/  F2FP.BF16.F32.PACK_AB R98, R142, R109 ;  /* 0x0000006d8e62723e */ /* 0x000fcc00000010ff */
        /* <DEDUP_REMOVED lines=16> */
[----:B------:R0:W-:Y:S03]  /*3ea0*/  STG.E.64 desc[UR6][R56.64+0xa000], R146 ;  /* 0x00a0009238007986 */ /* 0x0001e6000c101b06 */
[----:B------:R-:W-:Y:S02]  /*3eb0*/  F2FP.BF16.F32.PACK_AB R16, R60, R67 ;  /* 0x000000433c10723e */ /* 0x000fe400000010ff */
[----:B------:R-:W3:Y:S01]  /*3ec0*/  MUFU.RCP R64, R64 ;  /* 0x0000004000407308 */ /* 0x000ee20000001000 */
[----:B--2---:R-:W-:Y:S01]  /*3ed0*/  FMUL.FTZ R6, R93, R6 ;  /* 0x000000065d067220 */ /* 0x004fe20000410000 */
[----:B------:R-:W-:Y:S01]  /*3ee0*/  F2FP.BF16.F32.PACK_AB R93, R107, R100 ;  /* 0x000000646b5d723e */ /* 0x000fe200000010ff */
[----:B------:R0:W-:Y:S01]  /*3ef0*/  STG.E.64 desc[UR6][R56.64+0xb400], R16 ;  /* 0x00b4001038007986 */ /* 0x0001e2000c101b06 */
[----:B------:R-:W-:-:S02]  /*3f00*/  MOV R60, R18 ;  /* 0x00000012003c7202 */ /* 0x000fc40000000f00 */
[----:B------:R-:W-:Y:S01]  /*3f10*/  F2FP.BF16.F32.PACK_AB R6, R6, R105 ;  /* 0x000000690606723e */ /* 0x000fe200000010ff */
[----:B------:R0:W-:Y:S01]  /*3f20*/  STG.E.64 desc[UR6][R56.64+0x3c00], R92 ;  /* 0x003c005c38007986 */ /* 0x0001e2000c101b06 */
[----:B------:R-:W2:Y:S01]  /*3f30*/  MUFU.RCP R61, R61 ;  /* 0x0000003d003d7308 */ /* 0x000ea20000001000 */
[----:B-1----:R-:W-:Y:S01]  /*3f40*/  FMUL.FTZ R22, R79, R22 ;  /* 0x000000164f167220 */ /* 0x002fe20000410000 */
[----:B------:R-:W-:-:S05]  /*3f50*/  F2FP.BF16.F32.PACK_AB R79, R89, R84 ;  /* 0x00000054594f723e */ /* 0x000fca00000010ff */
[----:B------:R0:W-:Y:S01]  /*3f60*/  STG.E.64 desc[UR6][R56.64+0x2800], R78 ;  /* 0x0028004e38007986 */ /* 0x0001e2000c101b06 */
[----:B------:R-:W1:Y:S01]  /*3f70*/  MUFU.RCP R24, R24 ;  /* 0x0000001800187308 */ /* 0x000e620000001000 */
[----:B---3--:R-:W-:-:S05]  /*3f80*/  FMUL.FTZ R59, R59, R64 ;  /* 0x000000403b3b7220 */ /* 0x008fca0000410000 */
[----:B------:R-:W-:Y:S02]  /*3f90*/  F2FP.BF16.F32.PACK_AB R7, R59, R22 ;  /* 0x000000163b07723e */ /* 0x000fe400000010ff */
[----:B------:R-:W3:Y:S01]  /*3fa0*/  MUFU.RCP R71, R71 ;  /* 0x0000004700477308 */ /* 0x000ee20000001000 */
[----:B--2---:R-:W-:Y:S02]  /*3fb0*/  FMUL.FTZ R61, R77, R61 ;  /* 0x0000003d4d3d7220 */ /* 0x004fe40000410000 */
[----:B------:R0:W-:Y:S05]  /*3fc0*/  STG.E.64 desc[UR6][R56.64+0xc800], R6 ;  /* 0x00c8000638007986 */ /* 0x0001ea000c101b06 */
        /* <DEDUP_REMOVED lines=24> */
[----:B--2---:R-:W-:-:S07]  /*4150*/  FMUL.FTZ R113, R113, R32 ;  /* 0x0000002071717220 */ /* 0x004fce0000410000 */
[----:B------:R-:W2:Y:S01]  /*4160*/  MUFU.RCP R82, R82 ;  /* 0x0000005200527308 */ /* 0x000ea20000001000 */
[----:B-1----:R-:W-:-:S07]  /*4170*/  FMUL.FTZ R76, R63, R76 ;  /* 0x0000004c3f4c7220 */ /* 0x002fce0000410000 */
        /* <DEDUP_REMOVED lines=12> */
[----:B--2---:R-:W-:Y:S01]  /*4240*/  FMUL.FTZ R26, R21, R152 ;  /* 0x00000098151a7220 */ /* 0x004fe20000410000 */
[----:B------:R-:W-:-:S04]  /*4250*/  F2FP.BF16.F32.PACK_AB R21, R113, R150 ;  /* 0x000000967115723e */ /* 0x000fc800000010ff */
[----:B------:R-:W-:Y:S01]  /*4260*/  F2FP.BF16.F32.PACK_AB R26, R26, R3 ;  /* 0x000000031a1a723e */ /* 0x000fe200000010ff */
[----:B------:R0:W-:Y:S01]  /*4270*/  STG.E.64 desc[UR6][R56.64+0x10400], R20 ;  /* 0x0104001438007986 */ /* 0x0001e2000c101b06 */
[----:B-1----:R-:W-:Y:S01]  /*4280*/  FMUL.FTZ R30, R30, R31 ;  /* 0x0000001f1e1e7220 */ /* 0x002fe20000410000 */
[----:B---3--:R-:W-:Y:S01]  /*4290*/  FMUL.FTZ R161, R161, R62 ;  /* 0x0000003ea1a17220 */ /* 0x008fe20000410000 */
[----:B------:R-:W-:-:S04]  /*42a0*/  MOV R62, R19 ;  /* 0x00000013003e7202 */ /* 0x000fc80000000f00 */
[----:B------:R-:W-:-:S05]  /*42b0*/  F2FP.BF16.F32.PACK_AB R27, R161, R30 ;  /* 0x0000001ea11b723e */ /* 0x000fca00000010ff */
[----:B------:R0:W-:Y:S01]  /*42c0*/  STG.E.64 desc[UR6][R56.64+0x12c00], R26 ;  /* 0x012c001a38007986 */ /* 0x0001e2000c101b06 */
[----:B------:R-:W-:Y:S05]  /*42d0*/  @!P1 BRA `(.L_x_402) ;  /* 0xffffffc000f89947 */ /* 0x000fea000383ffff */
[----:B------:R-:W-:Y:S05]  /*42e0*/  EXIT ;  /* 0x000000000000794d */ /* 0x000fea0003800000 */
.L_x_403:
        /* <DEDUP_REMOVED lines=9> */
.L_x_903:


//--------------------- .text._ZN13group_norm_v214gn_cuda_kernelI13__nv_bfloat16Li320ELi1ELi16ELi40ELi4096ELb1ELi128ELi320ELi320ELi4ELb1ELi4ELb0ELb0ENS_16CompileConditionILi1000EEEEEvPT_PKS4_S7_S7_flPfS8_Pj --------------------------
	.section	.text._ZN13group_norm_v214gn_cuda_kernelI13__nv_bfloat16Li320ELi1ELi16ELi40ELi4096ELb1ELi128ELi320ELi320ELi4ELb1ELi4ELb0ELb0ENS_16CompileConditionILi1000EEEEEvPT_PKS4_S7_S7_flPfS8_Pj,"ax",@progbits
	.align	128
        .global         _ZN13group_norm_v214gn_cuda_kernelI13__nv_bfloat16Li320ELi1ELi16ELi40ELi4096ELb1ELi128ELi320ELi320ELi4ELb1ELi4ELb0ELb0ENS_16CompileConditionILi1000EEEEEvPT_PKS4_S7_S7_flPfS8_Pj
        .type           _ZN13group_norm_v214gn_cuda_kernelI13__nv_bfloat16Li320ELi1ELi16ELi40ELi4096ELb1ELi128ELi320ELi320ELi4ELb1ELi4ELb0ELb0ENS_16CompileConditionILi1000EEEEEvPT_PKS4_S7_S7_flPfS8_Pj,@function
        .size           _ZN13group_norm_v214gn_cuda_kernelI13__nv_bfloat16Li320ELi1ELi16ELi40ELi4096ELb1ELi128ELi320ELi320ELi4ELb1ELi4ELb0ELb0ENS_16CompileConditionILi1000EEEEEvPT_PKS4_S7_S7_flPfS8_Pj,(.L_x_904 - _ZN13group_norm_v214gn_cuda_kernelI13__nv_bfloat16Li320ELi1ELi16ELi40ELi4096ELb1ELi128ELi320ELi320ELi4ELb1ELi4ELb0ELb0ENS_16CompileConditionILi1000EEEEEvPT_PKS4_S7_S7_flPfS8_Pj)
        .other          _ZN13group_norm_v214gn_cuda_kernelI13__nv_bfloat16Li320ELi1ELi16ELi40ELi4096ELb1ELi128ELi320ELi320ELi4ELb1ELi4ELb0ELb0ENS_16CompileConditionILi1000EEEEEvPT_PKS4_S7_S7_flPfS8_Pj,@"STO_CUDA_ENTRY STV_DEFAULT"
_ZN13group_norm_v214gn_cuda_kernelI13__nv_bfloat16Li320ELi1ELi16ELi40ELi4096ELb1ELi128ELi320ELi320ELi4ELb1ELi4ELb0ELb0ENS_16CompileConditionILi1000EEEEEvPT_PKS4_S7_S7_flPfS8_Pj:
.text._ZN13group_norm_v214gn_cuda_kernelI13__nv_bfloat16Li320ELi1ELi16ELi40ELi4096ELb1ELi128ELi320ELi320ELi4ELb1ELi4ELb0ELb0ENS_16CompileConditionILi1000EEEEEvPT_PKS4_S7_S7_flPfS8_Pj:
        /* <DEDUP_REMOVED lines=9> */
[----:B------:R-:W-:Y:S01]  /*0090*/  UMOV UR13, UR4 ;  /* 0x00000004000d7c82 */ /* 0x000fe20008000000 */
[----:B------:R-:W-:Y:S01]  /*00a0*/  ULOP3.LUT UR4, UR18, 0x1, URZ, 0xc0, !UPT ;  /* 0x0000000112047892 */ /* 0x000fe2000f8ec0ff */
[----:B------:R-:W1:Y:S01]  /*00b0*/  S2UR UR12, SR_CgaCtaId ;  /* 0x00000000000c79c3 */ /* 0x000e620000008800 */
[----:B------:R-:W-:Y:S02]  /*00c0*/  USHF.L.U32 UR5, UR18, 0x3, URZ ;  /* 0x0000000312057899 */ /* 0x000fe400080006ff */
[----:B------:R-:W-:Y:S02]  /*00d0*/  UIMAD UR4, UR4, 0x140, URZ ;  /* 0x00000140040478a4 */ /* 0x000fe4000f8e02ff */
[----:B------:R-:W-:Y:S01]  /*00e0*/  ULOP3.LUT UR5, UR5, 0x8, URZ, 0xc0, !UPT ;  /* 0x0000000805057892 */ /* 0x000fe2000f8ec0ff */
[----:B------:R-:W2:Y:S02]  /*00f0*/  LDCU.64 UR6, c[0x0][0x3b0] ;  /* 0x00007600ff0677ac */ /* 0x000ea40008000a00 */
[----:B------:R-:W3:Y:S01]  /*0100*/  S2UR UR11, SR_CTAID.X ;  /* 0x00000000000b79c3 */ /* 0x000ee20000002500 */
[----:B------:R-:W-:Y:S01]  /*0110*/  MOV R3, UR4 ;  /* 0x0000000400037c02 */ /* 0x000fe20008000f00 */
[----:B------:R-:W-:Y:S01]  /*0120*/  UMOV UR9, 0x400 ;  /* 0x0000040000097882 */ /* 0x000fe20000000000 */
[----:B------:R-:W-:Y:S01]  /*0130*/  UMOV UR14, 0x7fffffe1 ;  /* 0x7fffffe1000e7882 */ /* 0x000fe20000000000 */
[----:B------:R-:W4:Y:S04]  /*0140*/  LDCU.64 UR16, c[0x0][0x358] ;  /* 0x00006b00ff1077ac */ /* 0x000f280008000a00 */
[----:B------:R-:W5:Y:S01]  /*0150*/  LDC.64 R144, c[0x0][0x390] ;  /* 0x0000e400ff907b82 */ /* 0x000f620000000a00 */
[----:B------:R-:W3:Y:S01]  /*0160*/  LDCU UR19, c[0x0][0x374] ;  /* 0x00006e80ff1377ac */ /* 0x000ee20008000800 */
[----:B-1----:R-:W-:-:S06]  /*0170*/  ULEA UR15, UR12, UR9, 0x18 ;  /* 0x000000090c0f7291 */ /* 0x002fcc000f8ec0ff */
[----:B------:R-:W1:Y:S01]  /*0180*/  LDC.64 R142, c[0x0][0x398] ;  /* 0x0000e600ff8e7b82 */ /* 0x000e620000000a00 */
[----:B--2---:R-:W-:Y:S01]  /*0190*/  UISETP.EQ.U32.AND UP1, UPT, UR6, URZ, UPT ;  /* 0x000000ff0600728c */ /* 0x004fe2000bf22070 */
[C---:B0-----:R-:W-:Y:S02]  /*01a0*/  LOP3.LUT R2, R165.reuse, 0xffff, RZ, 0xc0, !PT ;  /* 0x0000ffffa5027812 */ /* 0x041fe400078ec0ff */
[C---:B------:R-:W-:Y:S01]  /*01b0*/  LEA.HI R0, R165.reuse, UR5, RZ, 0x1e ;  /* 0x00000005a5007c11 */ /* 0x040fe2000f8ff0ff */
[----:B---3--:R-:W-:Y:S01]  /*01c0*/  ULOP3.LUT UP0, URZ, UR11, 0x1f, URZ, 0xc0, !UPT ;  /* 0x0000001f0bff7892 */ /* 0x008fe2000f80c0ff */
[----:B------:R-:W-:Y:S01]  /*01d0*/  SHF.L.U32 R4, R165, 0x3, RZ ;  /* 0x00000003a5047819 */ /* 0x000fe200000006ff */
[----:B------:R-:W-:Y:S01]  /*01e0*/  IMAD R2, R2, 0xcccd, RZ ;  /* 0x0000cccd02027824 */ /* 0x000fe200078e02ff */
[----:B------:R-:W-:Y:S01]  /*01f0*/  MOV R15, UR15 ;  /* 0x0000000f000f7c02 */ /* 0x000fe20008000f00 */
[----:B------:R-:W-:Y:S01]  /*0200*/  IMAD R0, R0, 0x28, -R3 ;  /* 0x0000002800007824 */ /* 0x000fe200078e0a03 */
[----:B------:R-:W-:Y:S01]  /*0210*/  LOP3.LUT R147, R4, 0x18, RZ, 0xc0, !PT ;  /* 0x0000001804937812 */ /* 0x000fe200078ec0ff */
[----:B------:R-:W-:Y:S01]  /*0220*/  UISETP.EQ.OR.EX UP0, UPT, UR7, URZ, UP0, UP1 ;  /* 0x000000ff0700728c */ /* 0x000fe20008702710 */
[----:B------:R-:W-:Y:S01]  /*0230*/  SHF.R.U32.HI R141, RZ, 0x16, R2 ;  /* 0x00000016ff8d7819 */ /* 0x000fe20000011602 */
[----:B------:R-:W0:Y:S01]  /*0240*/  LDCU.64 UR6, c[0x0][0x3c0] ;  /* 0x00007800ff0677ac */ /* 0x000e220008000a00 */
[----:B------:R-:W-:-:S02]  /*0250*/  LOP3.LUT R3, R0, 0x4, RZ, 0xfc, !PT ;  /* 0x0000000400037812 */ /* 0x000fc400078efcff */
[C---:B------:R-:W-:Y:S01]  /*0260*/  IADD3 R4, PT, PT, R0.reuse, 0x8, RZ ;  /* 0x0000000800047810 */ /* 0x040fe20007ffe0ff */
[----:B------:R-:W-:Y:S01]  /*0270*/  USHF.L.U32 UR8, UR11, 0x7, URZ ;  /* 0x000000070b087899 */ /* 0x000fe200080006ff */
[C---:B------:R-:W-:Y:S01]  /*0280*/  IADD3 R6, PT, PT, R0.reuse, 0xc, RZ ;  /* 0x0000000c00067810 */ /* 0x040fe20007ffe0ff */
[----:B------:R-:W-:Y:S01]  /*0290*/  USHF.L.U32 UR10, UR11, 0x1, URZ ;  /* 0x000000010b0a7899 */ /* 0x000fe200080006ff */
[C---:B------:R-:W-:Y:S01]  /*02a0*/  IADD3 R7, PT, PT, R0.reuse, 0x10, RZ ;  /* 0x0000001000077810 */ /* 0x040fe20007ffe0ff */
[----:B------:R-:W-:Y:S01]  /*02b0*/  UISETP.NE.AND UP1, UPT, UR11, URZ, UPT ;  /* 0x000000ff0b00728c */ /* 0x000fe2000bf25270 */
[C---:B------:R-:W-:Y:S01]  /*02c0*/  IADD3 R8, PT, PT, R0.reuse, 0x14, RZ ;  /* 0x0000001400087810 */ /* 0x040fe20007ffe0ff */
[----:B------:R-:W-:Y:S01]  /*02d0*/  UIADD3 UR11, UPT, UPT, UR9, 0xc80, URZ ;  /* 0x00000c80090b7890 */ /* 0x000fe2000fffe0ff */
[C---:B------:R-:W-:Y:S01]  /*02e0*/  IADD3 R9, PT, PT, R0.reuse, 0x18, RZ ;  /* 0x0000001800097810 */ /* 0x040fe20007ffe0ff */
[----:B------:R-:W-:Y:S01]  /*02f0*/  ULOP3.LUT UR8, UR8, 0xf80, URZ, 0xc0, !UPT ;  /* 0x00000f8008087892 */ /* 0x000fe2000f8ec0ff */
[C---:B------:R-:W-:Y:S01]  /*0300*/  IADD3 R10, PT, PT, R0.reuse, 0x1c, RZ ;  /* 0x0000001c000a7810 */ /* 0x040fe20007ffe0ff */
[----:B------:R-:W-:Y:S01]  /*0310*/  ULOP3.LUT UR10, UR10, 0x3e, URZ, 0xc0, !UPT ;  /* 0x0000003e0a0a7892 */ /* 0x000fe2000f8ec0ff */
[C---:B------:R-:W-:Y:S01]  /*0320*/  IADD3 R11, PT, PT, R0.reuse, 0x20, RZ ;  /* 0x00000020000b7810 */ /* 0x040fe20007ffe0ff */
[----:B------:R-:W-:Y:S01]  /*0330*/  ULEA UR11, UR12, UR11, 0x18 ;  /* 0x0000000b0c0b7291 */ /* 0x000fe2000f8ec0ff */
[----:B------:R-:W-:Y:S01]  /*0340*/  SHF.R.U32.HI R2, RZ, 0x2, R0 ;  /* 0x00000002ff027819 */ /* 0x000fe20000011600 */
[----:B0-----:R-:W-:Y:S01]  /*0350*/  UIMAD.WIDE.U32 UR6, UR18, 0x4, UR6 ;  /* 0x00000004120678a5 */ /* 0x001fe2000f8e0006 */
[----:B------:R-:W-:Y:S01]  /*0360*/  PRMT R13, R141, 0x9910, RZ ;  /* 0x000099108d0d7816 */ /* 0x000fe200000000ff */
[----:B------:R-:W-:Y:S01]  /*0370*/  USEL UR9, UR14, 0x1, !UP1 ;  /* 0x000000010e097887 */ /* 0x000fe2000c800000 */
[----:B------:R-:W-:Y:S01]  /*0380*/  IADD3 R0, PT, PT, R0, 0x24, RZ ;  /* 0x0000002400007810 */ /* 0x000fe20007ffe0ff */
[----:B------:R-:W-:Y:S01]  /*0390*/  IMAD R2, R2, 0x28, R15 ;  /* 0x0000002802027824 */ /* 0x000fe200078e020f */
[----:B------:R-:W-:-:S02]  /*03a0*/  SHF.R.U32.HI R3, RZ, 0x2, R3 ;  /* 0x00000002ff037819 */ /* 0x000fc40000011603 */
[----:B------:R-:W-:Y:S01]  /*03b0*/  SHF.R.U32.HI R12, RZ, 0x2, R0 ;  /* 0x00000002ff0c7819 */ /* 0x000fe20000011600 */
[----:B------:R-:W-:Y:S01]  /*03c0*/  IMAD R0, R13, 0x50, RZ ;  /* 0x000000500d007824 */ /* 0x000fe200078e02ff */
[----:B------:R-:W-:Y:S02]  /*03d0*/  IADD3 R160, PT, PT, R2, R147, RZ ;  /* 0x0000009302a07210 */ /* 0x000fe40007ffe0ff */
[----:B------:R-:W-:Y:S01]  /*03e0*/  SHF.R.U32.HI R5, RZ, 0x2, R4 ;  /* 0x00000002ff057819 */ /* 0x000fe20000011604 */
[--C-:B------:R-:W-:Y:S01]  /*03f0*/  IMAD R4, R3, 0x28, R15.reuse ;  /* 0x0000002803047824 */ /* 0x100fe200078e020f */
[----:B------:R-:W-:Y:S01]  /*0400*/  IADD3 R0, PT, PT, RZ, -R0, RZ ;  /* 0x80000000ff007210 */ /* 0x000fe20007ffe0ff */
[--C-:B------:R-:W-:Y:S01]  /*0410*/  IMAD R12, R12, 0x28, R15.reuse ;  /* 0x000000280c0c7824 */ /* 0x100fe200078e020f */
[----:B------:R-:W-:Y:S01]  /*0420*/  SHF.R.U32.HI R6, RZ, 0x2, R6 ;  /* 0x00000002ff067819 */ /* 0x000fe20000011606 */
[----:B------:R-:W-:Y:S01]  /*0430*/  IMAD R158, R5, 0x28, R15 ;  /* 0x00000028059e7824 */ /* 0x000fe200078e020f */
[----:B------:R-:W-:-:S02]  /*0440*/  PRMT R0, R0, 0x7710, RZ ;  /* 0x0000771000007816 */ /* 0x000fc400000000ff */
[----:B------:R-:W-:Y:S01]  /*0450*/  SHF.R.U32.HI R7, RZ, 0x2, R7 ;  /* 0x00000002ff077819 */ /* 0x000fe20000011607 */
[--C-:B------:R-:W-:Y:S01]  /*0460*/  IMAD R6, R6, 0x28, R15.reuse ;  /* 0x0000002806067824 */ /* 0x100fe200078e020f */
[----:B------:R-:W-:Y:S02]  /*0470*/  IADD3 R0, PT, PT, R0, R165, RZ ;  /* 0x000000a500007210 */ /* 0x000fe40007ffe0ff */
[----:B------:R-:W-:Y:S01]  /*0480*/  SHF.R.U32.HI R8, RZ, 0x2, R8 ;  /* 0x00000002ff087819 */ /* 0x000fe20000011608 */
[----:B------:R-:W-:Y:S01]  /*0490*/  IMAD R156, R7, 0x28, R15 ;  /* 0x00000028079c7824 */ /* 0x000fe200078e020f */
[----:B------:R-:W-:Y:S02]  /*04a0*/  LOP3.LUT R0, R0, 0xffff, RZ, 0xc0, !PT ;  /* 0x0000ffff00007812 */ /* 0x000fe400078ec0ff */
[----:B------:R-:W-:Y:S01]  /*04b0*/  SHF.R.U32.HI R9, RZ, 0x2, R9 ;  /* 0x00000002ff097819 */ /* 0x000fe20000011609 */
[--C-:B------:R-:W-:Y:S01]  /*04c0*/  IMAD R8, R8, 0x28, R15.reuse ;  /* 0x0000002808087824 */ /* 0x100fe200078e020f */
[C---:B------:R-:W-:Y:S01]  /*04d0*/  LEA R146, R0.reuse, UR4, 0x2 ;  /* 0x0000000400927c11 */ /* 0x040fe2000f8e10ff */
[--C-:B------:R-:W-:Y:S01]  /*04e0*/  IMAD R164, R0, 0x28, R15.reuse ;  /* 0x0000002800a47824 */ /* 0x100fe200078e020f */
[----:B------:R-:W-:Y:S01]  /*04f0*/  SHF.R.U32.HI R10, RZ, 0x2, R10 ;  /* 0x00000002ff0a7819 */ /* 0x000fe2000001160a */
[----:B------:R-:W-:Y:S01]  /*0500*/  IMAD R152, R9, 0x28, R15 ;  /* 0x0000002809987824 */ /* 0x000fe200078e020f */
[C---:B------:R-:W-:Y:S01]  /*0510*/  LOP3.LUT R2, R146.reuse, 0xffff, RZ, 0xc0, !PT ;  /* 0x0000ffff92027812 */ /* 0x040fe200078ec0ff */
[----:B-----5:R-:W-:Y:S01]  /*0520*/  IMAD.WIDE.U32 R144, R146, 0x2, R144 ;  /* 0x0000000292907825 */ /* 0x020fe200078e0090 */
[----:B------:R-:W-:Y:S01]  /*0530*/  SHF.R.U32.HI R11, RZ, 0x2, R11 ;  /* 0x00000002ff0b7819 */ /* 0x000fe2000001160b */
[----:B------:R-:W-:Y:S01]  /*0540*/  UMOV UR4, URZ ;  /* 0x000000ff00047c82 */ /* 0x000fe20008000000 */
[----:B------:R-:W-:Y:S01]  /*0550*/  IADD3 R162, PT, PT, R165, UR5, RZ ;  /* 0x00000005a5a27c10 */ /* 0x000fe2000fffe0ff */
[----:B------:R-:W-:Y:S01]  /*0560*/  IMAD R2, R2, 0x667, RZ ;  /* 0x0000066702027824 */ /* 0x000fe200078e02ff */
[----:B------:R-:W-:Y:S01]  /*0570*/  PLOP3.LUT P0, PT, PT, PT, UP0, 0x80, 0x8 ;  /* 0x000000000008781c */ /* 0x000fe20003f0f008 */
[--C-:B------:R-:W-:Y:S01]  /*0580*/  IMAD R10, R10, 0x28, R15.reuse ;  /* 0x000000280a0a7824 */ /* 0x100fe200078e020f */
[----:B------:R-:W-:Y:S01]  /*0590*/  IADD3 R159, PT, PT, R147, R4, RZ ;  /* 0x00000004939f7210 */ /* 0x000fe20007ffe0ff */
[----:B------:R-:W-:Y:S01]  /*05a0*/  IMAD R148, R11, 0x28, R15 ;  /* 0x000000280b947824 */ /* 0x000fe200078e020f */
[----:B------:R-:W-:Y:S01]  /*05b0*/  LEA.HI R161, R2, -UR5, RZ, 0x10 ;  /* 0x8000000502a17c11 */ /* 0x000fe2000f8f80ff */
[----:B-1----:R-:W-:Y:S01]  /*05c0*/  IMAD.WIDE.U32 R142, R146, 0x2, R142 ;  /* 0x00000002928e7825 */ /* 0x002fe200078e008e */
[C---:B------:R-:W-:Y:S01]  /*05d0*/  IADD3 R158, PT, PT, R147.reuse, R158, RZ ;  /* 0x0000009e939e7210 */ /* 0x040fe20007ffe0ff */
[----:B------:R-:W-:Y:S01]  /*05e0*/  UMOV UR5, URZ ;  /* 0x000000ff00057c82 */ /* 0x000fe20008000000 */
[----:B------:R-:W-:-:S02]  /*05f0*/  IADD3 R157, PT, PT, R147, R6, RZ ;  /* 0x00000006939d7210 */ /* 0x000fc40007ffe0ff */
[C---:B------:R-:W-:Y:S02]  /*0600*/  IADD3 R156, PT, PT, R147.reuse, R156, RZ ;  /* 0x0000009c939c7210 */ /* 0x040fe40007ffe0ff */
[C---:B------:R-:W-:Y:S02]  /*0610*/  IADD3 R155, PT, PT, R147.reuse, R8, RZ ;  /* 0x00000008939b7210 */ /* 0x040fe40007ffe0ff */
[C---:B------:R-:W-:Y:S02]  /*0620*/  IADD3 R152, PT, PT, R147.reuse, R152, RZ ;  /* 0x0000009893987210 */ /* 0x040fe40007ffe0ff */
[C---:B------:R-:W-:Y:S02]  /*0630*/  IADD3 R149, PT, PT, R147.reuse, R10, RZ ;  /* 0x0000000a93957210 */ /* 0x040fe40007ffe0ff */
[----:B------:R-:W-:Y:S02]  /*0640*/  IADD3 R148, PT, PT, R147, R148, RZ ;  /* 0x0000009493947210 */ /* 0x000fe40007ffe0ff */
[----:B------:R-:W-:-:S02]  /*0650*/  LEA R164, R141, R164, 0x3 ;  /* 0x000000a48da47211 */ /* 0x000fc400078e18ff */
[----:B------:R-:W-:Y:S02]  /*0660*/  IADD3 R147, PT, PT, R147, R12, RZ ;  /* 0x0000000c93937210 */ /* 0x000fe40007ffe0ff */
[----:B------:R-:W-:Y:S02]  /*0670*/  SHF.L.U32 R162, R162, 0x1, RZ ;  /* 0x00000001a2a27819 */ /* 0x000fe400000006ff */
[C---:B------:R-:W-:Y:S02]  /*0680*/  LEA R163, R165.reuse, UR10, 0x4 ;  /* 0x0000000aa5a37c11 */ /* 0x040fe4000f8e20ff */
[C---:B------:R-:W-:Y:S02]  /*0690*/  LEA.HI R0, R165.reuse, UR11, RZ, 0x1e ;  /* 0x0000000ba5007c11 */ /* 0x040fe4000f8ff0ff */
[----:B------:R-:W-:Y:S02]  /*06a0*/  ISETP.GT.U32.OR P0, PT, R165, 0x7, P0 ;  /* 0x00000007a500780c */ /* 0x000fe40000704470 */
[----:B------:R-:W-:-:S02]  /*06b0*/  IADD3 R141, PT, PT, R141, UR8, RZ ;  /* 0x000000088d8d7c10 */ /* 0x000fc4000fffe0ff */
[----:B----4-:R-:W-:-:S09]  /*06c0*/  LEA R161, R161, UR11, 0x3 ;  /* 0x0000000ba1a17c11 */ /* 0x010fd2000f8e18ff */
.L_x_410:
[----:B------:R-:W-:Y:S01]  /*06d0*/  HFMA2 R3, -RZ, RZ, 0, 0 ;  /* 0x00000000ff037431 */ /* 0x000fe200000001ff */
[----:B------:R-:W-:Y:S01]  /*06e0*/  MOV R7, UR13 ;  /* 0x0000000d00077c02 */ /* 0x000fe20008000f00 */
[----:B------:R-:W0:Y:S01]  /*06f0*/  LDCU.64 UR14, c[0x0][0x388] ;  /* 0x00007100ff0e77ac */ /* 0x000e220008000a00 */
[----:B------:R-:W-:Y:S01]  /*0700*/  MOV R2, R146 ;  /* 0x0000009200027202 */ /* 0x000fe20000000f00 */
[----:B---3--:R-:W-:Y:S01]  /*0710*/  IMAD R5, R141, 0x280, RZ ;  /* 0x000002808d057824 */ /* 0x008fe200078e02ff */
[----:B------:R1:W5:Y:S01]  /*0720*/  LDG.E.64.CONSTANT R70, desc[UR16][R144.64] ;  /* 0x0000001090467981 */ /* 0x000362000c1e9b00 */
[----:B------:R-:W-:-:S03]  /*0730*/  UIMAD UR8, UR5, 0x280000, URZ ;  /* 0x00280000050878a4 */ /* 0x000fc6000f8e02ff */
[----:B------:R1:W5:Y:S01]  /*0740*/  LDG.E.64.CONSTANT R68, desc[UR16][R142.64] ;  /* 0x000000108e447981 */ /* 0x000362000c1e9b00 */
        /* <DEDUP_REMOVED lines=483> */
[----:B------:R-:W-:Y:S01]  /*2580*/  ISETP.GT.U32.AND P1, PT, R165, 0x1f, PT ;  /* 0x0000001fa500780c */ /* 0x000fe20003f24070 */
        /* <DEDUP_REMOVED lines=9> */
[----:B-1----:R-:W0:Y:S04]  /*2620*/  LDS.64 R78, [R160] ;  /* 0x00000000a04e7984 */ /* 0x002e280000000a00 */
[----:B------:R-:W1:Y:S01]  /*2630*/  LDS.64 R80, [R159] ;  /* 0x000000009f507984 */ /* 0x000e620000000a00 */
[----:B0-----:R-:W-:Y:S01]  /*2640*/  FADD.FTZ R83, RZ, R78 ;  /* 0x0000004eff537221 */ /* 0x001fe20000010000 */
[----:B------:R-:W-:-:S03]  /*2650*/  FADD.FTZ R78, RZ, R79 ;  /* 0x0000004fff4e7221 */ /* 0x000fc60000010000 */
[----:B-1----:R-:W-:Y:S01]  /*2660*/  FADD.FTZ R83, R83, R80 ;  /* 0x0000005053537221 */ /* 0x002fe20000010000 */
        /* <DEDUP_REMOVED lines=25> */
.L_x_405:
[----:B------:R-:W-:Y:S05]  /*2800*/  BSYNC.RECONVERGENT B0 ;  /* 0x0000000000007941 */ /* 0x000fea0003800200 */
.L_x_404:
[----:B-1----:R-:W0:Y:S01]  /*2810*/  SHFL.BFLY PT, R78, R151, 0x2, 0x1f ;  /* 0x0c401f00974e7f89 */ /* 0x002e2200000e0000 */
[----:B------:R-:W-:-:S03]  /*2820*/  LOP3.LUT P1, RZ, R165, 0x3e3, RZ, 0xc0, !PT ;  /* 0x000003e3a5ff7812 */ /* 0x000fc6000782c0ff */
[----:B------:R-:W1:Y:S10]  /*2830*/  SHFL.BFLY PT, R79, R150, 0x2, 0x1f ;  /* 0x0c401f00964f7f89 */ /* 0x000e7400000e0000 */
[----:B------:R-:W2:Y:S01]  /*2840*/  @!P1 LDC.64 R80, c[0x0][0x3b8] ;  /* 0x0000ee00ff509b82 */ /* 0x000ea20000000a00 */
[----:B------:R-:W-:-:S05]  /*2850*/  VOTEU.ALL UP0, P1 ;  /* 0x0000000000ff7886 */ /* 0x000fca0000800000 */
[----:B------:R-:W-:Y:S01]  /*2860*/  @!UP0 UIMAD UR8, UR19, UR4, UR18 ;  /* 0x00000004130882a4 */ /* 0x000fe2000f8e0212 */
[----:B0-----:R-:W-:-:S05]  /*2870*/  FADD.FTZ R78, R78, R151 ;  /* 0x000000974e4e7221 */ /* 0x001fca0000010000 */
[----:B------:R-:W-:Y:S01]  /*2880*/  MOV R154, UR8 ;  /* 0x00000008009a7c02 */ /* 0x000fe20008000f00 */
[----:B-1----:R-:W-:Y:S01]  /*2890*/  FADD.FTZ R79, R79, R150 ;  /* 0x000000964f4f7221 */ /* 0x002fe20000010000 */
[----:B------:R-:W0:Y:S02]  /*28a0*/  SHFL.BFLY PT, R83, R78, 0x1, 0x1f ;  /* 0x0c201f004e537f89 */ /* 0x000e2400000e0000 */
[----:B------:R-:W-:Y:S02]  /*28b0*/  @!P1 LEA R151, R154, R163, 0x9 ;  /* 0x000000a39a979211 */ /* 0x000fe400078e48ff */
[----:B------:R-:W1:Y:S03]  /*28c0*/  SHFL.BFLY PT, R82, R79, 0x1, 0x1f ;  /* 0x0c201f004f527f89 */ /* 0x000e6600000e0000 */
[----:B--2---:R-:W-:-:S04]  /*28d0*/  @!P1 IMAD.WIDE.U32 R80, R151, 0x4, R80 ;  /* 0x0000000497509825 */ /* 0x004fc800078e0050 */
[----:B0-----:R-:W-:Y:S01]  /*28e0*/  FADD.FTZ R78, R78, R83 ;  /* 0x000000534e4e7221 */ /* 0x001fe20000010000 */
[----:B-1----:R-:W-:-:S05]  /*28f0*/  FADD.FTZ R79, R79, R82 ;  /* 0x000000524f4f7221 */ /* 0x002fca0000010000 */
        /* <DEDUP_REMOVED lines=11> */
.L_x_407:
        /* <DEDUP_REMOVED lines=8> */
.L_x_406:
[----:B------:R-:W-:Y:S01]  /*2a30*/  ISETP.GT.U32.AND P1, PT, R165, 0xff, PT ;  /* 0x000000ffa500780c */ /* 0x000fe20003f24070 */
[----:B------:R-:W-:Y:S05]  /*2a40*/  WARPSYNC.ALL ;  /* 0x0000000000007948 */ /* 0x000fea0003800000 */
[----:B------:R-:W-:Y:S01]  /*2a50*/  BAR.SYNC.DEFER_BLOCKING 0x0 ;  /* 0x0000000000007b1d */ /* 0x000fe20000010000 */
[----:B------:R-:W-:Y:S02]  /*2a60*/  CS2R R80, SRZ ;  /* 0x0000000000507805 */ /* 0x000fe4000001ff00 */
[----:B-----5:R-:W-:Y:S02]  /*2a70*/  PRMT R154, R70, 0x7632, R154 ;  /* 0x00007632469a7816 */ /* 0x020fe4000000009a */
[----:B------:R-:W-:Y:S01]  /*2a80*/  PRMT R151, R71, 0x7632, R151 ;  /* 0x0000763247977816 */ /* 0x000fe20000000097 */
[----:B------:R-:W-:Y:S01]  /*2a90*/  BSSY.RECONVERGENT B0, `(.L_x_408) ;  /* 0x000000e000007945 */ /* 0x000fe20003800200 */
[----:B------:R-:W-:-:S02]  /*2aa0*/  PRMT R153, R68, 0x7632, R153 ;  /* 0x0000763244997816 */ /* 0x000fc40000000099 */
[----:B------:R-:W-:Y:S01]  /*2ab0*/  PRMT R150, R69, 0x7632, R150 ;  /* 0x0000763245967816 */ /* 0x000fe20000000096 */
[----:B------:R-:W-:Y:S06]  /*2ac0*/  @P1 BRA `(.L_x_409) ;  /* 0x0000000000281947 */ /* 0x000fec0003800000 */
[----:B------:R-:W0:Y:S01]  /*2ad0*/  LDC.64 R78, c[0x0][0x3b8] ;  /* 0x0000ee00ff4e7b82 */ /* 0x000e220000000a00 */
[----:B------:R-:W-:Y:S01]  /*2ae0*/  UIMAD UR8, UR19, UR4, UR18 ;  /* 0x00000004130872a4 */ /* 0x000fe2000f8e0212 */
[----:B------:R-:W-:-:S04]  /*2af0*/  SHF.L.U32 R82, R165, 0x1, RZ ;  /* 0x00000001a5527819 */ /* 0x000fc800000006ff */
[----:B------:R-:W-:Y:S02]  /*2b00*/  LOP3.LUT R82, R82, 0x1fe, RZ, 0xc0, !PT ;  /* 0x000001fe52527812 */ /* 0x000fe400078ec0ff */
[----:B------:R-:W-:-:S04]  /*2b10*/  MOV R81, UR8 ;  /* 0x0000000800517c02 */ /* 0x000fc80008000f00 */
[----:B------:R-:W-:-:S05]  /*2b20*/  LEA R81, R81, R82, 0x9 ;  /* 0x0000005251517211 */ /* 0x000fca00078e48ff */
[----:B0-----:R-:W-:-:S06]  /*2b30*/  IMAD.WIDE.U32 R78, R81, 0x4, R78 ;  /* 0x00000004514e7825 */ /* 0x001fcc00078e004e */
[----:B------:R-:W2:Y:S02]  /*2b40*/  LDG.E.64 R78, desc[UR16][R78.64] ;  /* 0x000000104e4e7981 */ /* 0x000ea4000c1e1b00 */
[----:B--2---:R-:W-:Y:S01]  /*2b50*/  FADD.FTZ R81, RZ, R78 ;  /* 0x0000004eff517221 */ /* 0x004fe20000010000 */
[----:B------:R-:W-:-:S07]  /*2b60*/  FADD.FTZ R80, RZ, R79 ;  /* 0x0000004fff507221 */ /* 0x000fce0000010000 */
.L_x_409:
[----:B------:R-:W-:Y:S05]  /*2b70*/  BSYNC.RECONVERGENT B0 ;  /* 0x0000000000007941 */ /* 0x000fea0003800200 */
.L_x_408:
        /* <DEDUP_REMOVED lines=11> */
[----:B------:R-:W-:Y:S01]  /*2c30*/  SHF.L.U32 R69, R69, 0x10, RZ ;  /* 0x0000001045457819 */ /* 0x000fe200000006ff */
[----:B0-----:R-:W-:Y:S01]  /*2c40*/  FADD.FTZ R78, R78, R81 ;  /* 0x000000514e4e7221 */ /* 0x001fe20000010000 */
[----:B--2---:R-:W-:-:S04]  /*2c50*/  FADD.FTZ R79, R79, R80 ;  /* 0x000000504f4f7221 */ /* 0x004fc80000010000 */
[----:B------:R-:W0:Y:S02]  /*2c60*/  SHFL.BFLY PT, R83, R78, 0x8, 0x1f ;  /* 0x0d001f004e537f89 */ /* 0x000e2400000e0000 */
[----:B0-----:R-:W-:Y:S02]  /*2c70*/  FADD.FTZ R82, R78, R83 ;  /* 0x000000534e527221 */ /* 0x001fe40000010000 */
[----:B------:R-:W0:Y:S02]  /*2c80*/  SHFL.BFLY PT, R83, R79, 0x8, 0x1f ;  /* 0x0d001f004f537f89 */ /* 0x000e2400000e0000 */
[----:B0-----:R-:W-:Y:S02]  /*2c90*/  FADD.FTZ R83, R79, R83 ;  /* 0x000000534f537221 */ /* 0x001fe40000010000 */
[----:B------:R-:W0:Y:S04]  /*2ca0*/  SHFL.BFLY PT, R79, R82, 0x4, 0x1f ;  /* 0x0c801f00524f7f89 */ /* 0x000e2800000e0000 */
[----:B------:R-:W2:Y:S01]  /*2cb0*/  SHFL.BFLY PT, R78, R83, 0x4, 0x1f ;  /* 0x0c801f00534e7f89 */ /* 0x000ea200000e0000 */
[----:B0-----:R-:W-:Y:S01]  /*2cc0*/  FADD.FTZ R82, R82, R79 ;  /* 0x0000004f52527221 */ /* 0x001fe20000010000 */
[----:B--2---:R-:W-:-:S04]  /*2cd0*/  FADD.FTZ R81, R83, R78 ;  /* 0x0000004e53517221 */ /* 0x004fc80000010000 */
[----:B------:R-:W0:Y:S04]  /*2ce0*/  SHFL.BFLY PT, R79, R82, 0x2, 0x1f ;  /* 0x0c401f00524f7f89 */ /* 0x000e2800000e0000 */
[----:B------:R-:W2:Y:S01]  /*2cf0*/  SHFL.BFLY PT, R78, R81, 0x2, 0x1f ;  /* 0x0c401f00514e7f89 */ /* 0x000ea200000e0000 */
[----:B0-----:R-:W-:Y:S01]  /*2d00*/  FADD.FTZ R80, R82, R79 ;  /* 0x0000004f52507221 */ /* 0x001fe20000010000 */
[----:B------:R-:W-:Y:S01]  /*2d10*/  LEA.HI R82, R165, UR11, RZ, 0x1e ;  /* 0x0000000ba5527c11 */ /* 0x000fe2000f8ff0ff */
[----:B--2---:R-:W-:-:S03]  /*2d20*/  FADD.FTZ R81, R81, R78 ;  /* 0x0000004e51517221 */ /* 0x004fc60000010000 */
[----:B------:R-:W0:Y:S04]  /*2d30*/  SHFL.BFLY PT, R78, R80, 0x1, 0x1f ;  /* 0x0c201f00504e7f89 */ /* 0x000e2800000e0000 */
[----:B------:R-:W2:Y:S01]  /*2d40*/  SHFL.BFLY PT, R79, R81, 0x1, 0x1f ;  /* 0x0c201f00514f7f89 */ /* 0x000ea200000e0000 */
[----:B0-----:R-:W-:-:S04]  /*2d50*/  FADD.FTZ R78, R80, R78 ;  /* 0x0000004e504e7221 */ /* 0x001fc80000010000 */
[----:B------:R-:W-:Y:S01]  /*2d60*/  @!P1 FMUL.FTZ R78, R78, 6.1035157159494701773e-06 ;  /* 0x36cccccd4e4e9820 */ /* 0x000fe20000410000 */
[----:B--2---:R-:W-:Y:S01]  /*2d70*/  FADD.FTZ R83, R81, R79 ;  /* 0x0000004f51537221 */ /* 0x004fe20000010000 */
[----:B------:R-:W-:Y:S02]  /*2d80*/  MOV R81, UR5 ;  /* 0x0000000500517c02 */ /* 0x000fe40008000f00 */
[----:B------:R-:W-:-:S04]  /*2d90*/  @!P1 FMUL.FTZ R79, R78, R78 ;  /* 0x0000004e4e4f9220 */ /* 0x000fc80000410000 */
[----:B------:R-:W-:Y:S01]  /*2da0*/  @!P1 FFMA.FTZ R79, R83, 6.1035157159494701773e-06, -R79 ;  /* 0x36cccccd534f9823 */ /* 0x000fe2000001084f */
[----:B------:R-:W-:-:S04]  /*2db0*/  MOV R83, UR13 ;  /* 0x0000000d00537c02 */ /* 0x000fc80008000f00 */
[----:B------:R-:W-:-:S05]  /*2dc0*/  @!P1 FMNMX.FTZ R79, RZ, R79, !PT ;  /* 0x0000004fff4f9209 */ /* 0x000fca0007810000 */
[----:B------:R0:W-:Y:S01]  /*2dd0*/  @!P1 STS.64 [R82], R78 ;  /* 0x0000004e52009388 */ /* 0x0001e20000000a00 */
[----:B------:R-:W-:Y:S01]  /*2de0*/  BAR.SYNC.DEFER_BLOCKING 0x0 ;  /* 0x0000000000007b1d */ /* 0x000fe20000010000 */
[----:B------:R-:W-:Y:S02]  /*2df0*/  @!P0 LEA R80, P1, R83, R162, 0x5 ;  /* 0x000000a253508211 */ /* 0x000fe400078228ff */
[----:B------:R-:W-:-:S05]  /*2e00*/  SHF.L.U32 R83, R165, 0x3, RZ ;  /* 0x00000003a5537819 */ /* 0x000fca00000006ff */
[----:B0-----:R-:W0:Y:S01]  /*2e10*/  @!P0 LDC.64 R78, c[0x0][0x3b0] ;  /* 0x0000ec00ff4e8b82 */ /* 0x001e220000000a00 */
[----:B------:R-:W-:Y:S01]  /*2e20*/  MOV R82, UR13 ;  /* 0x0000000d00527c02 */ /* 0x000fe20008000f00 */
[----:B------:R-:W-:-:S03]  /*2e30*/  UIADD3 UR13, UP0, UPT, UR13, 0x2, URZ ;  /* 0x000000020d0d7890 */ /* 0x000fc6000ff1e0ff */
[----:B------:R-:W-:Y:S01]  /*2e40*/  @!P0 LEA.HI.X R81, R82, RZ, R81, 0x5, P1 ;  /* 0x000000ff52518211 */ /* 0x000fe200008f2c51 */
[----:B------:R-:W-:Y:S01]  /*2e50*/  UIADD3.X UR5, UPT, UPT, URZ, UR5, URZ, UP0, !UPT ;  /* 0x00000005ff057290 */ /* 0x000fe200087fe4ff */
[----:B0-----:R-:W-:-:S04]  /*2e60*/  @!P0 LEA R78, P1, R80, R78, 0x2 ;  /* 0x0000004e504e8211 */ /* 0x001fc800078210ff */
[----:B------:R-:W-:Y:S02]  /*2e70*/  @!P0 LEA.HI.X R79, R80, R79, R81, 0x2, P1 ;  /* 0x0000004f504f8211 */ /* 0x000fe400008f1451 */
[----:B------:R-:W0:Y:S04]  /*2e80*/  @!P0 LDS.64 R80, [R83+UR11] ;  /* 0x0000000b53508984 */ /* 0x000e280008000a00 */
[----:B------:R-:W1:Y:S04]  /*2e90*/  LDS.64 R82, [R161] ;  /* 0x00000000a1527984 */ /* 0x000e680000000a00 */
[----:B0-----:R0:W-:Y:S01]  /*2ea0*/  @!P0 STG.E.64 desc[UR16][R78.64], R80 ;  /* 0x000000504e008986 */ /* 0x0011e2000c101b10 */
[----:B-1----:R-:W-:Y:S01]  /*2eb0*/  FADD.FTZ R83, R83, UR8 ;  /* 0x0000000853537e21 */ /* 0x002fe20008010000 */
        /* <DEDUP_REMOVED lines=9> */
[----:B0-----:R-:W0:Y:S01]  /*2f50*/  MUFU.RSQ R78, R83 ;  /* 0x00000053004e7308 */ /* 0x001e220000001400 */
        /* <DEDUP_REMOVED lines=16> */
[----:B0-----:R-:W-:Y:S01]  /*3060*/  FMUL.FTZ R0, R78, R0 ;  /* 0x000000004e007220 */ /* 0x001fe20000410000 */
[--C-:B------:R-:W-:Y:S01]  /*3070*/  FADD.FTZ R113, R113, -R82.reuse ;  /* 0x8000005271717221 */ /* 0x100fe20000010000 */
[--C-:B------:R-:W-:Y:S01]  /*3080*/  FADD.FTZ R84, R84, -R82.reuse ;  /* 0x8000005254547221 */ /* 0x100fe20000010000 */
[----:B------:R-:W-:Y:S01]  /*3090*/  FADD.FTZ R86, R86, -R82 ;  /* 0x8000005256567221 */ /* 0x000fe20000010000 */
[----:B------:R-:W-:Y:S01]  /*30a0*/  FFMA.FTZ R81, R0, R70, R68 ;  /* 0x0000004600517223 */ /* 0x000fe20000010044 */
[--C-:B------:R-:W-:Y:S01]  /*30b0*/  FADD.FTZ R88, R88, -R82.reuse ;  /* 0x8000005258587221 */ /* 0x100fe20000010000 */
[--C-:B------:R-:W-:Y:S01]  /*30c0*/  FADD.FTZ R90, R90, -R82.reuse ;  /* 0x800000525a5a7221 */ /* 0x100fe20000010000 */
[--C-:B------:R-:W-:Y:S01]  /*30d0*/  FADD.FTZ R92, R92, -R82.reuse ;  /* 0x800000525c5c7221 */ /* 0x100fe20000010000 */
[----:B------:R-:W-:Y:S01]  /*30e0*/  FMUL.FTZ R0, R81, -1.4426950216293334961 ;  /* 0xbfb8aa3b51007820 */ /* 0x000fe20000410000 */
[--C-:B------:R-:W-:Y:S01]  /*30f0*/  FADD.FTZ R94, R94, -R82.reuse ;  /* 0x800000525e5e7221 */ /* 0x100fe20000010000 */
[--C-:B------:R-:W-:Y:S01]  /*3100*/  FADD.FTZ R96, R96, -R82.reuse ;  /* 0x8000005260607221 */ /* 0x100fe20000010000 */
[----:B------:R-:W-:Y:S01]  /*3110*/  FADD.FTZ R98, R98, -R82 ;  /* 0x8000005262627221 */ /* 0x000fe20000010000 */
[----:B------:R-:W-:Y:S01]  /*3120*/  FMUL.FTZ R136, R78, R136 ;  /* 0x000000884e887220 */ /* 0x000fe20000410000 */
[----:B------:R-:W-:Y:S01]  /*3130*/  SHF.L.U32 R79, R154, 0x10, RZ ;  /* 0x000000109a4f7819 */ /* 0x000fe200000006ff */
[----:B------:R-:W0:Y:S01]  /*3140*/  MUFU.EX2 R0, R0 ;  /* 0x0000000000007308 */ /* 0x000e220000000800 */
        /* <DEDUP_REMOVED lines=16> */
[----:B0-----:R-:W-:Y:S01]  /*3250*/  FADD.FTZ R80, R0, 1 ;  /* 0x3f80000000507421 */ /* 0x001fe20000010000 */
        /* <DEDUP_REMOVED lines=17> */
[----:B------:R-:W-:Y:S01]  /*3370*/  FFMA.FTZ R136, R70, R136, R68 ;  /* 0x0000008846887223 */ /* 0x000fe20000010044 */
        /* <DEDUP_REMOVED lines=32> */
[----:B------:R-:W-:Y:S01]  /*3580*/  FMUL.FTZ R0, R136, -1.4426950216293334961 ;  /* 0xbfb8aa3b88007820 */ /* 0x000fe20000410000 */
[--C-:B------:R-:W-:Y:S01]  /*3590*/  FADD.FTZ R137, R137, -R82.reuse ;  /* 0x8000005289897221 */ /* 0x100fe20000010000 */
[--C-:B------:R-:W-:Y:S01]  /*35a0*/  FADD.FTZ R65, R65, -R82.reuse ;  /* 0x8000005241417221 */ /* 0x100fe20000010000 */
[--C-:B------:R-:W-:Y:S01]  /*35b0*/  FADD.FTZ R61, R61, -R82.reuse ;  /* 0x800000523d3d7221 */ /* 0x100fe20000010000 */
[--C-:B------:R-:W-:Y:S01]  /*35c0*/  FADD.FTZ R57, R57, -R82.reuse ;  /* 0x8000005239397221 */ /* 0x100fe20000010000 */
[--C-:B------:R-:W-:Y:S01]  /*35d0*/  FADD.FTZ R53, R53, -R82.reuse ;  /* 0x8000005235357221 */ /* 0x100fe20000010000 */
[----:B------:R-:W0:Y:S01]  /*35e0*/  MUFU.EX2 R0, R0 ;  /* 0x0000000000007308 */ /* 0x000e220000000800 */
        /* <DEDUP_REMOVED lines=16> */
[----:B0-----:R-:W-:Y:S01]  /*36f0*/  FADD.FTZ R0, R0, 1 ;  /* 0x3f80000000007421 */ /* 0x001fe20000010000 */
[--C-:B------:R-:W-:Y:S01]  /*3700*/  FADD.FTZ R110, R110, -R82.reuse ;  /* 0x800000526e6e7221 */ /* 0x100fe20000010000 */
[--C-:B------:R-:W-:Y:S01]  /*3710*/  FADD.FTZ R114, R114, -R82.reuse ;  /* 0x8000005272727221 */ /* 0x100fe20000010000 */
[--C-:B------:R-:W-:Y:S01]  /*3720*/  FADD.FTZ R117, R117, -R82.reuse ;  /* 0x8000005275757221 */ /* 0x100fe20000010000 */
[--C-:B------:R-:W-:Y:S01]  /*3730*/  FADD.FTZ R119, R119, -R82.reuse ;  /* 0x8000005277777221 */ /* 0x100fe20000010000 */
[--C-:B------:R-:W-:Y:S01]  /*3740*/  FADD.FTZ R121, R121, -R82.reuse ;  /* 0x8000005279797221 */ /* 0x100fe20000010000 */
[----:B------:R-:W0:Y:S01]  /*3750*/  MUFU.RCP R0, R0 ;  /* 0x0000000000007308 */ /* 0x000e220000001000 */
[--C-:B------:R-:W-:Y:S01]  /*3760*/  FADD.FTZ R123, R123, -R82.reuse ;  /* 0x800000527b7b7221 */ /* 0x100fe20000010000 */
[--C-:B------:R-:W-:Y:S01]  /*3770*/  FADD.FTZ R125, R125, -R82.reuse ;  /* 0x800000527d7d7221 */ /* 0x100fe20000010000 */
[--C-:B------:R-:W-:Y:S01]  /*3780*/  FADD.FTZ R127, R127, -R82.reuse ;  /* 0x800000527f7f7221 */ /* 0x100fe20000010000 */
[--C-:B------:R-:W-:Y:S01]  /*3790*/  FADD.FTZ R129, R129, -R82.reuse ;  /* 0x8000005281817221 */ /* 0x100fe20000010000 */
[----:B------:R-:W-:Y:S01]  /*37a0*/  FADD.FTZ R131, R131, -R82 ;  /* 0x8000005283837221 */ /* 0x000fe20000010000 */
        /* <DEDUP_REMOVED lines=11> */
[----:B0-----:R-:W-:Y:S01]  /*3860*/  FMUL.FTZ R136, R136, R0 ;  /* 0x0000000088887220 */ /* 0x001fe20000410000 */
[----:B------:R-:W-:Y:S01]  /*3870*/  FMUL.FTZ R0, R135, -1.4426950216293334961 ;  /* 0xbfb8aa3b87007820 */ /* 0x000fe20000410000 */
[C---:B------:R-:W-:Y:S01]  /*3880*/  FMUL.FTZ R25, R78.reuse, R25 ;  /* 0x000000194e197220 */ /* 0x040fe20000410000 */
[C---:B------:R-:W-:Y:S01]  /*3890*/  FMUL.FTZ R21, R78.reuse, R21 ;  /* 0x000000154e157220 */ /* 0x040fe20000410000 */
[C---:B------:R-:W-:Y:S01]  /*38a0*/  FMUL.FTZ R17, R78.reuse, R17 ;  /* 0x000000114e117220 */ /* 0x040fe20000410000 */
[C---:B------:R-:W-:Y:S01]  /*38b0*/  FMUL.FTZ R13, R78.reuse, R13 ;  /* 0x0000000d4e0d7220 */ /* 0x040fe20000410000 */
[C---:B------:R-:W-:Y:S01]  /*38c0*/  FMUL.FTZ R9, R78.reuse, R9 ;  /* 0x000000094e097220 */ /* 0x040fe20000410000 */
        /* <DEDUP_REMOVED lines=48> */
[----:B------:R-:W1:Y:S01]  /*3bd0*/  MUFU.RCP R80, R80 ;  /* 0x0000005000507308 */ /* 0x000e620000001000 */
[----:B0-----:R-:W-:Y:S01]  /*3be0*/  FADD.FTZ R0, R0, 1 ;  /* 0x3f80000000007421 */ /* 0x001fe20000010000 */
[--C-:B------:R-:W-:Y:S01]  /*3bf0*/  FADD.FTZ R134, R134, -R82.reuse ;  /* 0x8000005286867221 */ /* 0x100fe20000010000 */
[--C-:B------:R-:W-:Y:S01]  /*3c00*/  FADD.FTZ R133, R133, -R82.reuse ;  /* 0x8000005285857221 */ /* 0x100fe20000010000 */
[--C-:B------:R-:W-:Y:S01]  /*3c10*/  FADD.FTZ R138, R138, -R82.reuse ;  /* 0x800000528a8a7221 */ /* 0x100fe20000010000 */
[--C-:B------:R-:W-:Y:S01]  /*3c20*/  FADD.FTZ R63, R63, -R82.reuse ;  /* 0x800000523f3f7221 */ /* 0x100fe20000010000 */
[----:B------:R-:W-:Y:S01]  /*3c30*/  FMUL.FTZ R134, R78, R134 ;  /* 0x000000864e867220 */ /* 0x000fe20000410000 */
[--C-:B------:R-:W-:Y:S01]  /*3c40*/  FADD.FTZ R59, R59, -R82.reuse ;  /* 0x800000523b3b7221 */ /* 0x100fe20000010000 */
[----:B------:R-:W0:Y:S01]  /*3c50*/  MUFU.EX2 R68, R68 ;  /* 0x0000004400447308 */ /* 0x000e220000000800 */
[--C-:B------:R-:W-:Y:S01]  /*3c60*/  FADD.FTZ R55, R55, -R82.reuse ;  /* 0x8000005237377221 */ /* 0x100fe20000010000 */
[--C-:B------:R-:W-:Y:S01]  /*3c70*/  FFMA.FTZ R134, R71, R134, R69.reuse ;  /* 0x0000008647867223 */ /* 0x100fe20000010045 */
[--C-:B------:R-:W-:Y:S01]  /*3c80*/  FADD.FTZ R51, R51, -R82.reuse ;  /* 0x8000005233337221 */ /* 0x100fe20000010000 */
[--C-:B------:R-:W-:Y:S01]  /*3c90*/  FADD.FTZ R47, R47, -R82.reuse ;  /* 0x800000522f2f7221 */ /* 0x100fe20000010000 */
[--C-:B------:R-:W-:Y:S01]  /*3ca0*/  FADD.FTZ R43, R43, -R82.reuse ;  /* 0x800000522b2b7221 */ /* 0x100fe20000010000 */
[--C-:B------:R-:W-:Y:S01]  /*3cb0*/  FADD.FTZ R39, R39, -R82.reuse ;  /* 0x8000005227277221 */ /* 0x100fe20000010000 */
[--C-:B------:R-:W-:Y:S01]  /*3cc0*/  FADD.FTZ R35, R35, -R82.reuse ;  /* 0x8000005223237221 */ /* 0x100fe20000010000 */
[----:B------:R-:W2:Y:S01]  /*3cd0*/  MUFU.RCP R0, R0 ;  /* 0x0000000000007308 */ /* 0x000ea20000001000 */
[----:B-1----:R-:W-:Y:S01]  /*3ce0*/  FMUL.FTZ R80, R81, R80 ;  /* 0x0000005051507220 */ /* 0x002fe20000410000 */
[----:B------:R-:W-:Y:S01]  /*3cf0*/  FMUL.FTZ R81, R66, -1.4426950216293334961 ;  /* 0xbfb8aa3b42517820 */ /* 0x000fe20000410000 */
[--C-:B------:R-:W-:Y:S01]  /*3d00*/  FADD.FTZ R31, R31, -R82.reuse ;  /* 0x800000521f1f7221 */ /* 0x100fe20000010000 */
[--C-:B------:R-:W-:Y:S01]  /*3d10*/  FADD.FTZ R27, R27, -R82.reuse ;  /* 0x800000521b1b7221 */ /* 0x100fe20000010000 */
[--C-:B------:R-:W-:Y:S01]  /*3d20*/  FADD.FTZ R23, R23, -R82.reuse ;  /* 0x8000005217177221 */ /* 0x100fe20000010000 */
[--C-:B------:R-:W-:Y:S01]  /*3d30*/  FADD.FTZ R19, R19, -R82.reuse ;  /* 0x8000005213137221 */ /* 0x100fe20000010000 */
[--C-:B------:R-:W-:Y:S01]  /*3d40*/  FADD.FTZ R15, R15, -R82.reuse ;  /* 0x800000520f0f7221 */ /* 0x100fe20000010000 */
[----:B------:R-:W1:Y:S01]  /*3d50*/  MUFU.EX2 R81, R81 ;  /* 0x0000005100517308 */ /* 0x000e620000000800 */
[----:B0-----:R-:W-:Y:S01]  /*3d60*/  FADD.FTZ R68, R68, 1 ;  /* 0x3f80000044447421 */ /* 0x001fe20000010000 */
[--C-:B------:R-:W-:Y:S01]  /*3d70*/  FADD.FTZ R11, R11, -R82.reuse ;  /* 0x800000520b0b7221 */ /* 0x100fe20000010000 */
[--C-:B------:R-:W-:Y:S01]  /*3d80*/  FADD.FTZ R7, R7, -R82.reuse ;  /* 0x8000005207077221 */ /* 0x100fe20000010000 */
[--C-:B------:R-:W-:Y:S01]  /*3d90*/  FADD.FTZ R3, R3, -R82.reuse ;  /* 0x8000005203037221 */ /* 0x100fe20000010000 */
[--C-:B------:R-:W-:Y:S01]  /*3da0*/  FADD.FTZ R100, R100, -R82.reuse ;  /* 0x8000005264647221 */ /* 0x100fe20000010000 */
[--C-:B------:R-:W-:Y:S01]  /*3db0*/  FADD.FTZ R102, R102, -R82.reuse ;  /* 0x8000005266667221 */ /* 0x100fe20000010000 */
[--C-:B------:R-:W-:Y:S01]  /*3dc0*/  FADD.FTZ R104, R104, -R82.reuse ;  /* 0x8000005268687221 */ /* 0x100fe20000010000 */
[----:B------:R-:W0:Y:S01]  /*3dd0*/  MUFU.RCP R68, R68 ;  /* 0x0000004400447308 */ /* 0x000e220000001000 */
[----:B--2---:R-:W-:Y:S01]  /*3de0*/  FMUL.FTZ R135, R135, R0 ;  /* 0x0000000087877220 */ /* 0x004fe20000410000 */
[----:B------:R-:W-:Y:S01]  /*3df0*/  FMUL.FTZ R0, R134, -1.4426950216293334961 ;  /* 0xbfb8aa3b86007820 */ /* 0x000fe20000410000 */
[--C-:B------:R-:W-:Y:S01]  /*3e00*/  FADD.FTZ R108, R108, -R82.reuse ;  /* 0x800000526c6c7221 */ /* 0x100fe20000010000 */
[--C-:B------:R-:W-:Y:S01]  /*3e10*/  FADD.FTZ R112, R112, -R82.reuse ;  /* 0x8000005270707221 */ /* 0x100fe20000010000 */
[--C-:B------:R-:W-:Y:S01]  /*3e20*/  FADD.FTZ R116, R116, -R82.reuse ;  /* 0x8000005274747221 */ /* 0x100fe20000010000 */
[--C-:B------:R-:W-:Y:S01]  /*3e30*/  FADD.FTZ R118, R118, -R82.reuse ;  /* 0x8000005276767221 */ /* 0x100fe20000010000 */
[--C-:B------:R-:W-:Y:S01]  /*3e40*/  FADD.FTZ R120, R120, -R82.reuse ;  /* 0x8000005278787221 */ /* 0x100fe20000010000 */
[----:B------:R-:W2:Y:S01]  /*3e50*/  MUFU.EX2 R0, R0 ;  /* 0x0000000000007308 */ /* 0x000ea20000000800 */
[--C-:B------:R-:W-:Y:S01]  /*3e60*/  FADD.FTZ R122, R122, -R82.reuse ;  /* 0x800000527a7a7221 */ /* 0x100fe20000010000 */
[--C-:B------:R-:W-:Y:S01]  /*3e70*/  FADD.FTZ R124, R124, -R82.reuse ;  /* 0x800000527c7c7221 */ /* 0x100fe20000010000 */
[--C-:B------:R-:W-:Y:S01]  /*3e80*/  FADD.FTZ R126, R126, -R82.reuse ;  /* 0x800000527e7e7221 */ /* 0x100fe20000010000 */
[--C-:B------:R-:W-:Y:S01]  /*3e90*/  FADD.FTZ R128, R128, -R82.reuse ;  /* 0x8000005280807221 */ /* 0x100fe20000010000 */
[--C-:B------:R-:W-:Y:S01]  /*3ea0*/  FADD.FTZ R130, R130, -R82.reuse ;  /* 0x8000005282827221 */ /* 0x100fe20000010000 */
[----:B------:R-:W-:Y:S01]  /*3eb0*/  FADD.FTZ R99, R99, -R82 ;  /* 0x8000005263637221 */ /* 0x000fe20000010000 */
[C---:B------:R-:W-:Y:S01]  /*3ec0*/  FMUL.FTZ R133, R78.reuse, R133 ;  /* 0x000000854e857220 */ /* 0x040fe20000410000 */
[----:B-1----:R-:W-:Y:S01]  /*3ed0*/  FADD.FTZ R83, R81, 1 ;  /* 0x3f80000051537421 */ /* 0x002fe20000010000 */
        /* <DEDUP_REMOVED lines=33> */
[----:B0-----:R-:W-:Y:S01]  /*40f0*/  FMUL.FTZ R137, R137, R68 ;  /* 0x0000004489897220 */ /* 0x001fe20000410000 */
        /* <DEDUP_REMOVED lines=31> */
[----:B------:R-:W-:Y:S01]  /*42f0*/  FMUL.FTZ R71, R65, -1.4426950216293334961 ;  /* 0xbfb8aa3b41477820 */ /* 0x000fe20000410000 */
[----:B------:R-:W0:Y:S01]  /*4300*/  MUFU.RCP R83, R83 ;  /* 0x0000005300537308 */ /* 0x000e220000001000 */
[----:B--2---:R-:W-:Y:S01]  /*4310*/  FADD.FTZ R0, R0, 1 ;  /* 0x3f80000000007421 */ /* 0x004fe20000010000 */
[--C-:B------:R-:W-:Y:S01]  /*4320*/  FADD.FTZ R62, R62, -R82.reuse ;  /* 0x800000523e3e7221 */ /* 0x100fe20000010000 */
[--C-:B------:R-:W-:Y:S01]  /*4330*/  FADD.FTZ R58, R58, -R82.reuse ;  /* 0x800000523a3a7221 */ /* 0x100fe20000010000 */
[--C-:B------:R-:W-:Y:S01]  /*4340*/  FADD.FTZ R54, R54, -R82.reuse ;  /* 0x8000005236367221 */ /* 0x100fe20000010000 */
[--C-:B------:R-:W-:Y:S01]  /*4350*/  FADD.FTZ R50, R50, -R82.reuse ;  /* 0x8000005232327221 */ /* 0x100fe20000010000 */
[--C-:B------:R-:W-:Y:S01]  /*4360*/  FADD.FTZ R46, R46, -R82.reuse ;  /* 0x800000522e2e7221 */ /* 0x100fe20000010000 */
[--C-:B------:R-:W-:Y:S01]  /*4370*/  FADD.FTZ R42, R42, -R82.reuse ;  /* 0x800000522a2a7221 */ /* 0x100fe20000010000 */
[----:B------:R-:W1:Y:S01]  /*4380*/  MUFU.RCP R69, R0 ;  /* 0x0000000000457308 */ /* 0x000e620000001000 */
[--C-:B------:R-:W-:Y:S01]  /*4390*/  FADD.FTZ R38, R38, -R82.reuse ;  /* 0x8000005226267221 */ /* 0x100fe20000010000 */
[--C-:B------:R-:W-:Y:S01]  /*43a0*/  FADD.FTZ R34, R34, -R82.reuse ;  /* 0x8000005222227221 */ /* 0x100fe20000010000 */
[--C-:B------:R-:W-:Y:S01]  /*43b0*/  FADD.FTZ R30, R30, -R82.reuse ;  /* 0x800000521e1e7221 */ /* 0x100fe20000010000 */
[--C-:B------:R-:W-:Y:S01]  /*43c0*/  FADD.FTZ R26, R26, -R82.reuse ;  /* 0x800000521a1a7221 */ /* 0x100fe20000010000 */
[--C-:B------:R-:W-:Y:S01]  /*43d0*/  FADD.FTZ R22, R22, -R82.reuse ;  /* 0x8000005216167221 */ /* 0x100fe20000010000 */
[--C-:B------:R-:W-:Y:S01]  /*43e0*/  FADD.FTZ R18, R18, -R82.reuse ;  /* 0x8000005212127221 */ /* 0x100fe20000010000 */
[--C-:B------:R-:W-:Y:S01]  /*43f0*/  FADD.FTZ R14, R14, -R82.reuse ;  /* 0x800000520e0e7221 */ /* 0x100fe20000010000 */
[----:B------:R-:W2:Y:S01]  /*4400*/  MUFU.EX2 R68, R68 ;  /* 0x0000004400447308 */ /* 0x000ea20000000800 */
[----:B0-----:R-:W-:Y:S01]  /*4410*/  FMUL.FTZ R153, R66, R83 ;  /* 0x0000005342997220 */ /* 0x001fe20000410000 */
[--C-:B------:R-:W-:Y:S01]  /*4420*/  FADD.FTZ R10, R10, -R82.reuse ;  /* 0x800000520a0a7221 */ /* 0x100fe20000010000 */
        /* <DEDUP_REMOVED lines=17> */
[----:B-1----:R-:W-:Y:S01]  /*4540*/  FMUL.FTZ R134, R134, R69 ;  /* 0x0000004586867220 */ /* 0x002fe20000410000 */
[----:B------:R-:W-:Y:S01]  /*4550*/  FMUL.FTZ R70, R63, -1.4426950216293334961 ;  /* 0xbfb8aa3b3f467820 */ /* 0x000fe20000410000 */
[----:B------:R-:W-:Y:S01]  /*4560*/  F2FP.BF16.F32.PACK_AB R66, R153, R80 ;  /* 0x000000509942723e */ /* 0x000fe200000010ff */
[----:B--2---:R-:W-:Y:S01]  /*4570*/  FADD.FTZ R68, R68, 1 ;  /* 0x3f80000044447421 */ /* 0x004fe20000010000 */
[----:B------:R-:W-:Y:S01]  /*4580*/  FMUL.FTZ R80, R138, -1.4426950216293334961 ;  /* 0xbfb8aa3b8a507820 */ /* 0x000fe20000410000 */
[----:B0-----:R-:W-:Y:S01]  /*4590*/  FADD.FTZ R69, R71, 1 ;  /* 0x3f80000047457421 */ /* 0x001fe20000010000 */
        /* <DEDUP_REMOVED lines=30> */
[----:B------:R-:W-:Y:S01]  /*4780*/  FMUL.FTZ R0, R64, -1.4426950216293334961 ;  /* 0xbfb8aa3b40007820 */ /* 0x000fe20000410000 */
[----:B------:R0:W1:Y:S01]  /*4790*/  MUFU.RCP R78, R69 ;  /* 0x00000045004e7308 */ /* 0x0000620000001000 */
[C-C-:B------:R-:W-:Y:S01]  /*47a0*/  FFMA.FTZ R62, R151.reuse, R62, R150.reuse ;  /* 0x0000003e973e7223 */ /* 0x140fe20000010096 */
[C-C-:B------:R-:W-:Y:S01]  /*47b0*/  FFMA.FTZ R58, R151.reuse, R58, R150.reuse ;  /* 0x0000003a973a7223 */ /* 0x140fe20000010096 */
[C-C-:B------:R-:W-:Y:S01]  /*47c0*/  FFMA.FTZ R54, R151.reuse, R54, R150.reuse ;  /* 0x0000003697367223 */ /* 0x140fe20000010096 */
[C-C-:B------:R-:W-:Y:S01]  /*47d0*/  FFMA.FTZ R50, R151.reuse, R50, R150.reuse ;  /* 0x0000003297327223 */ /* 0x140fe20000010096 */
[----:B------:R-:W-:Y:S01]  /*47e0*/  FMUL.FTZ R71, R62, -1.4426950216293334961 ;  /* 0xbfb8aa3b3e477820 */ /* 0x000fe20000410000 */
[C-C-:B------:R-:W-:Y:S01]  /*47f0*/  FFMA.FTZ R46, R151.reuse, R46, R150.reuse ;  /* 0x0000002e972e7223 */ /* 0x140fe20000010096 */
[--C-:B------:R-:W-:Y:S01]  /*4800*/  FFMA.FTZ R42, R151, R42, R150.reuse ;  /* 0x0000002a972a7223 */ /* 0x100fe20000010096 */
[----:B------:R-:W2:Y:S01]  /*4810*/  MUFU.EX2 R70, R70 ;  /* 0x0000004600467308 */ /* 0x000ea20000000800 */
[----:B0-----:R-:W-:Y:S01]  /*4820*/  FMUL.FTZ R69, R59, -1.4426950216293334961 ;  /* 0xbfb8aa3b3b457820 */ /* 0x001fe20000410000 */
[C-C-:B------:R-:W-:Y:S01]  /*4830*/  FFMA.FTZ R38, R151.reuse, R38, R150.reuse ;  /* 0x0000002697267223 */ /* 0x140fe20000010096 */
[C-C-:B------:R-:W-:Y:S01]  /*4840*/  FFMA.FTZ R34, R151.reuse, R34, R150.reuse ;  /* 0x0000002297227223 */ /* 0x140fe20000010096 */
[C-C-:B------:R-:W-:Y:S01]  /*4850*/  FFMA.FTZ R30, R151.reuse, R30, R150.reuse ;  /* 0x0000001e971e7223 */ /* 0x140fe20000010096 */
[C-C-:B------:R-:W-:Y:S01]  /*4860*/  FFMA.FTZ R26, R151.reuse, R26, R150.reuse ;  /* 0x0000001a971a7223 */ /* 0x140fe20000010096 */
[C-C-:B------:R-:W-:Y:S01]  /*4870*/  FFMA.FTZ R22, R151.reuse, R22, R150.reuse ;  /* 0x0000001697167223 */ /* 0x140fe20000010096 */
[--C-:B------:R-:W-:Y:S01]  /*4880*/  FFMA.FTZ R18, R151, R18, R150.reuse ;  /* 0x0000001297127223 */ /* 0x100fe20000010096 */
[----:B------:R-:W0:Y:S01]  /*4890*/  MUFU.RCP R68, R68 ;  /* 0x0000004400447308 */ /* 0x000e220000001000 */
[----:B-1----:R-:W-:Y:S01]  /*48a0*/  FMUL.FTZ R65, R65, R78 ;  /* 0x0000004e41417220 */ /* 0x002fe20000410000 */
[C-C-:B------:R-:W-:Y:S01]  /*48b0*/  FFMA.FTZ R14, R151.reuse, R14, R150.reuse ;  /* 0x0000000e970e7223 */ /* 0x140fe20000010096 */
[C-C-:B------:R-:W-:Y:S01]  /*48c0*/  FFMA.FTZ R10, R151.reuse, R10, R150.reuse ;  /* 0x0000000a970a7223 */ /* 0x140fe20000010096 */
[C-C-:B------:R-:W-:Y:S01]  /*48d0*/  FFMA.FTZ R6, R151.reuse, R6, R150.reuse ;  /* 0x0000000697067223 */ /* 0x140fe20000010096 */
[C-C-:B------:R-:W-:Y:S01]  /*48e0*/  FFMA.FTZ R2, R151.reuse, R2, R150.reuse ;  /* 0x0000000297027223 */ /* 0x140fe20000010096 */
[C-C-:B------:R-:W-:Y:S01]  /*48f0*/  FFMA.FTZ R73, R151.reuse, R73, R150.reuse ;  /* 0x0000004997497223 */ /* 0x140fe20000010096 */
[C-C-:B------:R-:W-:Y:S01]  /*4900*/  FFMA.FTZ R75, R151.reuse, R75, R150.reuse ;  /* 0x0000004b974b7223 */ /* 0x140fe20000010096 */
[----:B------:R-:W1:Y:S01]  /*4910*/  MUFU.EX2 R80, R80 ;  /* 0x0000005000507308 */ /* 0x000e620000000800 */
[----:B--2---:R-:W-:Y:S01]  /*4920*/  FADD.FTZ R78, R70, 1 ;  /* 0x3f800000464e7421 */ /* 0x004fe20000010000 */
[----:B------:R-:W-:Y:S01]  /*4930*/  FMUL.FTZ R70, R58, -1.4426950216293334961 ;  /* 0xbfb8aa3b3a467820 */ /* 0x000fe20000410000 */
[C-C-:B------:R-:W-:Y:S01]  /*4940*/  FFMA.FTZ R77, R151.reuse, R77, R150.reuse ;  /* 0x0000004d974d7223 */ /* 0x140fe20000010096 */
[C-C-:B------:R-:W-:Y:S01]  /*4950*/  FFMA.FTZ R107, R151.reuse, R107, R150.reuse ;  /* 0x0000006b976b7223 */ /* 0x140fe20000010096 */
[C-C-:B------:R-:W-:Y:S01]  /*4960*/  FFMA.FTZ R111, R151.reuse, R111, R150.reuse ;  /* 0x0000006f976f7223 */ /* 0x140fe20000010096 */
[C-C-:B------:R-:W-:Y:S01]  /*4970*/  FFMA.FTZ R115, R151.reuse, R115, R150.reuse ;  /* 0x0000007397737223 */ /* 0x140fe20000010096 */
[--C-:B------:R-:W-:Y:S01]  /*4980*/  FFMA.FTZ R85, R151, R85, R150.reuse ;  /* 0x0000005597557223 */ /* 0x100fe20000010096 */
[----:B------:R-:W2:Y:S01]  /*4990*/  MUFU.EX2 R0, R0 ;  /* 0x0000000000007308 */ /* 0x000ea20000000800 */
[----:B0-----:R-:W-:Y:S01]  /*49a0*/  FMUL.FTZ R133, R133, R68 ;  /* 0x0000004485857220 */ /* 0x001fe20000410000 */
[----:B------:R-:W-:Y:S01]  /*49b0*/  FMUL.FTZ R68, R61, -1.4426950216293334961 ;  /* 0xbfb8aa3b3d447820 */ /* 0x000fe20000410000 */
[C-C-:B------:R-:W-:Y:S01]  /*49c0*/  FFMA.FTZ R87, R151.reuse, R87, R150.reuse ;  /* 0x0000005797577223 */ /* 0x140fe20000010096 */
[C-C-:B------:R-:W-:Y:S01]  /*49d0*/  FFMA.FTZ R89, R151.reuse, R89, R150.reuse ;  /* 0x0000005997597223 */ /* 0x140fe20000010096 */
[C-C-:B------:R-:W-:Y:S01]  /*49e0*/  FFMA.FTZ R91, R151.reuse, R91, R150.reuse ;  /* 0x0000005b975b7223 */ /* 0x140fe20000010096 */
[C-C-:B------:R-:W-:Y:S01]  /*49f0*/  FFMA.FTZ R93, R151.reuse, R93, R150.reuse ;  /* 0x0000005d975d7223 */ /* 0x140fe20000010096 */
[C-C-:B------:R-:W-:Y:S01]  /*4a00*/  FFMA.FTZ R95, R151.reuse, R95, R150.reuse ;  /* 0x0000005f975f7223 */ /* 0x140fe20000010096 */
[----:B------:R-:W0:Y:S01]  /*4a10*/  MUFU.EX2 R71, R71 ;  /* 0x0000004700477308 */ /* 0x000e220000000800 */
[----:B-1----:R-:W-:Y:S01]  /*4a20*/  FADD.FTZ R80, R80, 1 ;  /* 0x3f80000050507421 */ /* 0x002fe20000010000 */
[C-C-:B------:R-:W-:Y:S01]  /*4a30*/  FFMA.FTZ R97, R151.reuse, R97, R150.reuse ;  /* 0x0000006197617223 */ /* 0x140fe20000010096 */
[----:B------:R-:W-:Y:S01]  /*4a40*/  FFMA.FTZ R82, R151, R82, R150 ;  /* 0x0000005297527223 */ /* 0x000fe20000010096 */
[----:B------:R-:W-:Y:S01]  /*4a50*/  FMUL.FTZ R83, R52, -1.4426950216293334961 ;  /* 0xbfb8aa3b34537820 */ /* 0x000fe20000410000 */
[----:B------:R-:W-:Y:S01]  /*4a60*/  FMUL.FTZ R153, R102, -1.4426950216293334961 ;  /* 0xbfb8aa3b66997820 */ /* 0x000fe20000410000 */
[----:B------:R-:W-:-:S02]  /*4a70*/  F2FP.BF16.F32.PACK_AB R133, R133, R134 ;  /* 0x000000868585723e */ /* 0x000fc400000010ff */
[----:B------:R-:W1:Y:S01]  /*4a80*/  MUFU.EX2 R69, R69 ;  /* 0x0000004500457308 */ /* 0x000e620000000800 */
[----:B--2---:R-:W-:Y:S01]  /*4a90*/  FADD.FTZ R79, R0, 1 ;  /* 0x3f800000004f7421 */ /* 0x004fe20000010000 */
[----:B------:R-:W-:-:S06]  /*4aa0*/  FMUL.FTZ R0, R60, -1.4426950216293334961 ;  /* 0xbfb8aa3b3c007820 */ /* 0x000fcc0000410000 */
[----:B------:R-:W2:Y:S01]  /*4ab0*/  MUFU.RCP R78, R78 ;  /* 0x0000004e004e7308 */ /* 0x000ea20000001000 */
[----:B0-----:R-:W-:Y:S01]  /*4ac0*/  FADD.FTZ R81, R71, 1 ;  /* 0x3f80000047517421 */ /* 0x001fe20000010000 */
[----:B------:R-:W-:-:S06]  /*4ad0*/  FMUL.FTZ R71, R55, -1.4426950216293334961 ;  /* 0xbfb8aa3b37477820 */ /* 0x000fcc0000410000 */
[----:B------:R-:W0:Y:S01]  /*4ae0*/  MUFU.EX2 R70, R70 ;  /* 0x0000004600467308 */ /* 0x000e220000000800 */
[----:B-1----:R-:W-:-:S07]  /*4af0*/  FADD.FTZ R150, R69, 1 ;  /* 0x3f80000045967421 */ /* 0x002fce0000010000 */
[----:B------:R-:W1:Y:S01]  /*4b00*/  MUFU.RCP R80, R80 ;  /* 0x0000005000507308 */ /* 0x000e620000001000 */
[----:B--2---:R-:W-:Y:S01]  /*4b10*/  FMUL.FTZ R63, R63, R78 ;  /* 0x0000004e3f3f7220 */ /* 0x004fe20000410000 */
[----:B------:R-:W-:-:S06]  /*4b20*/  FMUL.FTZ R78, R54, -1.4426950216293334961 ;  /* 0xbfb8aa3b364e7820 */ /* 0x000fcc0000410000 */
[----:B------:R-:W2:Y:S01]  /*4b30*/  MUFU.EX2 R68, R68 ;  /* 0x0000004400447308 */ /* 0x000ea20000000800 */
[----:B0-----:R-:W-:-:S07]  /*4b40*/  FADD.FTZ R132, R70, 1 ;  /* 0x3f80000046847421 */ /* 0x001fce0000010000 */
[----:B------:R-:W0:Y:S01]  /*4b50*/  MUFU.RCP R79, R79 ;  /* 0x0000004f004f7308 */ /* 0x000e220000001000 */
[----:B-1----:R-:W-:Y:S01]  /*4b60*/  FMUL.FTZ R138, R138, R80 ;  /* 0x000000508a8a7220 */ /* 0x002fe20000410000 */
[----:B------:R-:W-:-:S06]  /*4b70*/  FMUL.FTZ R80, R56, -1.4426950216293334961 ;  /* 0xbfb8aa3b38507820 */ /* 0x000fcc0000410000 */
[----:B------:R-:W1:Y:S01]  /*4b80*/  MUFU.RCP R150, R150 ;  /* 0x0000009600967308 */ /* 0x000e620000001000 */
[----:B--2---:R-:W-:-:S07]  /*4b90*/  FADD.FTZ R68, R68, 1 ;  /* 0x3f80000044447421 */ /* 0x004fce0000010000 */
[----:B------:R-:W2:Y:S01]  /*4ba0*/  MUFU.EX2 R0, R0 ;  /* 0x0000000000007308 */ /* 0x000ea20000000800 */
[----:B0-----:R-:W-:Y:S01]  /*4bb0*/  FMUL.FTZ R64, R64, R79 ;  /* 0x0000004f40407220 */ /* 0x001fe20000410000 */
[----:B------:R-:W-:-:S04]  /*4bc0*/  FMUL.FTZ R79, R57, -1.4426950216293334961 ;  /* 0xbfb8aa3b394f7820 */ /* 0x000fc80000410000 */
[----:B------:R-:W-:Y:S02]  /*4bd0*/  F2FP.BF16.F32.PACK_AB R64, R64, R65 ;  /* 0x000000414040723e */ /* 0x000fe400000010ff */
[----:B------:R-:W0:Y:S01]  /*4be0*/  MUFU.EX2 R71, R71 ;  /* 0x0000004700477308 */ /* 0x000e220000000800 */
[----:B-1----:R-:W-:-:S07]  /*4bf0*/  FMUL.FTZ R59, R59, R150 ;  /* 0x000000963b3b7220 */ /* 0x002fce0000410000 */
[----:B------:R-:W1:Y:S01]  /*4c00*/  MUFU.RCP R132, R132 ;  /* 0x0000008400847308 */ /* 0x000e620000001000 */
[----:B--2---:R-:W-:Y:S01]  /*4c10*/  FADD.FTZ R151, R0, 1 ;  /* 0x3f80000000977421 */ /* 0x004fe20000010000 */
[----:B------:R-:W-:-:S06]  /*4c20*/  FMUL.FTZ R0, R51, -1.4426950216293334961 ;  /* 0xbfb8aa3b33007820 */ /* 0x000fcc0000410000 */
[----:B------:R-:W2:Y:S01]  /*4c30*/  MUFU.RCP R68, R68 ;  /* 0x0000004400447308 */ /* 0x000ea20000001000 */
[----:B0-----:R-:W-:-:S07]  /*4c40*/  FADD.FTZ R150, R71, 1 ;  /* 0x3f80000047967421 */ /* 0x001fce0000010000 */
[----:B------:R-:W0:Y:S01]  /*4c50*/  MUFU.EX2 R78, R78 ;  /* 0x0000004e004e7308 */ /* 0x000e220000000800 */
[----:B-1----:R-:W-:-:S07]  /*4c60*/  FMUL.FTZ R58, R58, R132 ;  /* 0x000000843a3a7220 */ /* 0x002fce0000410000 */
[----:B------:R-:W1:Y:S01]  /*4c70*/  MUFU.EX2 R80, R80 ;  /* 0x0000005000507308 */ /* 0x000e620000000800 */
[----:B--2---:R-:W-:Y:S01]  /*4c80*/  FMUL.FTZ R61, R61, R68 ;  /* 0x000000443d3d7220 */ /* 0x004fe20000410000 */
[----:B------:R-:W-:-:S06]  /*4c90*/  FMUL.FTZ R68, R50, -1.4426950216293334961 ;  /* 0xbfb8aa3b32447820 */ /* 0x000fcc0000410000 */
[----:B------:R-:W2:Y:S01]  /*4ca0*/  MUFU.EX2 R79, R79 ;  /* 0x0000004f004f7308 */ /* 0x000ea20000000800 */
[----:B0-----:R-:W-:-:S07]  /*4cb0*/  FADD.FTZ R132, R78, 1 ;  /* 0x3f8000004e847421 */ /* 0x001fce0000010000 */
[----:B------:R-:W0:Y:S01]  /*4cc0*/  MUFU.RCP R81, R81 ;  /* 0x0000005100517308 */ /* 0x000e220000001000 */
[----:B-1----:R-:W-:Y:S01]  /*4cd0*/  FADD.FTZ R70, R80, 1 ;  /* 0x3f80000050467421 */ /* 0x002fe20000010000 */
[----:B------:R-:W-:-:S06]  /*4ce0*/  FMUL.FTZ R80, R48, -1.4426950216293334961 ;  /* 0xbfb8aa3b30507820 */ /* 0x000fcc0000410000 */
[----:B------:R-:W1:Y:S01]  /*4cf0*/  MUFU.RCP R150, R150 ;  /* 0x0000009600967308 */ /* 0x000e620000001000 */
[----:B--2---:R-:W-:Y:S01]  /*4d00*/  FADD.FTZ R69, R79, 1 ;  /* 0x3f8000004f457421 */ /* 0x004fe20000010000 */
[----:B------:R-:W-:-:S06]  /*4d10*/  FMUL.FTZ R79, R49, -1.4426950216293334961 ;  /* 0xbfb8aa3b314f7820 */ /* 0x000fcc0000410000 */
[----:B------:R-:W2:Y:S01]  /*4d20*/  MUFU.EX2 R0, R0 ;  /* 0x0000000000007308 */ /* 0x000ea20000000800 */
[----:B0-----:R-:W-:Y:S01]  /*4d30*/  FMUL.FTZ R62, R62, R81 ;  /* 0x000000513e3e7220 */ /* 0x001fe20000410000 */
[----:B------:R-:W-:-:S04]  /*4d40*/  FMUL.FTZ R81, R53, -1.4426950216293334961 ;  /* 0xbfb8aa3b35517820 */ /* 0x000fc80000410000 */
[----:B------:R-:W-:Y:S02]  /*4d50*/  F2FP.BF16.F32.PACK_AB R65, R62, R63 ;  /* 0x0000003f3e41723e */ /* 0x000fe400000010ff */
[----:B------:R-:W0:Y:S01]  /*4d60*/  MUFU.RCP R132, R132 ;  /* 0x0000008400847308 */ /* 0x000e220000001000 */
[----:B-1----:R-:W-:-:S07]  /*4d70*/  FMUL.FTZ R55, R55, R150 ;  /* 0x0000009637377220 */ /* 0x002fce0000410000 */
[----:B------:R-:W1:Y:S01]  /*4d80*/  MUFU.RCP R151, R151 ;  /* 0x0000009700977308 */ /* 0x000e620000001000 */
[----:B--2---:R-:W-:-:S07]  /*4d90*/  FADD.FTZ R150, R0, 1 ;  /* 0x3f80000000967421 */ /* 0x004fce0000010000 */
[----:B------:R-:W2:Y:S01]  /*4da0*/  MUFU.EX2 R68, R68 ;  /* 0x0000004400447308 */ /* 0x000ea20000000800 */
[----:B0-----:R-:W-:-:S07]  /*4db0*/  FMUL.FTZ R54, R54, R132 ;  /* 0x0000008436367220 */ /* 0x001fce0000410000 */
[----:B------:R-:W0:Y:S01]  /*4dc0*/  MUFU.RCP R70, R70 ;  /* 0x0000004600467308 */ /* 0x000e220000001000 */
[----:B-1----:R-:W-:Y:S01]  /*4dd0*/  FMUL.FTZ R60, R60, R151 ;  /* 0x000000973c3c7220 */ /* 0x002fe20000410000 */
[----:B------:R-:W-:-:S04]  /*4de0*/  FMUL.FTZ R151, R47, -1.4426950216293334961 ;  /* 0xbfb8aa3b2f977820 */ /* 0x000fc80000410000 */
[----:B------:R-:W-:Y:S02]  /*4df0*/  F2FP.BF16.F32.PACK_AB R60, R60, R61 ;  /* 0x0000003d3c3c723e */ /* 0x000fe400000010ff */
[----:B------:R-:W1:Y:S01]  /*4e00*/  MUFU.EX2 R83, R83 ;  /* 0x0000005300537308 */ /* 0x000e620000000800 */
[----:B--2---:R-:W-:Y:S01]  /*4e10*/  FADD.FTZ R132, R68, 1 ;  /* 0x3f80000044847421 */ /* 0x004fe20000010000 */
[----:B------:R-:W-:-:S06]  /*4e20*/  F2FP.BF16.F32.PACK_AB R61, R58, R59 ;  /* 0x0000003b3a3d723e */ /* 0x000fcc00000010ff */
[----:B------:R-:W2:Y:S01]  /*4e30*/  MUFU.RCP R69, R69 ;  /* 0x0000004500457308 */ /* 0x000ea20000001000 */
[----:B0-----:R-:W-:Y:S01]  /*4e40*/  FMUL.FTZ R56, R56, R70 ;  /* 0x0000004638387220 */ /* 0x001fe20000410000 */
[----:B------:R-:W-:-:S06]  /*4e50*/  FMUL.FTZ R70, R46, -1.4426950216293334961 ;  /* 0xbfb8aa3b2e467820 */ /* 0x000fcc0000410000 */
[----:B------:R-:W0:Y:S01]  /*4e60*/  MUFU.EX2 R81, R81 ;  /* 0x0000005100517308 */ /* 0x000e220000000800 */
[----:B-1----:R-:W-:Y:S01]  /*4e70*/  FADD.FTZ R78, R83, 1 ;  /* 0x3f800000534e7421 */ /* 0x002fe20000010000 */
[----:B------:R-:W-:-:S06]  /*4e80*/  FMUL.FTZ R83, R44, -1.4426950216293334961 ;  /* 0xbfb8aa3b2c537820 */ /* 0x000fcc0000410000 */
[----:B------:R-:W1:Y:S01]  /*4e90*/  MUFU.RCP R150, R150 ;  /* 0x0000009600967308 */ /* 0x000e620000001000 */
[----:B--2---:R-:W-:-:S05]  /*4ea0*/  FMUL.FTZ R57, R57, R69 ;  /* 0x0000004539397220 */ /* 0x004fca0000410000 */
[----:B------:R-:W-:Y:S02]  /*4eb0*/  F2FP.BF16.F32.PACK_AB R56, R56, R57 ;  /* 0x000000393838723e */ /* 0x000fe400000010ff */
[----:B------:R2:W4:Y:S01]  /*4ec0*/  MUFU.EX2 R69, R151 ;  /* 0x0000009700457308 */ /* 0x0005220000000800 */
[----:B0-----:R-:W-:Y:S01]  /*4ed0*/  FADD.FTZ R71, R81, 1 ;  /* 0x3f80000051477421 */ /* 0x001fe20000010000 */
[----:B------:R-:W-:Y:S01]  /*4ee0*/  FMUL.FTZ R81, R45, -1.4426950216293334961 ;  /* 0xbfb8aa3b2d517820 */ /* 0x000fe20000410000 */
[----:B------:R-:W-:-:S05]  /*4ef0*/  F2FP.BF16.F32.PACK_AB R57, R54, R55 ;  /* 0x000000373639723e */ /* 0x000fca00000010ff */
[----:B------:R-:W0:Y:S01]  /*4f00*/  MUFU.RCP R132, R132 ;  /* 0x0000008400847308 */ /* 0x000e220000001000 */
[----:B-1----:R-:W-:Y:S01]  /*4f10*/  FMUL.FTZ R51, R51, R150 ;  /* 0x0000009633337220 */ /* 0x002fe20000410000 */
[----:B--2---:R-:W-:-:S06]  /*4f20*/  FMUL.FTZ R151, R43, -1.4426950216293334961 ;  /* 0xbfb8aa3b2b977820 */ /* 0x004fcc0000410000 */
[----:B------:R-:W1:Y:S01]  /*4f30*/  MUFU.EX2 R70, R70 ;  /* 0x0000004600467308 */ /* 0x000e620000000800 */
[----:B----4-:R-:W-:-:S07]  /*4f40*/  FADD.FTZ R150, R69, 1 ;  /* 0x3f80000045967421 */ /* 0x010fce0000010000 */
[----:B------:R-:W2:Y:S01]  /*4f50*/  MUFU.RCP R78, R78 ;  /* 0x0000004e004e7308 */ /* 0x000ea20000001000 */
[----:B0-----:R-:W-:-:S07]  /*4f60*/  FMUL.FTZ R50, R50, R132 ;  /* 0x0000008432327220 */ /* 0x001fce0000410000 */
[----:B------:R-:W0:Y:S01]  /*4f70*/  MUFU.EX2 R80, R80 ;  /* 0x0000005000507308 */ /* 0x000e220000000800 */
[----:B-1----:R-:W-:-:S07]  /*4f80*/  FADD.FTZ R132, R70, 1 ;  /* 0x3f80000046847421 */ /* 0x002fce0000010000 */
[----:B------:R-:W1:Y:S01]  /*4f90*/  MUFU.RCP R71, R71 ;  /* 0x0000004700477308 */ /* 0x000e620000001000 */
[----:B--2---:R-:W-:Y:S01]  /*4fa0*/  FMUL.FTZ R52, R52, R78 ;  /* 0x0000004e34347220 */ /* 0x004fe20000410000 */
[----:B------:R-:W-:-:S06]  /*4fb0*/  FMUL.FTZ R78, R42, -1.4426950216293334961 ;  /* 0xbfb8aa3b2a4e7820 */ /* 0x000fcc0000410000 */
[----:B------:R-:W2:Y:S01]  /*4fc0*/  MUFU.EX2 R79, R79 ;  /* 0x0000004f004f7308 */ /* 0x000ea20000000800 */
[----:B0-----:R-:W-:Y:S01]  /*4fd0*/  FADD.FTZ R68, R80, 1 ;  /* 0x3f80000050447421 */ /* 0x001fe20000010000 */
[----:B------:R-:W-:-:S06]  /*4fe0*/  FMUL.FTZ R80, R40, -1.4426950216293334961 ;  /* 0xbfb8aa3b28507820 */ /* 0x000fcc0000410000 */
[----:B------:R-:W0:Y:S01]  /*4ff0*/  MUFU.RCP R150, R150 ;  /* 0x0000009600967308 */ /* 0x000e220000001000 */
[----:B-1----:R-:W-:-:S05]  /*5000*/  FMUL.FTZ R53, R53, R71 ;  /* 0x0000004735357220 */ /* 0x002fca0000410000 */
[----:B------:R-:W-:Y:S02]  /*5010*/  F2FP.BF16.F32.PACK_AB R52, R52, R53 ;  /* 0x000000353434723e */ /* 0x000fe400000010ff */
[----:B------:R1:W4:Y:S01]  /*5020*/  MUFU.EX2 R71, R151 ;  /* 0x0000009700477308 */ /* 0x0003220000000800 */
[----:B--2---:R-:W-:Y:S01]  /*5030*/  FADD.FTZ R0, R79, 1 ;  /* 0x3f8000004f007421 */ /* 0x004fe20000010000 */
[----:B------:R-:W-:Y:S01]  /*5040*/  FMUL.FTZ R79, R41, -1.4426950216293334961 ;  /* 0xbfb8aa3b294f7820 */ /* 0x000fe20000410000 */
[----:B------:R-:W-:-:S05]  /*5050*/  F2FP.BF16.F32.PACK_AB R53, R50, R51 ;  /* 0x000000333235723e */ /* 0x000fca00000010ff */
[----:B------:R-:W2:Y:S01]  /*5060*/  MUFU.RCP R132, R132 ;  /* 0x0000008400847308 */ /* 0x000ea20000001000 */
[----:B0-----:R-:W-:Y:S01]  /*5070*/  FMUL.FTZ R47, R47, R150 ;  /* 0x000000962f2f7220 */ /* 0x001fe20000410000 */
[----:B-1----:R-:W-:-:S06]  /*5080*/  FMUL.FTZ R151, R39, -1.4426950216293334961 ;  /* 0xbfb8aa3b27977820 */ /* 0x002fcc0000410000 */
[----:B------:R-:W0:Y:S01]  /*5090*/  MUFU.EX2 R78, R78 ;  /* 0x0000004e004e7308 */ /* 0x000e220000000800 */
[----:B----4-:R-:W-:-:S07]  /*50a0*/  FADD.FTZ R150, R71, 1 ;  /* 0x3f80000047967421 */ /* 0x010fce0000010000 */
[----:B------:R-:W1:Y:S01]  /*50b0*/  MUFU.RCP R68, R68 ;  /* 0x0000004400447308 */ /* 0x000e620000001000 */
[----:B--2---:R-:W-:-:S07]  /*50c0*/  FMUL.FTZ R46, R46, R132 ;  /* 0x000000842e2e7220 */ /* 0x004fce0000410000 */
[----:B------:R-:W2:Y:S01]  /*50d0*/  MUFU.EX2 R83, R83 ;  /* 0x0000005300537308 */ /* 0x000ea20000000800 */
[----:B0-----:R-:W-:-:S07]  /*50e0*/  FADD.FTZ R132, R78, 1 ;  /* 0x3f8000004e847421 */ /* 0x001fce0000010000 */
[----:B------:R-:W0:Y:S01]  /*50f0*/  MUFU.RCP R0, R0 ;  /* 0x0000000000007308 */ /* 0x000e220000001000 */
[----:B-1----:R-:W-:Y:S01]  /*5100*/  FMUL.FTZ R48, R48, R68 ;  /* 0x0000004430307220 */ /* 0x002fe20000410000 */
[----:B------:R-:W-:-:S06]  /*5110*/  FMUL.FTZ R68, R38, -1.4426950216293334961 ;  /* 0xbfb8aa3b26447820 */ /* 0x000fcc0000410000 */
[----:B------:R-:W1:Y:S01]  /*5120*/  MUFU.EX2 R81, R81 ;  /* 0x0000005100517308 */ /* 0x000e620000000800 */
[----:B--2---:R-:W-:Y:S01]  /*5130*/  FADD.FTZ R70, R83, 1 ;  /* 0x3f80000053467421 */ /* 0x004fe20000010000 */
[----:B------:R-:W-:-:S06]  /*5140*/  FMUL.FTZ R83, R36, -1.4426950216293334961 ;  /* 0xbfb8aa3b24537820 */ /* 0x000fcc0000410000 */
[----:B------:R-:W2:Y:S01]  /*5150*/  MUFU.RCP R150, R150 ;  /* 0x0000009600967308 */ /* 0x000ea20000001000 */
[----:B0-----:R-:W-:-:S05]  /*5160*/  FMUL.FTZ R49, R49, R0 ;  /* 0x0000000031317220 */ /* 0x001fca0000410000 */
[----:B------:R-:W-:Y:S02]  /*5170*/  F2FP.BF16.F32.PACK_AB R48, R48, R49 ;  /* 0x000000313030723e */ /* 0x000fe400000010ff */
[----:B------:R0:W4:Y:S01]  /*5180*/  MUFU.EX2 R0, R151 ;  /* 0x0000009700007308 */ /* 0x0001220000000800 */
[----:B-1----:R-:W-:Y:S01]  /*5190*/  FADD.FTZ R69, R81, 1 ;  /* 0x3f80000051457421 */ /* 0x002fe20000010000 */
[----:B------:R-:W-:Y:S01]  /*51a0*/  FMUL.FTZ R81, R37, -1.4426950216293334961 ;  /* 0xbfb8aa3b25517820 */ /* 0x000fe20000410000 */
[----:B------:R-:W-:-:S05]  /*51b0*/  F2FP.BF16.F32.PACK_AB R49, R46, R47 ;  /* 0x0000002f2e31723e */ /* 0x000fca00000010ff */
[----:B------:R-:W1:Y:S01]  /*51c0*/  MUFU.RCP R132, R132 ;  /* 0x0000008400847308 */ /* 0x000e620000001000 */
[----:B--2---:R-:W-:Y:S01]  /*51d0*/  FMUL.FTZ R43, R43, R150 ;  /* 0x000000962b2b7220 */ /* 0x004fe20000410000 */
[----:B0-----:R-:W-:-:S06]  /*51e0*/  FMUL.FTZ R151, R35, -1.4426950216293334961 ;  /* 0xbfb8aa3b23977820 */ /* 0x001fcc0000410000 */
[----:B------:R-:W0:Y:S01]  /*51f0*/  MUFU.EX2 R68, R68 ;  /* 0x0000004400447308 */ /* 0x000e220000000800 */
[----:B----4-:R-:W-:-:S07]  /*5200*/  FADD.FTZ R150, R0, 1 ;  /* 0x3f80000000967421 */ /* 0x010fce0000010000 */
[----:B------:R-:W2:Y:S01]  /*5210*/  MUFU.RCP R70, R70 ;  /* 0x0000004600467308 */ /* 0x000ea20000001000 */
[----:B-1----:R-:W-:-:S07]  /*5220*/  FMUL.FTZ R42, R42, R132 ;  /* 0x000000842a2a7220 */ /* 0x002fce0000410000 */
[----:B------:R-:W1:Y:S01]  /*5230*/  MUFU.EX2 R80, R80 ;  /* 0x0000005000507308 */ /* 0x000e620000000800 */
[----:B0-----:R-:W-:-:S07]  /*5240*/  FADD.FTZ R132, R68, 1 ;  /* 0x3f80000044847421 */ /* 0x001fce0000010000 */
[----:B------:R-:W0:Y:S01]  /*5250*/  MUFU.RCP R69, R69 ;  /* 0x0000004500457308 */ /* 0x000e220000001000 */
[----:B--2---:R-:W-:Y:S01]  /*5260*/  FMUL.FTZ R44, R44, R70 ;  /* 0x000000462c2c7220 */ /* 0x004fe20000410000 */
[----:B------:R-:W-:-:S06]  /*5270*/  FMUL.FTZ R70, R34, -1.4426950216293334961 ;  /* 0xbfb8aa3b22467820 */ /* 0x000fcc0000410000 */
[----:B------:R-:W2:Y:S01]  /*5280*/  MUFU.EX2 R79, R79 ;  /* 0x0000004f004f7308 */ /* 0x000ea20000000800 */
[----:B-1----:R-:W-:Y:S01]  /*5290*/  FADD.FTZ R78, R80, 1 ;  /* 0x3f800000504e7421 */ /* 0x002fe20000010000 */
[----:B------:R-:W-:-:S06]  /*52a0*/  FMUL.FTZ R80, R32, -1.4426950216293334961 ;  /* 0xbfb8aa3b20507820 */ /* 0x000fcc0000410000 */
[----:B------:R-:W1:Y:S01]  /*52b0*/  MUFU.RCP R150, R150 ;  /* 0x0000009600967308 */ /* 0x000e620000001000 */
[----:B0-----:R-:W-:-:S05]  /*52c0*/  FMUL.FTZ R45, R45, R69 ;  /* 0x000000452d2d7220 */ /* 0x001fca0000410000 */
[----:B------:R-:W-:Y:S02]  /*52d0*/  F2FP.BF16.F32.PACK_AB R44, R44, R45 ;  /* 0x0000002d2c2c723e */ /* 0x000fe400000010ff */
[----:B------:R0:W4:Y:S01]  /*52e0*/  MUFU.EX2 R69, R151 ;  /* 0x0000009700457308 */ /* 0x0001220000000800 */
[----:B--2---:R-:W-:Y:S01]  /*52f0*/  FADD.FTZ R71, R79, 1 ;  /* 0x3f8000004f477421 */ /* 0x004fe20000010000 */
[----:B------:R-:W-:Y:S01]  /*5300*/  FMUL.FTZ R79, R33, -1.4426950216293334961 ;  /* 0xbfb8aa3b214f7820 */ /* 0x000fe20000410000 */
[----:B------:R-:W-:-:S05]  /*5310*/  F2FP.BF16.F32.PACK_AB R45, R42, R43 ;  /* 0x0000002b2a2d723e */ /* 0x000fca00000010ff */
[----:B------:R-:W2:Y:S01]  /*5320*/  MUFU.RCP R132, R132 ;  /* 0x0000008400847308 */ /* 0x000ea20000001000 */
[----:B-1----:R-:W-:Y:S01]  /*5330*/  FMUL.FTZ R39, R39, R150 ;  /* 0x0000009627277220 */ /* 0x002fe20000410000 */
[----:B0-----:R-:W-:-:S06]  /*5340*/  FMUL.FTZ R151, R31, -1.4426950216293334961 ;  /* 0xbfb8aa3b1f977820 */ /* 0x001fcc0000410000 */
        /* <DEDUP_REMOVED lines=191> */
[----:B------:R-:W0:Y:S01]  /*5f40*/  MUFU.EX2 R69, R151 ;  /* 0x0000009700457308 */ /* 0x000e220000000800 */
[----:B-1----:R-:W-:Y:S01]  /*5f50*/  FADD.FTZ R71, R81, 1 ;  /* 0x3f80000051477421 */ /* 0x002fe20000010000 */
[----:B------:R-:W-:Y:S01]  /*5f60*/  FMUL.FTZ R81, R101, -1.4426950216293334961 ;  /* 0xbfb8aa3b65517820 */ /* 0x000fe20000410000 */
[----:B------:R-:W-:-:S05]  /*5f70*/  F2FP.BF16.F32.PACK_AB R9, R6, R7 ;  /* 0x000000070609723e */ /* 0x000fca00000010ff */
[----:B------:R-:W1:Y:S01]  /*5f80*/  MUFU.RCP R132, R132 ;  /* 0x0000008400847308 */ /* 0x000e620000001000 */
[----:B--2---:R-:W-:-:S07]  /*5f90*/  FMUL.FTZ R3, R3, R150 ;  /* 0x0000009603037220 */ /* 0x004fce0000410000 */
[----:B------:R-:W2:Y:S01]  /*5fa0*/  MUFU.EX2 R70, R70 ;  /* 0x0000004600467308 */ /* 0x000ea20000000800 */
[----:B0-----:R-:W-:-:S07]  /*5fb0*/  FADD.FTZ R150, R69, 1 ;  /* 0x3f80000045967421 */ /* 0x001fce0000010000 */
[----:B------:R-:W0:Y:S01]  /*5fc0*/  MUFU.RCP R78, R78 ;  /* 0x0000004e004e7308 */ /* 0x000e220000001000 */
[----:B-1----:R-:W-:-:S07]  /*5fd0*/  FMUL.FTZ R2, R2, R132 ;  /* 0x0000008402027220 */ /* 0x002fce0000410000 */
[----:B------:R-:W1:Y:S01]  /*5fe0*/  MUFU.EX2 R80, R80 ;  /* 0x0000005000507308 */ /* 0x000e620000000800 */
[----:B--2---:R-:W-:-:S07]  /*5ff0*/  FADD.FTZ R132, R70, 1 ;  /* 0x3f80000046847421 */ /* 0x004fce0000010000 */
        /* <DEDUP_REMOVED lines=18> */
[----:B------:R2:W4:Y:S01]  /*6120*/  MUFU.RCP R0, R151 ;  /* 0x0000009700007308 */ /* 0x0005220000001000 */
[----:B0-----:R-:W-:-:S05]  /*6130*/  FMUL.FTZ R73, R73, R132 ;  /* 0x0000008449497220 */ /* 0x001fca0000410000 */
[----:B------:R-:W-:Y:S02]  /*6140*/  F2FP.BF16.F32.PACK_AB R73, R73, R100 ;  /* 0x000000644949723e */ /* 0x000fe400000010ff */
[----:B------:R-:W0:Y:S01]  /*6150*/  MUFU.EX2 R83, R83 ;  /* 0x0000005300537308 */ /* 0x000e220000000800 */
[----:B-1----:R-:W-:Y:S01]  /*6160*/  FADD.FTZ R132, R78, 1 ;  /* 0x3f8000004e847421 */ /* 0x002fe20000010000 */
[----:B--2---:R-:W-:-:S06]  /*6170*/  FMUL.FTZ R151, R108, -1.4426950216293334961 ;  /* 0xbfb8aa3b6c977820 */ /* 0x004fcc0000410000 */
[----:B------:R-:W1:Y:S01]  /*6180*/  MUFU.RCP R68, R68 ;  /* 0x0000004400447308 */ /* 0x000e620000001000 */
[----:B----4-:R-:W-:Y:S01]  /*6190*/  FMUL.FTZ R0, R67, R0 ;  /* 0x0000000043007220 */ /* 0x010fe20000410000 */
        /* <DEDUP_REMOVED lines=9> */
[----:B------:R-:W-:-:S06]  /*6230*/  FMUL.FTZ R81, R106, -1.4426950216293334961 ;  /* 0xbfb8aa3b6a517820 */ /* 0x000fcc0000410000 */
[----:B------:R-:W2:Y:S01]  /*6240*/  MUFU.RCP R132, R132 ;  /* 0x0000008400847308 */ /* 0x000ea20000001000 */
[----:B0-----:R-:W-:Y:S01]  /*6250*/  FMUL.FTZ R102, R102, R150 ;  /* 0x0000009666667220 */ /* 0x001fe20000410000 */
[----:B-1----:R-:W-:-:S06]  /*6260*/  FMUL.FTZ R153, R99, -1.4426950216293334961 ;  /* 0xbfb8aa3b63997820 */ /* 0x002fcc0000410000 */
[----:B------:R-:W0:Y:S01]  /*6270*/  MUFU.EX2 R67, R67 ;  /* 0x0000004300437308 */ /* 0x000e220000000800 */
[----:B----4-:R-:W-:-:S07]  /*6280*/  FADD.FTZ R150, R68, 1 ;  /* 0x3f80000044967421 */ /* 0x010fce0000010000 */
[----:B------:R-:W1:Y:S01]  /*6290*/  MUFU.RCP R70, R70 ;  /* 0x0000004600467308 */ /* 0x000e620000001000 */
[----:B--2---:R-:W-:-:S05]  /*62a0*/  FMUL.FTZ R75, R75, R132 ;  /* 0x000000844b4b7220 */ /* 0x004fca0000410000 */
[----:B------:R-:W-:Y:S02]  /*62b0*/  F2FP.BF16.F32.PACK_AB R75, R75, R102 ;  /* 0x000000664b4b723e */ /* 0x000fe400000010ff */
        /* <DEDUP_REMOVED lines=13> */
[----:B------:R-:W-:-:S06]  /*6390*/  FMUL.FTZ R79, R110, -1.4426950216293334961 ;  /* 0xbfb8aa3b6e4f7820 */ /* 0x000fcc0000410000 */
[----:B------:R-:W1:Y:S01]  /*63a0*/  MUFU.RCP R132, R132 ;  /* 0x0000008400847308 */ /* 0x000e620000001000 */
[----:B--2---:R-:W-:Y:S01]  /*63b0*/  FMUL.FTZ R104, R104, R150 ;  /* 0x0000009668687220 */ /* 0x004fe20000410000 */
[----:B0-----:R-:W-:-:S06]  /*63c0*/  FMUL.FTZ R151, R112, -1.4426950216293334961 ;  /* 0xbfb8aa3b70977820 */ /* 0x001fcc0000410000 */
[----:B------:R-:W0:Y:S01]  /*63d0*/  MUFU.EX2 R70, R70 ;  /* 0x0000004600467308 */ /* 0x000e220000000800 */
[----:B----4-:R-:W-:-:S07]  /*63e0*/  FADD.FTZ R150, R69, 1 ;  /* 0x3f80000045967421 */ /* 0x010fce0000010000 */
[----:B------:R-:W2:Y:S01]  /*63f0*/  MUFU.RCP R78, R78 ;  /* 0x0000004e004e7308 */ /* 0x000ea20000001000 */
[----:B-1----:R-:W-:-:S05]  /*6400*/  FMUL.FTZ R77, R77, R132 ;  /* 0x000000844d4d7220 */ /* 0x002fca0000410000 */
[----:B------:R-:W-:Y:S02]  /*6410*/  F2FP.BF16.F32.PACK_AB R77, R77, R104 ;  /* 0x000000684d4d723e */ /* 0x000fe400000010ff */
        /* <DEDUP_REMOVED lines=13> */
[----:B------:R-:W-:-:S06]  /*64f0*/  FMUL.FTZ R81, R114, -1.4426950216293334961 ;  /* 0xbfb8aa3b72517820 */ /* 0x000fcc0000410000 */
[----:B------:R-:W2:Y:S01]  /*6500*/  MUFU.RCP R132, R132 ;  /* 0x0000008400847308 */ /* 0x000ea20000001000 */
[----:B-1----:R-:W-:Y:S01]  /*6510*/  FMUL.FTZ R108, R108, R150 ;  /* 0x000000966c6c7220 */ /* 0x002fe20000410000 */
[----:B0-----:R-:W-:-:S06]  /*6520*/  FMUL.FTZ R151, R116, -1.4426950216293334961 ;  /* 0xbfb8aa3b74977820 */ /* 0x001fcc0000410000 */
        /* <DEDUP_REMOVED lines=19> */
[----:B------:R-:W1:Y:S01]  /*6660*/  MUFU.EX2 R83, R83 ;  /* 0x0000005300537308 */ /* 0x000e620000000800 */
[----:B--2---:R-:W-:Y:S01]  /*6670*/  FMUL.FTZ R112, R112, R150 ;  /* 0x0000009670707220 */ /* 0x004fe20000410000 */
[----:B0-----:R-:W-:-:S06]  /*6680*/  FMUL.FTZ R151, R118, -1.4426950216293334961 ;  /* 0xbfb8aa3b76977820 */ /* 0x001fcc0000410000 */
[----:B------:R-:W0:Y:S01]  /*6690*/  MUFU.RCP R132, R132 ;  /* 0x0000008400847308 */ /* 0x000e220000001000 */
[----:B----4-:R-:W-:-:S07]  /*66a0*/  FADD.FTZ R150, R67, 1 ;  /* 0x3f80000043967421 */ /* 0x010fce0000010000 */
[----:B------:R-:W2:Y:S01]  /*66b0*/  MUFU.EX2 R68, R68 ;  /* 0x0000004400447308 */ /* 0x000ea20000000800 */
[----:B-1----:R-:W-:Y:S01]  /*66c0*/  FADD.FTZ R78, R83, 1 ;  /* 0x3f800000534e7421 */ /* 0x002fe20000010000 */
[----:B------:R-:W-:-:S06]  /*66d0*/  FMUL.FTZ R83, R86, -1.4426950216293334961 ;  /* 0xbfb8aa3b56537820 */ /* 0x000fcc0000410000 */
[----:B------:R-:W1:Y:S01]  /*66e0*/  MUFU.RCP R70, R70 ;  /* 0x0000004600467308 */ /* 0x000e620000001000 */
[----:B0-----:R-:W-:-:S05]  /*66f0*/  FMUL.FTZ R111, R111, R132 ;  /* 0x000000846f6f7220 */ /* 0x001fca0000410000 */
[----:B------:R-:W-:Y:S02]  /*6700*/  F2FP.BF16.F32.PACK_AB R111, R111, R112 ;  /* 0x000000706f6f723e */ /* 0x000fe400000010ff */
[----:B------:R-:W0:Y:S01]  /*6710*/  MUFU.RCP R69, R69 ;  /* 0x0000004500457308 */ /* 0x000e220000001000 */
[----:B--2---:R-:W-:-:S07]  /*6720*/  FADD.FTZ R132, R68, 1 ;  /* 0x3f80000044847421 */ /* 0x004fce0000010000 */
[----:B------:R-:W2:Y:S01]  /*6730*/  MUFU.EX2 R81, R81 ;  /* 0x0000005100517308 */ /* 0x000ea20000000800 */
[----:B-1----:R-:W-:Y:S01]  /*6740*/  FMUL.FTZ R109, R109, R70 ;  /* 0x000000466d6d7220 */ /* 0x002fe20000410000 */
[----:B------:R-:W-:-:S06]  /*6750*/  FMUL.FTZ R70, R85, -1.4426950216293334961 ;  /* 0xbfb8aa3b55467820 */ /* 0x000fcc0000410000 */
[----:B------:R-:W1:Y:S01]  /*6760*/  MUFU.EX2 R80, R80 ;  /* 0x0000005000507308 */ /* 0x000e620000000800 */
[----:B0-----:R-:W-:-:S05]  /*6770*/  FMUL.FTZ R110, R110, R69 ;  /* 0x000000456e6e7220 */ /* 0x001fca0000410000 */
[----:B------:R-:W-:Y:S02]  /*6780*/  F2FP.BF16.F32.PACK_AB R110, R109, R110 ;  /* 0x0000006e6d6e723e */ /* 0x000fe400000010ff */
[----:B------:R-:W0:Y:S01]  /*6790*/  MUFU.RCP R150, R150 ;  /* 0x0000009600967308 */ /* 0x000e220000001000 */
[----:B--2---:R-:W-:Y:S01]  /*67a0*/  FADD.FTZ R71, R81, 1 ;  /* 0x3f80000051477421 */ /* 0x004fe20000010000 */
[----:B------:R-:W-:-:S06]  /*67b0*/  FMUL.FTZ R81, R119, -1.4426950216293334961 ;  /* 0xbfb8aa3b77517820 */ /* 0x000fcc0000410000 */
[----:B------:R2:W4:Y:S01]  /*67c0*/  MUFU.EX2 R69, R151 ;  /* 0x0000009700457308 */ /* 0x0005220000000800 */
[----:B-1----:R-:W-:Y:S01]  /*67d0*/  FADD.FTZ R68, R80, 1 ;  /* 0x3f80000050447421 */ /* 0x002fe20000010000 */
[----:B------:R-:W-:-:S06]  /*67e0*/  FMUL.FTZ R80, R88, -1.4426950216293334961 ;  /* 0xbfb8aa3b58507820 */ /* 0x000fcc0000410000 */
[----:B------:R-:W1:Y:S01]  /*67f0*/  MUFU.RCP R78, R78 ;  /* 0x0000004e004e7308 */ /* 0x000e620000001000 */
[----:B0-----:R-:W-:Y:S01]  /*6800*/  FMUL.FTZ R116, R116, R150 ;  /* 0x0000009674747220 */ /* 0x001fe20000410000 */
[----:B--2---:R-:W-:-:S06]  /*6810*/  FMUL.FTZ R151, R120, -1.4426950216293334961 ;  /* 0xbfb8aa3b78977820 */ /* 0x004fcc0000410000 */
[----:B------:R-:W0:Y:S01]  /*6820*/  MUFU.RCP R132, R132 ;  /* 0x0000008400847308 */ /* 0x000e220000001000 */
[----:B----4-:R-:W-:-:S07]  /*6830*/  FADD.FTZ R150, R69, 1 ;  /* 0x3f80000045967421 */ /* 0x010fce0000010000 */
[----:B------:R-:W2:Y:S01]  /*6840*/  MUFU.EX2 R70, R70 ;  /* 0x0000004600467308 */ /* 0x000ea20000000800 */
[----:B-1----:R-:W-:Y:S01]  /*6850*/  FMUL.FTZ R113, R113, R78 ;  /* 0x0000004e71717220 */ /* 0x002fe20000410000 */
[----:B------:R-:W-:-:S06]  /*6860*/  FMUL.FTZ R78, R87, -1.4426950216293334961 ;  /* 0xbfb8aa3b574e7820 */ /* 0x000fcc0000410000 */
[----:B------:R-:W1:Y:S01]  /*6870*/  MUFU.EX2 R79, R79 ;  /* 0x0000004f004f7308 */ /* 0x000e620000000800 */
[----:B0-----:R-:W-:-:S05]  /*6880*/  FMUL.FTZ R115, R115, R132 ;  /* 0x0000008473737220 */ /* 0x001fca0000410000 */
[----:B------:R-:W-:Y:S02]  /*6890*/  F2FP.BF16.F32.PACK_AB R115, R115, R116 ;  /* 0x000000747373723e */ /* 0x000fe400000010ff */
[----:B------:R-:W0:Y:S01]  /*68a0*/  MUFU.RCP R71, R71 ;  /* 0x0000004700477308 */ /* 0x000e220000001000 */
[----:B--2---:R-:W-:-:S07]  /*68b0*/  FADD.FTZ R132, R70, 1 ;  /* 0x3f80000046847421 */ /* 0x004fce0000010000 */
[----:B------:R-:W2:Y:S01]  /*68c0*/  MUFU.EX2 R83, R83 ;  /* 0x0000005300537308 */ /* 0x000ea20000000800 */
[----:B-1----:R-:W-:Y:S01]  /*68d0*/  FADD.FTZ R67, R79, 1 ;  /* 0x3f8000004f437421 */ /* 0x002fe20000010000 */
[----:B------:R-:W-:-:S06]  /*68e0*/  FMUL.FTZ R79, R121, -1.4426950216293334961 ;  /* 0xbfb8aa3b794f7820 */ /* 0x000fcc0000410000 */
[----:B------:R-:W1:Y:S01]  /*68f0*/  MUFU.RCP R68, R68 ;  /* 0x0000004400447308 */ /* 0x000e620000001000 */
[----:B0-----:R-:W-:-:S05]  /*6900*/  FMUL.FTZ R114, R114, R71 ;  /* 0x0000004772727220 */ /* 0x001fca0000410000 */
[----:B------:R-:W-:Y:S02]  /*6910*/  F2FP.BF16.F32.PACK_AB R114, R113, R114 ;  /* 0x000000727172723e */ /* 0x000fe400000010ff */
[----:B------:R-:W0:Y:S01]  /*6920*/  MUFU.RCP R150, R150 ;  /* 0x0000009600967308 */ /* 0x000e220000001000 */
[----:B--2---:R-:W-:Y:S01]  /*6930*/  FADD.FTZ R70, R83, 1 ;  /* 0x3f80000053467421 */ /* 0x004fe20000010000 */
[----:B------:R-:W-:-:S06]  /*6940*/  FMUL.FTZ R83, R90, -1.4426950216293334961 ;  /* 0xbfb8aa3b5a537820 */ /* 0x000fcc0000410000 */
[----:B------:R-:W2:Y:S01]  /*6950*/  MUFU.EX2 R78, R78 ;  /* 0x0000004e004e7308 */ /* 0x000ea20000000800 */
[----:B-1----:R-:W-:Y:S01]  /*6960*/  FMUL.FTZ R84, R84, R68 ;  /* 0x0000004454547220 */ /* 0x002fe20000410000 */
[----:B------:R-:W-:-:S06]  /*6970*/  FMUL.FTZ R68, R89, -1.4426950216293334961 ;  /* 0xbfb8aa3b59447820 */ /* 0x000fcc0000410000 */
[----:B------:R-:W1:Y:S01]  /*6980*/  MUFU.RCP R132, R132 ;  /* 0x0000008400847308 */ /* 0x000e620000001000 */
[----:B0-----:R-:W-:-:S07]  /*6990*/  FMUL.FTZ R118, R118, R150 ;  /* 0x0000009676767220 */ /* 0x001fce0000410000 */
[----:B------:R0:W4:Y:S01]  /*69a0*/  MUFU.EX2 R71, R151 ;  /* 0x0000009700477308 */ /* 0x0001220000000800 */
[----:B--2---:R-:W-:-:S07]  /*69b0*/  FADD.FTZ R150, R78, 1 ;  /* 0x3f8000004e967421 */ /* 0x004fce0000010000 */
[----:B------:R-:W2:Y:S01]  /*69c0*/  MUFU.RCP R67, R67 ;  /* 0x0000004300437308 */ /* 0x000ea20000001000 */
[----:B0-----:R-:W-:Y:S01]  /*69d0*/  FMUL.FTZ R151, R122, -1.4426950216293334961 ;  /* 0xbfb8aa3b7a977820 */ /* 0x001fe20000410000 */
[----:B-1----:R-:W-:-:S05]  /*69e0*/  FMUL.FTZ R85, R85, R132 ;  /* 0x0000008455557220 */ /* 0x002fca0000410000 */
[----:B------:R-:W-:Y:S01]  /*69f0*/  F2FP.BF16.F32.PACK_AB R85, R85, R118 ;  /* 0x000000765555723e */ /* 0x000fe200000010ff */
[----:B------:R-:W0:Y:S01]  /*6a00*/  MUFU.EX2 R81, R81 ;  /* 0x0000005100517308 */ /* 0x000e220000000800 */
[----:B----4-:R-:W-:-:S07]  /*6a10*/  FADD.FTZ R132, R71, 1 ;  /* 0x3f80000047847421 */ /* 0x010fce0000010000 */
[----:B------:R-:W1:Y:S01]  /*6a20*/  MUFU.EX2 R79, R79 ;  /* 0x0000004f004f7308 */ /* 0x000e620000000800 */
[----:B--2---:R-:W-:-:S05]  /*6a30*/  FMUL.FTZ R117, R117, R67 ;  /* 0x0000004375757220 */ /* 0x004fca0000410000 */
[----:B------:R-:W-:Y:S02]  /*6a40*/  F2FP.BF16.F32.PACK_AB R84, R84, R117 ;  /* 0x000000755454723e */ /* 0x000fe400000010ff */
[----:B------:R-:W2:Y:S01]  /*6a50*/  MUFU.EX2 R80, R80 ;  /* 0x0000005000507308 */ /* 0x000ea20000000800 */
[----:B0-----:R-:W-:Y:S01]  /*6a60*/  FADD.FTZ R69, R81, 1 ;  /* 0x3f80000051457421 */ /* 0x001fe20000010000 */
[----:B------:R-:W-:-:S06]  /*6a70*/  FMUL.FTZ R81, R123, -1.4426950216293334961 ;  /* 0xbfb8aa3b7b517820 */ /* 0x000fcc0000410000 */
[----:B------:R0:W-:Y:S01]  /*6a80*/  MUFU.EX2 R67, R151 ;  /* 0x0000009700437308 */ /* 0x0001e20000000800 */
[----:B-1----:R-:W-:-:S07]  /*6a90*/  FADD.FTZ R79, R79, 1 ;  /* 0x3f8000004f4f7421 */ /* 0x002fce0000010000 */
[----:B------:R-:W1:Y:S01]  /*6aa0*/  MUFU.RCP R70, R70 ;  /* 0x0000004600467308 */ /* 0x000e620000001000 */
[----:B--2---:R-:W-:Y:S01]  /*6ab0*/  FADD.FTZ R80, R80, 1 ;  /* 0x3f80000050507421 */ /* 0x004fe20000010000 */
[----:B0-----:R-:W-:-:S06]  /*6ac0*/  FMUL.FTZ R151, R124, -1.4426950216293334961 ;  /* 0xbfb8aa3b7c977820 */ /* 0x001fcc0000410000 */
[----:B------:R0:W2:Y:S08]  /*6ad0*/  MUFU.RCP R78, R150 ;  /* 0x00000096004e7308 */ /* 0x0000b00000001000 */
[----:B------:R-:W4:Y:S01]  /*6ae0*/  MUFU.EX2 R68, R68 ;  /* 0x0000004400447308 */ /* 0x000f220000000800 */
[----:B-1----:R-:W-:Y:S01]  /*6af0*/  FMUL.FTZ R86, R86, R70 ;  /* 0x0000004656567220 */ /* 0x002fe20000410000 */
[----:B0-----:R-:W-:Y:S01]  /*6b00*/  FADD.FTZ R150, R67, 1 ;  /* 0x3f80000043967421 */ /* 0x001fe20000010000 */
[----:B------:R-:W-:-:S05]  /*6b10*/  FMUL.FTZ R70, R91, -1.4426950216293334961 ;  /* 0xbfb8aa3b5b467820 */ /* 0x000fca0000410000 */
[----:B------:R4:W0:Y:S01]  /*6b20*/  MUFU.RCP R71, R132 ;  /* 0x0000008400477308 */ /* 0x0008220000001000 */
[----:B--2---:R-:W-:Y:S01]  /*6b30*/  FMUL.FTZ R87, R87, R78 ;  /* 0x0000004e57577220 */ /* 0x004fe20000410000 */
[----:B------:R-:W-:-:S06]  /*6b40*/  FMUL.FTZ R78, R92, -1.4426950216293334961 ;  /* 0xbfb8aa3b5c4e7820 */ /* 0x000fcc0000410000 */
[----:B------:R-:W1:Y:S01]  /*6b50*/  MUFU.RCP R69, R69 ;  /* 0x0000004500457308 */ /* 0x000e620000001000 */
[----:B----4-:R-:W-:-:S07]  /*6b60*/  FADD.FTZ R132, R68, 1 ;  /* 0x3f80000044847421 */ /* 0x010fce0000010000 */
[----:B------:R-:W2:Y:S01]  /*6b70*/  MUFU.EX2 R83, R83 ;  /* 0x0000005300537308 */ /* 0x000ea20000000800 */
[----:B0-----:R-:W-:Y:S01]  /*6b80*/  FMUL.FTZ R120, R120, R71 ;  /* 0x0000004778787220 */ /* 0x001fe20000410000 */
[----:B------:R-:W-:-:S04]  /*6b90*/  FMUL.FTZ R71, R125, -1.4426950216293334961 ;  /* 0xbfb8aa3b7d477820 */ /* 0x000fc80000410000 */
[----:B------:R-:W-:Y:S02]  /*6ba0*/  F2FP.BF16.F32.PACK_AB R87, R87, R120 ;  /* 0x000000785757723e */ /* 0x000fe400000010ff */
[----:B------:R-:W0:Y:S01]  /*6bb0*/  MUFU.RCP R79, R79 ;  /* 0x0000004f004f7308 */ /* 0x000e220000001000 */
[----:B-1----:R-:W-:-:S05]  /*6bc0*/  FMUL.FTZ R119, R119, R69 ;  /* 0x0000004577777220 */ /* 0x002fca0000410000 */
[----:B------:R-:W-:Y:S02]  /*6bd0*/  F2FP.BF16.F32.PACK_AB R86, R86, R119 ;  /* 0x000000775656723e */ /* 0x000fe400000010ff */
[----:B------:R-:W1:Y:S01]  /*6be0*/  MUFU.EX2 R81, R81 ;  /* 0x0000005100517308 */ /* 0x000e620000000800 */
[----:B--2---:R-:W-:Y:S01]  /*6bf0*/  FADD.FTZ R68, R83, 1 ;  /* 0x3f80000053447421 */ /* 0x004fe20000010000 */
[----:B------:R-:W-:-:S06]  /*6c00*/  FMUL.FTZ R83, R94, -1.4426950216293334961 ;  /* 0xbfb8aa3b5e537820 */ /* 0x000fcc0000410000 */
[----:B------:R-:W2:Y:S01]  /*6c10*/  MUFU.RCP R80, R80 ;  /* 0x0000005000507308 */ /* 0x000ea20000001000 */
[----:B0-----:R-:W-:-:S07]  /*6c20*/  FMUL.FTZ R121, R121, R79 ;  /* 0x0000004f79797220 */ /* 0x001fce0000410000 */
[----:B------:R-:W0:Y:S01]  /*6c30*/  MUFU.RCP R150, R150 ;  /* 0x0000009600967308 */ /* 0x000e220000001000 */
[----:B-1----:R-:W-:Y:S01]  /*6c40*/  FADD.FTZ R67, R81, 1 ;  /* 0x3f80000051437421 */ /* 0x002fe20000010000 */
[----:B------:R-:W-:-:S06]  /*6c50*/  FMUL.FTZ R81, R127, -1.4426950216293334961 ;  /* 0xbfb8aa3b7f517820 */ /* 0x000fcc0000410000 */
[----:B------:R1:W-:Y:S01]  /*6c60*/  MUFU.EX2 R69, R151 ;  /* 0x0000009700457308 */ /* 0x0003e20000000800 */
[----:B--2---:R-:W-:Y:S01]  /*6c70*/  FMUL.FTZ R88, R88, R80 ;  /* 0x0000005058587220 */ /* 0x004fe20000410000 */
[----:B------:R-:W-:-:S04]  /*6c80*/  FMUL.FTZ R80, R93, -1.4426950216293334961 ;  /* 0xbfb8aa3b5d507820 */ /* 0x000fc80000410000 */
[----:B------:R-:W-:Y:S02]  /*6c90*/  F2FP.BF16.F32.PACK_AB R88, R88, R121 ;  /* 0x000000795858723e */ /* 0x000fe400000010ff */
[----:B------:R-:W2:Y:S01]  /*6ca0*/  MUFU.EX2 R70, R70 ;  /* 0x0000004600467308 */ /* 0x000ea20000000800 */
[----:B-1----:R-:W-:Y:S01]  /*6cb0*/  FMUL.FTZ R151, R126, -1.4426950216293334961 ;  /* 0xbfb8aa3b7e977820 */ /* 0x002fe20000410000 */
[----:B0-----:R-:W-:-:S06]  /*6cc0*/  FMUL.FTZ R122, R122, R150 ;  /* 0x000000967a7a7220 */ /* 0x001fcc0000410000 */
[----:B------:R-:W0:Y:S08]  /*6cd0*/  MUFU.EX2 R78, R78 ;  /* 0x0000004e004e7308 */ /* 0x000e300000000800 */
[----:B------:R-:W1:Y:S01]  /*6ce0*/  MUFU.RCP R132, R132 ;  /* 0x0000008400847308 */ /* 0x000e620000001000 */
[----:B--2---:R-:W-:-:S07]  /*6cf0*/  FADD.FTZ R150, R70, 1 ;  /* 0x3f80000046967421 */ /* 0x004fce0000010000 */
[----:B------:R-:W2:Y:S01]  /*6d00*/  MUFU.EX2 R71, R71 ;  /* 0x0000004700477308 */ /* 0x000ea20000000800 */
[----:B0-----:R-:W-:-:S07]  /*6d10*/  FADD.FTZ R78, R78, 1 ;  /* 0x3f8000004e4e7421 */ /* 0x001fce0000010000 */
[----:B------:R0:W-:Y:S01]  /*6d20*/  MUFU.EX2 R79, R151 ;  /* 0x00000097004f7308 */ /* 0x0001e20000000800 */
[----:B-1----:R-:W-:Y:S01]  /*6d30*/  FMUL.FTZ R89, R89, R132 ;  /* 0x0000008459597220 */ /* 0x002fe20000410000 */
[----:B------:R-:W-:-:S04]  /*6d40*/  FADD.FTZ R132, R69, 1 ;  /* 0x3f80000045847421 */ /* 0x000fc80000010000 */
[----:B------:R-:W-:Y:S02]  /*6d50*/  F2FP.BF16.F32.PACK_AB R89, R89, R122 ;  /* 0x0000007a5959723e */ /* 0x000fe400000010ff */
[----:B------:R-:W-:Y:S01]  /*6d60*/  MUFU.EX2 R83, R83 ;  /* 0x0000005300537308 */ /* 0x000fe20000000800 */
[----:B--2---:R-:W-:Y:S01]  /*6d70*/  FADD.FTZ R71, R71, 1 ;  /* 0x3f80000047477421 */ /* 0x004fe20000010000 */
[----:B0-----:R-:W-:-:S06]  /*6d80*/  FMUL.FTZ R151, R128, -1.4426950216293334961 ;  /* 0xbfb8aa3b80977820 */ /* 0x001fcc0000410000 */
[----:B------:R-:W0:Y:S08]  /*6d90*/  MUFU.EX2 R81, R81 ;  /* 0x0000005100517308 */ /* 0x000e300000000800 */
[----:B------:R-:W-:Y:S08]  /*6da0*/  MUFU.EX2 R80, R80 ;  /* 0x0000005000507308 */ /* 0x000ff00000000800 */
[----:B------:R-:W1:Y:S01]  /*6db0*/  MUFU.RCP R68, R68 ;  /* 0x0000004400447308 */ /* 0x000e620000001000 */
[----:B0-----:R-:W-:-:S07]  /*6dc0*/  FADD.FTZ R81, R81, 1 ;  /* 0x3f80000051517421 */ /* 0x001fce0000010000 */
[----:B------:R-:W0:Y:S08]  /*6dd0*/  MUFU.RCP R67, R67 ;  /* 0x0000004300437308 */ /* 0x000e300000001000 */
[----:B------:R2:W4:Y:S01]  /*6de0*/  MUFU.RCP R70, R150 ;  /* 0x0000009600467308 */ /* 0x0005220000001000 */
[----:B-1----:R-:W-:Y:S01]  /*6df0*/  FMUL.FTZ R90, R90, R68 ;  /* 0x000000445a5a7220 */ /* 0x002fe20000410000 */
[----:B------:R-:W-:-:S06]  /*6e00*/  FMUL.FTZ R68, R95, -1.4426950216293334961 ;  /* 0xbfb8aa3b5f447820 */ /* 0x000fcc0000410000 */
[----:B------:R1:W5:Y:S01]  /*6e10*/  MUFU.RCP R69, R132 ;  /* 0x0000008400457308 */ /* 0x0003620000001000 */
[----:B--2---:R-:W-:Y:S01]  /*6e20*/  FADD.FTZ R150, R79, 1 ;  /* 0x3f8000004f967421 */ /* 0x004fe20000010000 */
[----:B------:R-:W-:Y:S01]  /*6e30*/  FADD.FTZ R79, R83, 1 ;  /* 0x3f800000534f7421 */ /* 0x000fe20000010000 */
[----:B0-----:R-:W-:Y:S01]  /*6e40*/  FMUL.FTZ R123, R123, R67 ;  /* 0x000000437b7b7220 */ /* 0x001fe20000410000 */
[----:B------:R-:W-:-:S04]  /*6e50*/  FMUL.FTZ R83, R98, -1.4426950216293334961 ;  /* 0xbfb8aa3b62537820 */ /* 0x000fc80000410000 */
[----:B------:R-:W0:Y:S01]  /*6e60*/  MUFU.RCP R78, R78 ;  /* 0x0000004e004e7308 */ /* 0x000e220000001000 */
[----:B-1----:R-:W-:Y:S01]  /*6e70*/  FADD.FTZ R132, R80, 1 ;  /* 0x3f80000050847421 */ /* 0x002fe20000010000 */
[----:B----4-:R-:W-:Y:S01]  /*6e80*/  FMUL.FTZ R91, R91, R70 ;  /* 0x000000465b5b7220 */ /* 0x010fe20000410000 */
[----:B------:R-:W-:Y:S01]  /*6e90*/  FMUL.FTZ R70, R96, -1.4426950216293334961 ;  /* 0xbfb8aa3b60467820 */ /* 0x000fe20000410000 */
[----:B------:R-:W-:Y:S01]  /*6ea0*/  FMUL.FTZ R80, R131, -1.4426950216293334961 ;  /* 0xbfb8aa3b83507820 */ /* 0x000fe20000410000 */
[----:B------:R-:W-:-:S03]  /*6eb0*/  F2FP.BF16.F32.PACK_AB R90, R90, R123 ;  /* 0x0000007b5a5a723e */ /* 0x000fc600000010ff */
[----:B------:R-:W1:Y:S01]  /*6ec0*/  MUFU.RCP R71, R71 ;  /* 0x0000004700477308 */ /* 0x000e620000001000 */
[----:B-----5:R-:W-:Y:S01]  /*6ed0*/  FMUL.FTZ R124, R124, R69 ;  /* 0x000000457c7c7220 */ /* 0x020fe20000410000 */
[----:B------:R-:W-:-:S04]  /*6ee0*/  FMUL.FTZ R69, R129, -1.4426950216293334961 ;  /* 0xbfb8aa3b81457820 */ /* 0x000fc80000410000 */
[----:B------:R-:W-:Y:S02]  /*6ef0*/  F2FP.BF16.F32.PACK_AB R91, R91, R124 ;  /* 0x0000007c5b5b723e */ /* 0x000fe400000010ff */
[----:B------:R-:W2:Y:S01]  /*6f00*/  MUFU.RCP R79, R79 ;  /* 0x0000004f004f7308 */ /* 0x000ea20000001000 */
[----:B0-----:R-:W-:Y:S01]  /*6f10*/  FMUL.FTZ R92, R92, R78 ;  /* 0x0000004e5c5c7220 */ /* 0x001fe20000410000 */
[----:B------:R-:W-:-:S06]  /*6f20*/  FMUL.FTZ R78, R97, -1.4426950216293334961 ;  /* 0xbfb8aa3b614e7820 */ /* 0x000fcc0000410000 */
[----:B------:R-:W0:Y:S01]  /*6f30*/  MUFU.RCP R81, R81 ;  /* 0x0000005100517308 */ /* 0x000e220000001000 */
[----:B-1----:R-:W-:-:S05]  /*6f40*/  FMUL.FTZ R125, R125, R71 ;  /* 0x000000477d7d7220 */ /* 0x002fca0000410000 */
[----:B------:R-:W-:Y:S02]  /*6f50*/  F2FP.BF16.F32.PACK_AB R92, R92, R125 ;  /* 0x0000007d5c5c723e */ /* 0x000fe400000010ff */
[----:B------:R1:W-:Y:S01]  /*6f60*/  MUFU.EX2 R67, R151 ;  /* 0x0000009700437308 */ /* 0x0003e20000000800 */
[----:B--2---:R-:W-:Y:S01]  /*6f70*/  FMUL.FTZ R94, R94, R79 ;  /* 0x0000004f5e5e7220 */ /* 0x004fe20000410000 */
[----:B------:R-:W-:-:S06]  /*6f80*/  FMUL.FTZ R79, R82, -1.4426950216293334961 ;  /* 0xbfb8aa3b524f7820 */ /* 0x000fcc0000410000 */
[----:B------:R-:W2:Y:S01]  /*6f90*/  MUFU.RCP R132, R132 ;  /* 0x0000008400847308 */ /* 0x000ea20000001000 */
[----:B-1----:R-:W-:Y:S01]  /*6fa0*/  FMUL.FTZ R151, R130, -1.4426950216293334961 ;  /* 0xbfb8aa3b82977820 */ /* 0x002fe20000410000 */
[----:B0-----:R-:W-:-:S05]  /*6fb0*/  FMUL.FTZ R127, R127, R81 ;  /* 0x000000517f7f7220 */ /* 0x001fca0000410000 */
[----:B------:R-:W-:Y:S01]  /*6fc0*/  F2FP.BF16.F32.PACK_AB R94, R94, R127 ;  /* 0x0000007f5e5e723e */ /* 0x000fe200000010ff */
[----:B------:R-:W0:Y:S08]  /*6fd0*/  MUFU.EX2 R68, R68 ;  /* 0x0000004400447308 */ /* 0x000e300000000800 */
[----:B------:R1:W4:Y:S01]  /*6fe0*/  MUFU.EX2 R71, R151 ;  /* 0x0000009700477308 */ /* 0x0003220000000800 */
[----:B--2---:R-:W-:-:S07]  /*6ff0*/  FMUL.FTZ R93, R93, R132 ;  /* 0x000000845d5d7220 */ /* 0x004fce0000410000 */
[----:B------:R-:W2:Y:S01]  /*7000*/  MUFU.RCP R150, R150 ;  /* 0x0000009600967308 */ /* 0x000ea20000001000 */
[----:B0-----:R-:W-:Y:S01]  /*7010*/  FADD.FTZ R132, R68, 1 ;  /* 0x3f80000044847421 */ /* 0x001fe20000010000 */
[----:B-1----:R-:W-:-:S06]  /*7020*/  FADD.FTZ R151, R67, 1 ;  /* 0x3f80000043977421 */ /* 0x002fcc0000010000 */
[----:B------:R-:W0:Y:S01]  /*7030*/  MUFU.EX2 R69, R69 ;  /* 0x0000004500457308 */ /* 0x000e220000000800 */
[----:B----4-:R-:W-:-:S07]  /*7040*/  FADD.FTZ R68, R71, 1 ;  /* 0x3f80000047447421 */ /* 0x010fce0000010000 */
[----:B------:R-:W1:Y:S01]  /*7050*/  MUFU.EX2 R78, R78 ;  /* 0x0000004e004e7308 */ /* 0x000e620000000800 */
[----:B--2---:R-:W-:-:S05]  /*7060*/  FMUL.FTZ R126, R126, R150 ;  /* 0x000000967e7e7220 */ /* 0x004fca0000410000 */
[----:B------:R-:W-:Y:S02]  /*7070*/  F2FP.BF16.F32.PACK_AB R93, R93, R126 ;  /* 0x0000007e5d5d723e */ /* 0x000fe400000010ff */
        /* <DEDUP_REMOVED lines=11> */
[----:B--2---:R-:W-:-:S07]  /*7130*/  FADD.FTZ R70, R81, 1 ;  /* 0x3f80000051467421 */ /* 0x004fce0000010000 */
[----:B------:R-:W2:Y:S01]  /*7140*/  MUFU.RCP R69, R69 ;  /* 0x0000004500457308 */ /* 0x000ea20000001000 */
[----:B0-----:R-:W-:-:S07]  /*7150*/  FADD.FTZ R71, R79, 1 ;  /* 0x3f8000004f477421 */ /* 0x001fce0000010000 */
[----:B------:R-:W0:Y:S01]  /*7160*/  MUFU.RCP R151, R151 ;  /* 0x0000009700977308 */ /* 0x000e220000001000 */
[----:B-1----:R-:W-:Y:S01]  /*7170*/  FMUL.FTZ R130, R130, R68 ;  /* 0x0000004482827220 */ /* 0x002fe20000410000 */
[----:B---3--:R-:W-:-:S06]  /*7180*/  IADD3 R68, P1, PT, R139, UR14, RZ ;  /* 0x0000000e8b447c10 */ /* 0x008fcc000ff3e0ff */
[----:B------:R-:W1:Y:S01]  /*7190*/  MUFU.RCP R132, R132 ;  /* 0x0000008400847308 */ /* 0x000e620000001000 */
[----:B--2---:R-:W-:Y:S01]  /*71a0*/  FMUL.FTZ R97, R97, R69 ;  /* 0x0000004561617220 */ /* 0x004fe20000410000 */
[----:B------:R-:W-:Y:S01]  /*71b0*/  IADD3.X R69, PT, PT, R140, UR15, RZ, P1, !PT ;  /* 0x0000000f8c457c10 */ /* 0x000fe20008ffe4ff */
[----:B------:R-:W2:Y:S03]  /*71c0*/  LDCU.64 UR14, c[0x0][0x3a8] ;  /* 0x00007500ff0e77ac */ /* 0x000ea60008000a00 */
[----:B------:R-:W-:Y:S01]  /*71d0*/  F2FP.BF16.F32.PACK_AB R97, R97, R130 ;  /* 0x000000826161723e */ /* 0x000fe200000010ff */
[----:B------:R3:W-:Y:S01]  /*71e0*/  STG.E.64 desc[UR16][R68.64+0x2800], R64 ;  /* 0x0028004044007986 */ /* 0x0007e2000c101b10 */
[----:B------:R-:W4:Y:S01]  /*71f0*/  MUFU.RCP R150, R150 ;  /* 0x0000009600967308 */ /* 0x000f220000001000 */
[----:B0-----:R-:W-:Y:S02]  /*7200*/  FMUL.FTZ R128, R128, R151 ;  /* 0x0000009780807220 */ /* 0x001fe40000410000 */
[----:B------:R3:W-:Y:S04]  /*7210*/  STG.E.64 desc[UR16][R68.64+0x3c00], R60 ;  /* 0x003c003c44007986 */ /* 0x0007e8000c101b10 */
[----:B------:R3:W-:Y:S01]  /*7220*/  STG.E.64 desc[UR16][R68.64+0x5000], R56 ;  /* 0x0050003844007986 */ /* 0x0007e2000c101b10 */
[----:B------:R-:W0:Y:S01]  /*7230*/  MUFU.RCP R67, R67 ;  /* 0x0000004300437308 */ /* 0x000e220000001000 */
[----:B-1----:R-:W-:Y:S01]  /*7240*/  FMUL.FTZ R95, R95, R132 ;  /* 0x000000845f5f7220 */ /* 0x002fe20000410000 */
[----:B------:R-:W-:Y:S01]  /*7250*/  F2FP.BF16.F32.PACK_AB R132, R135, R136 ;  /* 0x000000888784723e */ /* 0x000fe200000010ff */
[----:B------:R3:W-:Y:S01]  /*7260*/  STG.E.64 desc[UR16][R68.64+0x6400], R52 ;  /* 0x0064003444007986 */ /* 0x0007e2000c101b10 */
[----:B--2---:R-:W-:-:S02]  /*7270*/  UISETP.GE.U32.AND UP0, UPT, UR13, UR14, UPT ;  /* 0x0000000e0d00728c */ /* 0x004fc4000bf06070 */
[----:B------:R-:W-:Y:S01]  /*7280*/  F2FP.BF16.F32.PACK_AB R95, R95, R128 ;  /* 0x000000805f5f723e */ /* 0x000fe200000010ff */
[----:B------:R3:W-:Y:S01]  /*7290*/  STG.E.64 desc[UR16][R68.64+0x1400], R132 ;  /* 0x0014008444007986 */ /* 0x0007e2000c101b10 */
[----:B------:R-:W1:Y:S01]  /*72a0*/  MUFU.RCP R78, R78 ;  /* 0x0000004e004e7308 */ /* 0x000e620000001000 */
[----:B----4-:R-:W-:Y:S01]  /*72b0*/  FMUL.FTZ R129, R129, R150 ;  /* 0x0000009681817220 */ /* 0x010fe20000410000 */
[----:B------:R-:W-:Y:S01]  /*72c0*/  UISETP.GE.AND.EX UP0, UPT, UR5, UR15, UPT, UP0 ;  /* 0x0000000f0500728c */ /* 0x000fe2000bf06300 */
[----:B------:R3:W-:Y:S04]  /*72d0*/  STG.E.64 desc[UR16][R68.64+0x7800], R48 ;  /* 0x0078003044007986 */ /* 0x0007e8000c101b10 */
[----:B------:R3:W-:Y:S01]  /*72e0*/  STG.E.64 desc[UR16][R68.64+0x8c00], R44 ;  /* 0x008c002c44007986 */ /* 0x0007e2000c101b10 */
[----:B------:R-:W2:Y:S01]  /*72f0*/  MUFU.RCP R80, R80 ;  /* 0x0000005000507308 */ /* 0x000ea20000001000 */
[----:B0-----:R-:W-:Y:S01]  /*7300*/  FMUL.FTZ R96, R96, R67 ;  /* 0x0000004360607220 */ /* 0x001fe20000410000 */
[----:B------:R-:W-:Y:S01]  /*7310*/  F2FP.BF16.F32.PACK_AB R67, R137, R138 ;  /* 0x0000008a8943723e */ /* 0x000fe200000010ff */
[----:B------:R3:W-:Y:S03]  /*7320*/  STG.E.64 desc[UR16][R68.64+0xa000], R40 ;  /* 0x00a0002844007986 */ /* 0x0007e6000c101b10 */
[----:B------:R-:W-:Y:S01]  /*7330*/  F2FP.BF16.F32.PACK_AB R96, R96, R129 ;  /* 0x000000816060723e */ /* 0x000fe200000010ff */
[----:B------:R3:W-:Y:S01]  /*7340*/  STG.E.64 desc[UR16][R68.64], R66 ;  /* 0x0000004244007986 */ /* 0x0007e2000c101b10 */
[----:B------:R-:W0:Y:S01]  /*7350*/  MUFU.RCP R70, R70 ;  /* 0x0000004600467308 */ /* 0x000e220000001000 */
[----:B-1----:R-:W-:-:S02]  /*7360*/  FMUL.FTZ R131, R131, R78 ;  /* 0x0000004e83837220 */ /* 0x002fc40000410000 */
[----:B------:R3:W-:Y:S04]  /*7370*/  STG.E.64 desc[UR16][R68.64+0xb400], R36 ;  /* 0x00b4002444007986 */ /* 0x0007e8000c101b10 */
[----:B------:R3:W-:Y:S01]  /*7380*/  STG.E.64 desc[UR16][R68.64+0xc800], R32 ;  /* 0x00c8002044007986 */ /* 0x0007e2000c101b10 */
[----:B------:R-:W1:Y:S01]  /*7390*/  MUFU.RCP R71, R71 ;  /* 0x0000004700477308 */ /* 0x000e620000001000 */
[----:B--2---:R-:W-:Y:S02]  /*73a0*/  FMUL.FTZ R98, R98, R80 ;  /* 0x0000005062627220 */ /* 0x004fe40000410000 */
[----:B------:R3:W-:Y:S03]  /*73b0*/  STG.E.64 desc[UR16][R68.64+0xdc00], R28 ;  /* 0x00dc001c44007986 */ /* 0x0007e6000c101b10 */
[----:B------:R-:W-:Y:S01]  /*73c0*/  F2FP.BF16.F32.PACK_AB R98, R98, R131 ;  /* 0x000000836262723e */ /* 0x000fe200000010ff */
[----:B------:R3:W-:Y:S01]  /*73d0*/  STG.E.64 desc[UR16][R68.64+0xf000], R24 ;  /* 0x00f0001844007986 */ /* 0x0007e2000c101b10 */
[----:B0-----:R-:W-:-:S03]  /*73e0*/  FMUL.FTZ R99, R99, R70 ;  /* 0x0000004663637220 */ /* 0x001fc60000410000 */
[----:B------:R3:W-:Y:S04]  /*73f0*/  STG.E.64 desc[UR16][R68.64+0x10400], R20 ;  /* 0x0104001444007986 */ /* 0x0007e8000c101b10 */
[----:B------:R3:W-:Y:S01]  /*7400*/  STG.E.64 desc[UR16][R68.64+0x11800], R16 ;  /* 0x0118001044007986 */ /* 0x0007e2000c101b10 */
[----:B-1----:R-:W-:-:S03]  /*7410*/  FMUL.FTZ R82, R82, R71 ;  /* 0x0000004752527220 */ /* 0x002fc60000410000 */
[----:B------:R3:W-:Y:S02]  /*7420*/  STG.E.64 desc[UR16][R68.64+0x12c00], R12 ;  /* 0x012c000c44007986 */ /* 0x0007e4000c101b10 */
[----:B------:R-:W-:Y:S02]  /*7430*/  F2FP.BF16.F32.PACK_AB R99, R82, R99 ;  /* 0x000000635263723e */ /* 0x000fe400000010ff */
        /* <DEDUP_REMOVED lines=18> */
.L_x_411:
        /* <DEDUP_REMOVED lines=10> */
.L_x_904:


//--------------------- .text._ZN13group_norm_v214gn_cuda_kernelI13__nv_bfloat16Li320ELi2ELi16ELi40ELi4096ELb1ELi64ELi320ELi320ELi4ELb1ELi4ELb0ELb0ENS_16CompileConditionILi1000EEEEEvPT_PKS4_S7_S7_flPfS8_Pj --------------------------
	.section	.text._ZN13group_norm_v214gn_cuda_kernelI13__nv_bfloat16Li320ELi2ELi16ELi40ELi4096ELb1ELi64ELi320ELi320ELi4ELb1ELi4ELb0ELb0ENS_16CompileConditionILi1000EEEEEvPT_PKS4_S7_S7_flPfS8_Pj,"ax",@progbits
	.align	128
        .global         _ZN13group_norm_v214gn_cuda_kernelI13__nv_bfloat16Li320ELi2ELi16ELi40ELi4096ELb1ELi64ELi320ELi320ELi4ELb1ELi4ELb0ELb0ENS_16CompileConditionILi1000EEEEEvPT_PKS4_S7_S7_flPfS8_Pj
        .type           _ZN13group_norm_v214gn_cuda_kernelI13__nv_bfloat16Li320ELi2ELi16ELi40ELi4096ELb1ELi64ELi320ELi320ELi4ELb1ELi4ELb0ELb0ENS_16CompileConditionILi1000EEEEEvPT_PKS4_S7_S7_flPfS8_Pj,@function
        .size           _ZN13group_norm_v214gn_cuda_kernelI13__nv_bfloat16Li320ELi2ELi16ELi40ELi4096ELb1ELi64ELi320ELi320ELi4ELb1ELi4ELb0ELb0ENS_16CompileConditionILi1000EEEEEvPT_PKS4_S7_S7_flPfS8_Pj,(.L_x_905 - _ZN13group_norm_v214gn_cuda_kernelI13__nv_bfloat16Li320ELi2ELi16ELi40ELi4096ELb1ELi64ELi320ELi320ELi4ELb1ELi4ELb0ELb0ENS_16CompileConditionILi1000EEEEEvPT_PKS4_S7_S7_flPfS8_Pj)
        .other          _ZN13group_norm_v214gn_cuda_kernelI13__nv_bfloat16Li320ELi2ELi16ELi40ELi4096ELb1ELi64ELi320ELi320ELi4ELb1ELi4ELb0ELb0ENS_16CompileConditionILi1000EEEEEvPT_PKS4_S7_S7_flPfS8_Pj,@"STO_CUDA_ENTRY STV_DEFAULT"
_ZN13group_norm_v214gn_cuda_kernelI13__nv_bfloat16Li320ELi2ELi16ELi40ELi4096ELb1ELi64ELi320ELi320ELi4ELb1ELi4ELb0ELb0ENS_16CompileConditionILi1000EEEEEvPT_PKS4_S7_S7_flPfS8_Pj:
.text._ZN13group_norm_v214gn_cuda_kernelI13__nv_bfloat16Li320ELi2ELi16ELi40ELi4096ELb1ELi64ELi320ELi320ELi4ELb1ELi4ELb0ELb0ENS_16CompileConditionILi1000EEEEEvPT_PKS4_S7_S7_flPfS8_Pj:
        /* <DEDUP_REMOVED lines=11> */
[----:B------:R-:W2:Y:S01]  /*00b0*/  LDCU.64 UR6, c[0x0][0x3c0] ;  /* 0x00007800ff0677ac */ /* 0x000ea20008000a00 */
[----:B------:R-:W3:Y:S03]  /*00c0*/  S2R R4, SR_CTAID.X ;  /* 0x0000000000047919 */ /* 0x000ee60000002500 */
[----:B------:R-:W-:Y:S01]  /*00d0*/  MOV R2, UR5 ;  /* 0x0000000500027c02 */ /* 0x000fe20008000f00 */
[----:B------:R-:W4:Y:S01]  /*00e0*/  S2R R3, SR_CgaCtaId ;  /* 0x0000000000037919 */ /* 0x000f220000008800 */
[----:B------:R-:W-:Y:S01]  /*00f0*/  USHF.L.U32 UR5, UR13, 0x3, URZ ;  /* 0x000000030d057899 */ /* 0x000fe200080006ff */
[----:B------:R-:W-:Y:S01]  /*0100*/  UMOV UR11, UR4 ;  /* 0x00000004000b7c82 */ /* 0x000fe20008000000 */
[----:B------:R-:W0:Y:S02]  /*0110*/  LDCU.64 UR14, c[0x0][0x358] ;  /* 0x00006b00ff0e77ac */ /* 0x000e240008000a00 */
[----:B------:R-:W-:Y:S01]  /*0120*/  ULOP3.LUT UR5, UR5, 0x8, URZ, 0xc0, !UPT ;  /* 0x0000000805057892 */ /* 0x000fe2000f8ec0ff */
[----:B------:R-:W-:Y:S01]  /*0130*/  UMOV UR4, URZ ;  /* 0x000000ff00047c82 */ /* 0x000fe20008000000 */
[----:B--2---:R-:W-:Y:S01]  /*0140*/  UIMAD.WIDE.U32 UR6, UR13, 0x4, UR6 ;  /* 0x000000040d0678a5 */ /* 0x004fe2000f8e0006 */
[----:B-1----:R-:W-:-:S02]  /*0150*/  ISETP.EQ.U32.AND P1, PT, R6, RZ, PT ;  /* 0x000000ff0600720c */ /* 0x002fc40003f22070 */
        /* <DEDUP_REMOVED lines=19> */
[----:B------:R-:W-:-:S04]  /*0290*/  LOP3.LUT R4, R37, 0xffff, RZ, 0xc0, !PT ;  /* 0x0000ffff25047812 */ /* 0x000fc800078ec0ff */
[----:B------:R-:W-:Y:S01]  /*02a0*/  LEA R35, R38, R35, 0x3 ;  /* 0x0000002326237211 */ /* 0x000fe200078e18ff */
[----:B------:R-:W-:-:S05]  /*02b0*/  IMAD R4, R4, 0x667, RZ ;  /* 0x0000066704047824 */ /* 0x000fca00078e02ff */
[----:B------:R-:W-:Y:S01]  /*02c0*/  LEA.HI R36, R4, -UR5, RZ, 0x10 ;  /* 0x8000000504247c11 */ /* 0x000fe2000f8f80ff */
[----:B------:R-:W-:-:S03]  /*02d0*/  UMOV UR5, URZ ;  /* 0x000000ff00057c82 */ /* 0x000fc60008000000 */
[----:B------:R-:W-:-:S07]  /*02e0*/  LEA R36, R36, R3, 0x3 ;  /* 0x0000000324247211 */ /* 0x000fce00078e18ff */
.L_x_420:
[----:B------:R-:W0:Y:S01]  /*02f0*/  S2UR UR20, SR_CTAID.X ;  /* 0x00000000001479c3 */ /* 0x000e220000002500 */
[----:B------:R-:W-:Y:S01]  /*0300*/  HFMA2 R3, -RZ, RZ, 0, 0 ;  /* 0x00000000ff037431 */ /* 0x000fe200000001ff */
[----:B---3--:R-:W-:Y:S01]  /*0310*/  MOV R5, UR11 ;  /* 0x0000000b00057c02 */ /* 0x008fe20008000f00 */
[----:B------:R-:W1:Y:S01]  /*0320*/  LDCU.64 UR16, c[0x0][0x388] ;  /* 0x00007100ff1077ac */ /* 0x000e620008000a00 */
[----:B------:R-:W-:-:S05]  /*0330*/  MOV R2, R37 ;  /* 0x0000002500027202 */ /* 0x000fca0000000f00 */
        /* <DEDUP_REMOVED lines=11> */
[----:B------:R-:W-:Y:S01]  /*03f0*/  IADD3.X R5, PT, PT, R33, UR17, RZ, P1, !PT ;  /* 0x0000001121057c10 */ /* 0x000fe20008ffe4ff */
[----:B------:R-:W0:Y:S04]  /*0400*/  LDCU.128 UR16, c[0x0][0x390] ;  /* 0x00007200ff1077ac */ /* 0x000e280008000c00 */
[----:B------:R-:W2:Y:S04]  /*0410*/  LDG.E.64.CONSTANT R30, desc[UR14][R4.64] ;  /* 0x0000000e041e7981 */ /* 0x000ea8000c1e9b00 */
[----:B------:R-:W3:Y:S04]  /*0420*/  LDG.E.64.CONSTANT R26, desc[UR14][R4.64+0x1400] ;  /* 0x0014000e041a7981 */ /* 0x000ee8000c1e9b00 */
        /* <DEDUP_REMOVED lines=14> */
[----:B------:R-:W-:Y:S01]  /*0510*/  ISETP.GT.U32.AND P1, PT, R39, 0x1f, PT ;  /* 0x0000001f2700780c */ /* 0x000fe20003f24070 */
[----:B------:R-:W-:Y:S01]  /*0520*/  UIADD3 URZ, UP0, UPT, UR11, 0x2, URZ ;  /* 0x000000020bff7890 */ /* 0x000fe2000ff1e0ff */
[----:B------:R-:W-:Y:S01]  /*0530*/  SHF.L.U32 R86, R37, 0x1, RZ ;  /* 0x0000000125567819 */ /* 0x000fe200000006ff */
[----:B------:R-:W-:Y:S02]  /*0540*/  BSSY.RECONVERGENT B0, `(.L_x_412) ;  /* 0x000013c000007945 */ /* 0x000fe40003800200 */
[----:B------:R-:W-:Y:S01]  /*0550*/  UIADD3.X UR12, UPT, UPT, URZ, UR5, URZ, UP0, !UPT ;  /* 0x00000005ff0c7290 */ /* 0x000fe200087fe4ff */
[----:B0-----:R-:W-:-:S02]  /*0560*/  IADD3 R88, P2, PT, R86, UR16, RZ ;  /* 0x0000001056587c10 */ /* 0x001fc4000ff5e0ff */
[----:B------:R-:W-:Y:S02]  /*0570*/  IADD3 R86, P3, PT, R86, UR18, RZ ;  /* 0x0000001256567c10 */ /* 0x000fe4000ff7e0ff */
[C---:B--2---:R-:W-:Y:S02]  /*0580*/  PRMT R32, R30.reuse, 0x7632, R32 ;  /* 0x000076321e207816 */ /* 0x044fe40000000020 */
[----:B------:R-:W-:Y:S02]  /*0590*/  SHF.L.U32 R0, R30, 0x10, RZ ;  /* 0x000000101e007819 */ /* 0x000fe400000006ff */
[----:B------:R-:W-:Y:S02]  /*05a0*/  SHF.L.U32 R32, R32, 0x10, RZ ;  /* 0x0000001020207819 */ /* 0x000fe400000006ff */
[C---:B------:R-:W-:Y:S01]  /*05b0*/  PRMT R30, R31.reuse, 0x7632, R30 ;  /* 0x000076321f1e7816 */ /* 0x040fe2000000001e */
[----:B------:R-:W-:Y:S01]  /*05c0*/  FADD.FTZ R9, RZ, R0 ;  /* 0x00000000ff097221 */ /* 0x000fe20000010000 */
[----:B------:R-:W-:Y:S01]  /*05d0*/  FFMA.FTZ R13, R0, R0, RZ ;  /* 0x00000000000d7223 */ /* 0x000fe200000100ff */
[----:B------:R-:W-:-:S02]  /*05e0*/  SHF.L.U32 R31, R31, 0x10, RZ ;  /* 0x000000101f1f7819 */ /* 0x000fc400000006ff */
[----:B------:R-:W-:Y:S01]  /*05f0*/  FADD.FTZ R8, R9, R32 ;  /* 0x0000002009087221 */ /* 0x000fe20000010000 */
[----:B------:R-:W-:Y:S01]  /*0600*/  FFMA.FTZ R12, R32, R32, R13 ;  /* 0x00000020200c7223 */ /* 0x000fe2000001000d */
[----:B------:R-:W-:Y:S02]  /*0610*/  SHF.L.U32 R30, R30, 0x10, RZ ;  /* 0x000000101e1e7819 */ /* 0x000fe400000006ff */
[----:B-1----:R-:W-:Y:S01]  /*0620*/  FADD.FTZ R5, R8, R31 ;  /* 0x0000001f08057221 */ /* 0x002fe20000010000 */
        /* <DEDUP_REMOVED lines=29> */
[C---:B-----5:R-:W-:Y:S02]  /*0800*/  PRMT R20, R18.reuse, 0x7632, R20 ;  /* 0x0000763212147816 */ /* 0x060fe40000000014 */
        /* <DEDUP_REMOVED lines=182> */
[----:B------:R-:W-:Y:S02]  /*1370*/  SHF.R.U32.HI R43, RZ, 0x1f, R37 ;  /* 0x0000001fff2b7819 */ /* 0x000fe40000011625 */
[----:B------:R-:W-:Y:S01]  /*1380*/  FADD.FTZ R40, R40, R55 ;  /* 0x0000003728287221 */ /* 0x000fe20000010000 */
[----:B------:R-:W-:Y:S01]  /*1390*/  FFMA.FTZ R41, R55, R55, R42 ;  /* 0x0000003737297223 */ /* 0x000fe2000001002a */
[----:B------:R-:W-:-:S02]  /*13a0*/  IADD3.X R89, PT, PT, R43, UR17, RZ, P2, !PT ;  /* 0x000000112b597c10 */ /* 0x000fc400097fe4ff */
[----:B------:R-:W-:Y:S02]  /*13b0*/  IADD3.X R87, PT, PT, R43, UR19, RZ, P3, !PT ;  /* 0x000000132b577c10 */ /* 0x000fe40009ffe4ff */
        /* <DEDUP_REMOVED lines=17> */
[----:B------:R-:W-:Y:S02]  /*14d0*/  SHF.R.U32.HI R46, RZ, 0x2, R46 ;  /* 0x00000002ff2e7819 */ /* 0x000fe4000001162e */
[----:B------:R-:W-:Y:S02]  /*14e0*/  IADD3 R93, PT, PT, R48, 0x14, RZ ;  /* 0x00000014305d7810 */ /* 0x000fe40007ffe0ff */
[----:B0-----:R-:W-:-:S02]  /*14f0*/  LEA R51, R40, R51, 0x18 ;  /* 0x0000003328337211 */ /* 0x001fc400078ec0ff */
[----:B------:R-:W-:Y:S02]  /*1500*/  SHF.R.U32.HI R40, RZ, 0x2, R48 ;  /* 0x00000002ff287819 */ /* 0x000fe40000011630 */
[----:B------:R-:W-:Y:S01]  /*1510*/  IADD3 R50, PT, PT, R48, 0x20, RZ ;  /* 0x0000002030327810 */ /* 0x000fe20007ffe0ff */
[--C-:B------:R-:W-:Y:S01]  /*1520*/  IMAD R43, R42, 0x28, R51.reuse ;  /* 0x000000282a2b7824 */ /* 0x100fe200078e0233 */
[----:B------:R-:W-:Y:S01]  /*1530*/  IADD3 R92, PT, PT, R48, 0x18, RZ ;  /* 0x00000018305c7810 */ /* 0x000fe20007ffe0ff */
[--C-:B------:R-:W-:Y:S01]  /*1540*/  IMAD R41, R40, 0x28, R51.reuse ;  /* 0x0000002828297824 */ /* 0x100fe200078e0233 */
[----:B------:R-:W-:Y:S01]  /*1550*/  IADD3 R40, PT, PT, R48, 0x8, RZ ;  /* 0x0000000830287810 */ /* 0x000fe20007ffe0ff */
[----:B------:R-:W-:Y:S01]  /*1560*/  IMAD R49, R46, 0x28, R51 ;  /* 0x000000282e317824 */ /* 0x000fe200078e0233 */
[----:B------:R-:W-:Y:S02]  /*1570*/  IADD3 R44, PT, PT, R52, R43, RZ ;  /* 0x0000002b342c7210 */ /* 0x000fe40007ffe0ff */
[----:B------:R-:W-:-:S02]  /*1580*/  IADD3 R41, PT, PT, R41, R52, RZ ;  /* 0x0000003429297210 */ /* 0x000fc40007ffe0ff */
[----:B------:R-:W-:Y:S02]  /*1590*/  SHF.R.U32.HI R40, RZ, 0x2, R40 ;  /* 0x00000002ff287819 */ /* 0x000fe40000011628 */
[----:B------:R-:W-:Y:S01]  /*15a0*/  LDS.64 R44, [R44] ;  /* 0x000000002c2c7984 */ /* 0x000fe20000000a00 */
[----:B------:R-:W-:Y:S02]  /*15b0*/  SHF.R.U32.HI R93, RZ, 0x2, R93 ;  /* 0x00000002ff5d7819 */ /* 0x000fe4000001165d */
[--C-:B------:R-:W-:Y:S01]  /*15c0*/  IMAD R47, R40, 0x28, R51.reuse ;  /* 0x00000028282f7824 */ /* 0x100fe200078e0233 */
[----:B------:R-:W0:Y:S01]  /*15d0*/  LDS.64 R42, [R41] ;  /* 0x00000000292a7984 */ /* 0x000e220000000a00 */
[C---:B------:R-:W-:Y:S01]  /*15e0*/  IADD3 R40, PT, PT, R52.reuse, R49, RZ ;  /* 0x0000003134287210 */ /* 0x040fe20007ffe0ff */
[----:B------:R-:W-:Y:S01]  /*15f0*/  IMAD R93, R93, 0x28, R51 ;  /* 0x000000285d5d7824 */ /* 0x000fe200078e0233 */
[----:B------:R-:W-:Y:S02]  /*1600*/  SHF.R.U32.HI R50, RZ, 0x2, R50 ;  /* 0x00000002ff327819 */ /* 0x000fe40000011632 */
[----:B------:R-:W-:-:S02]  /*1610*/  IADD3 R47, PT, PT, R52, R47, RZ ;  /* 0x0000002f342f7210 */ /* 0x000fc40007ffe0ff */
[----:B------:R-:W-:Y:S01]  /*1620*/  LDS.64 R40, [R40] ;  /* 0x0000000028287984 */ /* 0x000fe20000000a00 */
[----:B------:R-:W-:-:S03]  /*1630*/  SHF.R.U32.HI R92, RZ, 0x2, R92 ;  /* 0x00000002ff5c7819 */ /* 0x000fc6000001165c */
[----:B------:R-:W1:Y:S02]  /*1640*/  LDS.64 R46, [R47] ;  /* 0x000000002f2e7984 */ /* 0x000e640000000a00 */
[----:B------:R-:W-:-:S05]  /*1650*/  IMAD R91, R92, 0x28, R51 ;  /* 0x000000285c5b7824 */ /* 0x000fca00078e0233 */
[----:B------:R-:W-:Y:S01]  /*1660*/  IADD3 R92, PT, PT, R52, R91, RZ ;  /* 0x0000005b345c7210 */ /* 0x000fe20007ffe0ff */
[----:B0-----:R-:W-:Y:S01]  /*1670*/  FADD.FTZ R49, RZ, R42 ;  /* 0x0000002aff317221 */ /* 0x001fe20000010000 */
[C---:B------:R-:W-:Y:S01]  /*1680*/  IADD3 R42, PT, PT, R48.reuse, 0x10, RZ ;  /* 0x00000010302a7810 */ /* 0x040fe20007ffe0ff */
[----:B------:R-:W-:Y:S01]  /*1690*/  FADD.FTZ R90, RZ, R43 ;  /* 0x0000002bff5a7221 */ /* 0x000fe20000010000 */
[----:B------:R-:W-:Y:S01]  /*16a0*/  IADD3 R43, PT, PT, R48, 0x1c, RZ ;  /* 0x0000001c302b7810 */ /* 0x000fe20007ffe0ff */
[----:B------:R-:W-:Y:S01]  /*16b0*/  FADD.FTZ R49, R49, R44 ;  /* 0x0000002c31317221 */ /* 0x000fe20000010000 */
[----:B------:R-:W-:Y:S01]  /*16c0*/  SHF.R.U32.HI R42, RZ, 0x2, R42 ;  /* 0x00000002ff2a7819 */ /* 0x000fe2000001162a */
[----:B------:R-:W-:Y:S01]  /*16d0*/  FADD.FTZ R90, R90, R45 ;  /* 0x0000002d5a5a7221 */ /* 0x000fe20000010000 */
[----:B------:R-:W-:Y:S02]  /*16e0*/  IADD3 R44, PT, PT, R48, 0x24, RZ ;  /* 0x00000024302c7810 */ /* 0x000fe40007ffe0ff */
[----:B------:R-:W-:Y:S01]  /*16f0*/  SHF.R.U32.HI R48, RZ, 0x2, R43 ;  /* 0x00000002ff307819 */ /* 0x000fe2000001162b */
[--C-:B------:R-:W-:Y:S01]  /*1700*/  IMAD R42, R42, 0x28, R51.reuse ;  /* 0x000000282a2a7824 */ /* 0x100fe200078e0233 */
[----:B------:R-:W-:Y:S01]  /*1710*/  SHF.R.U32.HI R44, RZ, 0x2, R44 ;  /* 0x00000002ff2c7819 */ /* 0x000fe2000001162c */
[----:B------:R-:W-:-:S02]  /*1720*/  IMAD R43, R50, 0x28, R51 ;  /* 0x00000028322b7824 */ /* 0x000fc400078e0233 */
[----:B-1----:R-:W-:Y:S01]  /*1730*/  FADD.FTZ R49, R49, R46 ;  /* 0x0000002e31317221 */ /* 0x002fe20000010000 */
[--C-:B------:R-:W-:Y:S01]  /*1740*/  IMAD R53, R48, 0x28, R51.reuse ;  /* 0x0000002830357824 */ /* 0x100fe200078e0233 */
[----:B------:R-:W-:Y:S01]  /*1750*/  IADD3 R42, PT, PT, R52, R42, RZ ;  /* 0x0000002a342a7210 */ /* 0x000fe20007ffe0ff */
[----:B------:R-:W-:Y:S01]  /*1760*/  IMAD R51, R44, 0x28, R51 ;  /* 0x000000282c337824 */ /* 0x000fe200078e0233 */
[----:B------:R-:W-:Y:S01]  /*1770*/  IADD3 R44, PT, PT, R52, R93, RZ ;  /* 0x0000005d342c7210 */ /* 0x000fe20007ffe0ff */
[----:B------:R-:W-:Y:S01]  /*1780*/  FADD.FTZ R90, R90, R47 ;  /* 0x0000002f5a5a7221 */ /* 0x000fe20000010000 */
[C---:B------:R-:W-:Y:S01]  /*1790*/  IADD3 R50, PT, PT, R52.reuse, R43, RZ ;  /* 0x0000002b34327210 */ /* 0x040fe20007ffe0ff */
[----:B------:R-:W-:Y:S01]  /*17a0*/  LDS.64 R46, [R92] ;  /* 0x000000005c2e7984 */ /* 0x000fe20000000a00 */
[C---:B------:R-:W-:Y:S01]  /*17b0*/  IADD3 R48, PT, PT, R52.reuse, R53, RZ ;  /* 0x0000003534307210 */ /* 0x040fe20007ffe0ff */
[----:B------:R-:W-:Y:S01]  /*17c0*/  FADD.FTZ R91, R49, R40 ;  /* 0x00000028315b7221 */ /* 0x000fe20000010000 */
[----:B------:R-:W-:Y:S01]  /*17d0*/  IADD3 R52, PT, PT, R52, R51, RZ ;  /* 0x0000003334347210 */ /* 0x000fe20007ffe0ff */
[----:B------:R-:W0:Y:S01]  /*17e0*/  LDS.64 R42, [R42] ;  /* 0x000000002a2a7984 */ /* 0x000e220000000a00 */
[----:B------:R-:W-:-:S03]  /*17f0*/  FADD.FTZ R90, R90, R41 ;  /* 0x000000295a5a7221 */ /* 0x000fc60000010000 */
        /* <DEDUP_REMOVED lines=16> */
.L_x_413:
[----:B------:R-:W-:Y:S05]  /*1900*/  BSYNC.RECONVERGENT B0 ;  /* 0x0000000000007941 */ /* 0x000fea0003800200 */
.L_x_412:
[----:B0-----:R-:W0:Y:S01]  /*1910*/  SHFL.BFLY PT, R41, R52, 0x2, 0x1f ;  /* 0x0c401f0034297f89 */ /* 0x001e2200000e0000 */
[C---:B------:R-:W-:Y:S01]  /*1920*/  LOP3.LUT P2, RZ, R39.reuse, 0x3e3, RZ, 0xc0, !PT ;  /* 0x000003e327ff7812 */ /* 0x040fe2000784c0ff */
[----:B------:R-:W-:Y:S01]  /*1930*/  BSSY.RECONVERGENT B0, `(.L_x_414) ;  /* 0x0000014000007945 */ /* 0x000fe20003800200 */
[----:B------:R-:W-:Y:S01]  /*1940*/  ISETP.GT.U32.AND P1, PT, R39, 0xff, PT ;  /* 0x000000ff2700780c */ /* 0x000fe20003f24070 */
        /* <DEDUP_REMOVED lines=18> */
.L_x_415:
[----:B------:R-:W-:Y:S05]  /*1a70*/  BSYNC.RECONVERGENT B0 ;  /* 0x0000000000007941 */ /* 0x000fea0003800200 */
.L_x_414:
[----:B0-----:R-:W0:Y:S01]  /*1a80*/  @!P1 LDC R40, c[0x0][0x374] ;  /* 0x0000dd00ff289b82 */ /* 0x001e220000000800 */
[----:B------:R-:W-:-:S07]  /*1a90*/  MOV R43, UR4 ;  /* 0x00000004002b7c02 */ /* 0x000fce0008000f00 */
[----:B------:R-:W-:Y:S01]  /*1aa0*/  BAR.SYNC.DEFER_BLOCKING 0x0 ;  /* 0x0000000000007b1d */ /* 0x000fe20000010000 */
[C---:B------:R-:W-:Y:S02]  /*1ab0*/  @!P1 SHF.L.U32 R41, R39.reuse, 0x1, RZ ;  /* 0x0000000127299819 */ /* 0x040fe400000006ff */
[----:B------:R-:W-:Y:S02]  /*1ac0*/  ISETP.NE.AND P2, PT, R39, RZ, PT ;  /* 0x000000ff2700720c */ /* 0x000fe40003f45270 */
[----:B------:R-:W-:-:S03]  /*1ad0*/  @!P1 LOP3.LUT R41, R41, 0x1c0, RZ, 0xc0, !PT ;  /* 0x000001c029299812 */ /* 0x000fc600078ec0ff */
[----:B------:R-:W1:Y:S01]  /*1ae0*/  @!P1 LDC.64 R46, c[0x0][0x3b8] ;  /* 0x0000ee00ff2e9b82 */ /* 0x000e620000000a00 */
[----:B0-----:R-:W-:Y:S01]  /*1af0*/  @!P1 IMAD R40, R40, R43, UR13 ;  /* 0x0000000d28289e24 */ /* 0x001fe2000f8e022b */
[----:B------:R-:W-:-:S04]  /*1b00*/  @!P1 LOP3.LUT R43, R39, 0x1f, RZ, 0xc0, !PT ;  /* 0x0000001f272b9812 */ /* 0x000fc800078ec0ff */
[----:B------:R-:W-:-:S04]  /*1b10*/  @!P1 LEA R40, R40, R41, 0x9 ;  /* 0x0000002928289211 */ /* 0x000fc800078e48ff */
[----:B------:R-:W-:-:S04]  /*1b20*/  @!P1 IADD3 R40, PT, PT, R40, R43, RZ ;  /* 0x0000002b28289210 */ /* 0x000fc80007ffe0ff */
[----:B------:R-:W-:Y:S01]  /*1b30*/  @!P1 SHF.L.U32 R45, R40, 0x1, RZ ;  /* 0x00000001282d9819 */ /* 0x000fe200000006ff */
[----:B------:R-:W-:Y:S06]  /*1b40*/  @P2 BRA `(.L_x_416) ;  /* 0x0000000000442947 */ /* 0x000fec0003800000 */
        /* <DEDUP_REMOVED lines=9> */
.L_x_417:
        /* <DEDUP_REMOVED lines=8> */
.L_x_416:
[----:B------:R-:W-:Y:S05]  /*1c60*/  WARPSYNC.ALL ;  /* 0x0000000000007948 */ /* 0x000fea0003800000 */
[----:B------:R-:W-:Y:S01]  /*1c70*/  BAR.SYNC.DEFER_BLOCKING 0x0 ;  /* 0x0000000000007b1d */ /* 0x000fe20000010000 */
[C---:B------:R-:W-:Y:S01]  /*1c80*/  @!P1 IADD3 R41, PT, PT, R45.reuse, 0x40, RZ ;  /* 0x000000402d299810 */ /* 0x040fe20007ffe0ff */
[----:B-1----:R-:W-:-:S04]  /*1c90*/  @!P1 IMAD.WIDE.U32 R44, R45, 0x4, R46 ;  /* 0x000000042d2c9825 */ /* 0x002fc800078e002e */
[----:B------:R-:W-:Y:S02]  /*1ca0*/  @!P1 IMAD.WIDE.U32 R46, R41, 0x4, R46 ;  /* 0x00000004292e9825 */ /* 0x000fe400078e002e */
[----:B------:R-:W2:Y:S04]  /*1cb0*/  LDG.E.64.CONSTANT R40, desc[UR14][R88.64] ;  /* 0x0000000e58287981 */ /* 0x000ea8000c1e9b00 */
[----:B------:R-:W3:Y:S04]  /*1cc0*/  LDG.E.64.CONSTANT R42, desc[UR14][R86.64] ;  /* 0x0000000e562a7981 */ /* 0x000ee8000c1e9b00 */
[----:B------:R-:W4:Y:S04]  /*1cd0*/  @!P1 LDG.E.64 R44, desc[UR14][R44.64] ;  /* 0x0000000e2c2c9981 */ /* 0x000f28000c1e1b00 */
[----:B------:R-:W5:Y:S01]  /*1ce0*/  @!P1 LDG.E.64 R46, desc[UR14][R46.64] ;  /* 0x0000000e2e2e9981 */ /* 0x000f62000c1e1b00 */
[----:B------:R-:W-:Y:S01]  /*1cf0*/  CS2R R48, SRZ ;  /* 0x0000000000307805 */ /* 0x000fe2000001ff00 */
[----:B------:R-:W-:Y:S01]  /*1d00*/  BSSY.RECONVERGENT B0, `(.L_x_418) ;  /* 0x000003d000007945 */ /* 0x000fe20003800200 */
[----:B----4-:R-:W-:Y:S01]  /*1d10*/  @!P1 FADD.FTZ R51, RZ, R44 ;  /* 0x0000002cff339221 */ /* 0x010fe20000010000 */
[----:B------:R-:W-:-:S03]  /*1d20*/  @!P1 FADD.FTZ R50, RZ, R45 ;  /* 0x0000002dff329221 */ /* 0x000fc60000010000 */
[----:B-----5:R-:W-:Y:S01]  /*1d30*/  @!P1 FADD.FTZ R49, R46, R51 ;  /* 0x000000332e319221 */ /* 0x020fe20000010000 */
[----:B------:R-:W-:-:S04]  /*1d40*/  @!P1 FADD.FTZ R48, R47, R50 ;  /* 0x000000322f309221 */ /* 0x000fc80000010000 */
[----:B------:R-:W0:Y:S04]  /*1d50*/  SHFL.BFLY PT, R52, R49, 0x10, 0x1f ;  /* 0x0e001f0031347f89 */ /* 0x000e2800000e0000 */
[----:B------:R-:W1:Y:S01]  /*1d60*/  SHFL.BFLY PT, R45, R48, 0x10, 0x1f ;  /* 0x0e001f00302d7f89 */ /* 0x000e6200000e0000 */
[----:B0-----:R-:W-:-:S05]  /*1d70*/  FADD.FTZ R52, R52, R49 ;  /* 0x0000003134347221 */ /* 0x001fca0000010000 */
[----:B------:R-:W0:Y:S01]  /*1d80*/  SHFL.BFLY PT, R47, R52, 0x8, 0x1f ;  /* 0x0d001f00342f7f89 */ /* 0x000e2200000e0000 */
[----:B-1----:R-:W-:-:S05]  /*1d90*/  FADD.FTZ R45, R45, R48 ;  /* 0x000000302d2d7221 */ /* 0x002fca0000010000 */
        /* <DEDUP_REMOVED lines=9> */
[----:B------:R-:W-:Y:S01]  /*1e30*/  LOP3.LUT P1, RZ, R39, 0x31f, RZ, 0xc0, !PT ;  /* 0x0000031f27ff7812 */ /* 0x000fe2000782c0ff */
[----:B0-----:R-:W-:-:S05]  /*1e40*/  FADD.FTZ R49, R46, R49 ;  /* 0x000000312e317221 */ /* 0x001fca0000010000 */
[----:B------:R-:W0:Y:S01]  /*1e50*/  SHFL.BFLY PT, R50, R49, 0x1, 0x1f ;  /* 0x0c201f0031327f89 */ /* 0x000e2200000e0000 */
[----:B-1----:R-:W-:-:S06]  /*1e60*/  FADD.FTZ R48, R51, R48 ;  /* 0x0000003033307221 */ /* 0x002fcc0000010000 */
[----:B------:R-:W1:Y:S01]  /*1e70*/  @!P1 S2R R52, SR_CgaCtaId ;  /* 0x0000000000349919 */ /* 0x000e620000008800 */
[----:B------:R-:W4:Y:S01]  /*1e80*/  SHFL.BFLY PT, R45, R48, 0x1, 0x1f ;  /* 0x0c201f00302d7f89 */ /* 0x000f2200000e0000 */
[----:B------:R-:W-:-:S04]  /*1e90*/  @!P1 MOV R47, 0x400 ;  /* 0x00000400002f9802 */ /* 0x000fc80000000f00 */
[----:B------:R-:W-:Y:S01]  /*1ea0*/  @!P1 IADD3 R47, PT, PT, R47, 0xc80, RZ ;  /* 0x00000c802f2f9810 */ /* 0x000fe20007ffe0ff */
[----:B0-----:R-:W-:-:S04]  /*1eb0*/  FADD.FTZ R44, R49, R50 ;  /* 0x00000032312c7221 */ /* 0x001fc80000010000 */
[----:B------:R-:W-:Y:S01]  /*1ec0*/  @!P1 FMUL.FTZ R44, R44, 6.1035157159494701773e-06 ;  /* 0x36cccccd2c2c9820 */ /* 0x000fe20000410000 */
[----:B----4-:R-:W-:-:S03]  /*1ed0*/  FADD.FTZ R46, R48, R45 ;  /* 0x0000002d302e7221 */ /* 0x010fc60000010000 */
[----:B------:R-:W-:Y:S01]  /*1ee0*/  @!P1 FMUL.FTZ R45, R44, R44 ;  /* 0x0000002c2c2d9220 */ /* 0x000fe20000410000 */
[----:B-1----:R-:W-:-:S03]  /*1ef0*/  @!P1 LEA R52, R52, R47, 0x18 ;  /* 0x0000002f34349211 */ /* 0x002fc600078ec0ff */
[----:B------:R-:W-:Y:S01]  /*1f00*/  @!P1 FFMA.FTZ R45, R46, 6.1035157159494701773e-06, -R45 ;  /* 0x36cccccd2e2d9823 */ /* 0x000fe2000001082d */
[----:B------:R-:W-:-:S04]  /*1f10*/  @!P1 LEA.HI R46, R39, R52, RZ, 0x1e ;  /* 0x00000034272e9211 */ /* 0x000fc800078ff0ff */
[----:B------:R-:W-:-:S05]  /*1f20*/  @!P1 FMNMX.FTZ R45, RZ, R45, !PT ;  /* 0x0000002dff2d9209 */ /* 0x000fca0007810000 */
[----:B------:R0:W-:Y:S01]  /*1f30*/  @!P1 STS.64 [R46], R44 ;  /* 0x0000002c2e009388 */ /* 0x0001e20000000a00 */
[----:B--2---:R-:W-:Y:S02]  /*1f40*/  PRMT R51, R40, 0x7632, R51 ;  /* 0x0000763228337816 */ /* 0x004fe40000000033 */
[----:B------:R-:W-:Y:S02]  /*1f50*/  PRMT R50, R41, 0x7632, R50 ;  /* 0x0000763229327816 */ /* 0x000fe40000000032 */
[----:B---3--:R-:W-:Y:S02]  /*1f60*/  PRMT R49, R42, 0x7632, R49 ;  /* 0x000076322a317816 */ /* 0x008fe40000000031 */
[----:B------:R-:W-:Y:S01]  /*1f70*/  PRMT R48, R43, 0x7632, R48 ;  /* 0x000076322b307816 */ /* 0x000fe20000000030 */
[----:B------:R-:W-:Y:S06]  /*1f80*/  BAR.SYNC.DEFER_BLOCKING 0x0 ;  /* 0x0000000000007b1d */ /* 0x000fec0000010000 */
        /* <DEDUP_REMOVED lines=20> */
.L_x_419:
[----:B------:R-:W-:Y:S05]  /*20d0*/  BSYNC.RECONVERGENT B0 ;  /* 0x0000000000007941 */ /* 0x000fea0003800200 */
.L_x_418:
[----:B01----:R-:W0:Y:S01]  /*20e0*/  LDS.64 R44, [R36] ;  /* 0x00000000242c7984 */ /* 0x003e220000000a00 */
[----:B------:R-:W0:Y:S01]  /*20f0*/  LDCU UR5, c[0x0][0x3a0] ;  /* 0x00007400ff0577ac */ /* 0x000e220008000800 */
[----:B------:R-:W-:Y:S02]  /*2100*/  SHF.L.U32 R40, R40, 0x10, RZ ;  /* 0x0000001028287819 */ /* 0x000fe400000006ff */
[----:B------:R-:W-:Y:S01]  /*2110*/  SHF.L.U32 R47, R42, 0x10, RZ ;  /* 0x000000102a2f7819 */ /* 0x000fe200000006ff */
[----:B------:R-:W1:Y:S01]  /*2120*/  LDCU.64 UR8, c[0x0][0x380] ;  /* 0x00007000ff0877ac */ /* 0x000e620008000a00 */
[----:B------:R-:W-:Y:S02]  /*2130*/  SHF.L.U32 R51, R51, 0x10, RZ ;  /* 0x0000001033337819 */ /* 0x000fe400000006ff */
[----:B------:R-:W-:Y:S01]  /*2140*/  SHF.L.U32 R49, R49, 0x10, RZ ;  /* 0x0000001031317819 */ /* 0x000fe200000006ff */
[----:B------:R-:W-:Y:S01]  /*2150*/  UIADD3 UR11, UPT, UPT, UR11, 0x2, URZ ;  /* 0x000000020b0b7890 */ /* 0x000fe2000fffe0ff */
[----:B------:R-:W-:Y:S01]  /*2160*/  SHF.L.U32 R41, R41, 0x10, RZ ;  /* 0x0000001029297819 */ /* 0x000fe200000006ff */
[----:B------:R-:W-:Y:S01]  /*2170*/  ULOP3.LUT UR4, UR4, 0x1, URZ, 0x3c, !UPT ;  /* 0x0000000104047892 */ /* 0x000fe2000f8e3cff */
[----:B------:R-:W-:Y:S01]  /*2180*/  SHF.L.U32 R50, R50, 0x10, RZ ;  /* 0x0000001032327819 */ /* 0x000fe200000006ff */
        /* <DEDUP_REMOVED lines=83> */
[C---:B------:R-:W-:Y:S01]  /*26c0*/  FMUL.FTZ R55, R45.reuse, R8 ;  /* 0x000000082d377220 */ /* 0x040fe20000410000 */
        /* <DEDUP_REMOVED lines=17> */
[--C-:B------:R-:W-:Y:S01]  /*27e0*/  FFMA.FTZ R8, R32, R51, R49.reuse ;  /* 0x0000003320087223 */ /* 0x100fe20000010031 */
        /* <DEDUP_REMOVED lines=14> */
[----:B------:R-:W-:Y:S01]  /*28d0*/  SHF.L.U32 R40, R43, 0x10, RZ ;  /* 0x000000102b287819 */ /* 0x000fe200000006ff */
        /* <DEDUP_REMOVED lines=16> */
[----:B------:R0:W2:Y:S01]  /*29e0*/  MUFU.EX2 R51, R68 ;  /* 0x0000004400337308 */ /* 0x0000a20000000800 */
[C---:B------:R-:W-:Y:S01]  /*29f0*/  FMUL.FTZ R31, R45.reuse, R31 ;  /* 0x0000001f2d1f7220 */ /* 0x040fe20000410000 */
[C---:B------:R-:W-:Y:S01]  /*2a00*/  FMUL.FTZ R30, R45.reuse, R30 ;  /* 0x0000001e2d1e7220 */ /* 0x040fe20000410000 */
[C---:B------:R-:W-:Y:S01]  /*2a10*/  FMUL.FTZ R26, R45.reuse, R26 ;  /* 0x0000001a2d1a7220 */ /* 0x040fe20000410000 */
[----:B------:R-:W-:Y:S01]  /*2a20*/  FMUL.FTZ R15, R45, R15 ;  /* 0x0000000f2d0f7220 */ /* 0x000fe20000410000 */
[--C-:B------:R-:W-:Y:S01]  /*2a30*/  FFMA.FTZ R31, R31, R41, R40.reuse ;  /* 0x000000291f1f7223 */ /* 0x100fe20000010028 */
[--C-:B------:R-:W-:Y:S01]  /*2a40*/  FFMA.FTZ R30, R30, R50, R75.reuse ;  /* 0x000000321e1e7223 */ /* 0x100fe2000001004b */
[----:B------:R-:W-:Y:S01]  /*2a50*/  FMUL.FTZ R72, R56, -1.4426950216293334961 ;  /* 0xbfb8aa3b38487820 */ /* 0x000fe20000410000 */
[----:B------:R-:W-:Y:S01]  /*2a60*/  FMUL.FTZ R77, R45, R23 ;  /* 0x000000172d4d7220 */ /* 0x000fe20000410000 */
[----:B------:R-:W-:Y:S01]  /*2a70*/  FMUL.FTZ R64, R31, -1.4426950216293334961 ;  /* 0xbfb8aa3b1f407820 */ /* 0x000fe20000410000 */
[----:B------:R-:W-:Y:S01]  /*2a80*/  FMUL.FTZ R48, R30, -1.4426950216293334961 ;  /* 0xbfb8aa3b1e307820 */ /* 0x000fe20000410000 */
[----:B0-----:R-:W-:Y:S01]  /*2a90*/  FMUL.FTZ R68, R29, -1.4426950216293334961 ;  /* 0xbfb8aa3b1d447820 */ /* 0x001fe20000410000 */
[--C-:B------:R-:W-:Y:S01]  /*2aa0*/  FFMA.FTZ R26, R50, R26, R75.reuse ;  /* 0x0000001a321a7223 */ /* 0x100fe2000001004b */
[----:B------:R0:W3:Y:S01]  /*2ab0*/  MUFU.EX2 R23, R64 ;  /* 0x0000004000177308 */ /* 0x0000e20000000800 */
[C---:B------:R-:W-:Y:S01]  /*2ac0*/  FMUL.FTZ R27, R45.reuse, R27 ;  /* 0x0000001b2d1b7220 */ /* 0x040fe20000410000 */
[C---:B------:R-:W-:Y:S01]  /*2ad0*/  FMUL.FTZ R19, R45.reuse, R19 ;  /* 0x000000132d137220 */ /* 0x040fe20000410000 */
[----:B------:R-:W-:Y:S01]  /*2ae0*/  FMUL.FTZ R11, R45, R11 ;  /* 0x0000000b2d0b7220 */ /* 0x000fe20000410000 */
[----:B--2---:R-:W-:Y:S01]  /*2af0*/  FADD.FTZ R89, R51, 1 ;  /* 0x3f80000033597421 */ /* 0x004fe20000010000 */
        /* <DEDUP_REMOVED lines=10> */
[C-C-:B0-----:R-:W-:Y:S01]  /*2ba0*/  FFMA.FTZ R64, R41.reuse, R15, R40.reuse ;  /* 0x0000000f29407223 */ /* 0x141fe20000010028 */
[----:B------:R-:W0:Y:S01]  /*2bb0*/  MUFU.EX2 R48, R48 ;  /* 0x0000003000307308 */ /* 0x000e220000000800 */
[C-C-:B------:R-:W-:Y:S01]  /*2bc0*/  FFMA.FTZ R27, R41.reuse, R27, R40.reuse ;  /* 0x0000001b291b7223 */ /* 0x140fe20000010028 */
[C-C-:B------:R-:W-:Y:S01]  /*2bd0*/  FFMA.FTZ R77, R41.reuse, R77, R40.reuse ;  /* 0x0000004d294d7223 */ /* 0x140fe20000010028 */
[C-C-:B------:R-:W-:Y:S01]  /*2be0*/  FFMA.FTZ R19, R41.reuse, R19, R40.reuse ;  /* 0x0000001329137223 */ /* 0x140fe20000010028 */
[C-C-:B------:R-:W-:Y:S01]  /*2bf0*/  FFMA.FTZ R11, R41.reuse, R11, R40.reuse ;  /* 0x0000000b290b7223 */ /* 0x140fe20000010028 */
[C-C-:B------:R-:W-:Y:S01]  /*2c00*/  FFMA.FTZ R7, R41.reuse, R7, R40.reuse ;  /* 0x0000000729077223 */ /* 0x140fe20000010028 */
[C-C-:B------:R-:W-:Y:S01]  /*2c10*/  FFMA.FTZ R3, R41.reuse, R3, R40.reuse ;  /* 0x0000000329037223 */ /* 0x140fe20000010028 */
[C-C-:B------:R-:W-:Y:S01]  /*2c20*/  FFMA.FTZ R59, R41.reuse, R59, R40.reuse ;  /* 0x0000003b293b7223 */ /* 0x140fe20000010028 */
[----:B------:R2:W-:Y:S01]  /*2c30*/  MUFU.EX2 R15, R72 ;  /* 0x00000048000f7308 */ /* 0x0005e20000000800 */
[C-C-:B------:R-:W-:Y:S01]  /*2c40*/  FFMA.FTZ R63, R41.reuse, R63, R40.reuse ;  /* 0x0000003f293f7223 */ /* 0x140fe20000010028 */
[C-C-:B------:R-:W-:Y:S01]  /*2c50*/  FFMA.FTZ R71, R41.reuse, R71, R40.reuse ;  /* 0x0000004729477223 */ /* 0x140fe20000010028 */
[C-C-:B------:R-:W-:Y:S01]  /*2c60*/  FFMA.FTZ R79, R41.reuse, R79, R40.reuse ;  /* 0x0000004f294f7223 */ /* 0x140fe20000010028 */
[C-C-:B------:R-:W-:Y:S01]  /*2c70*/  FFMA.FTZ R81, R41.reuse, R81, R40.reuse ;  /* 0x0000005129517223 */ /* 0x140fe20000010028 */
[C-C-:B------:R-:W-:Y:S01]  /*2c80*/  FFMA.FTZ R83, R41.reuse, R83, R40.reuse ;  /* 0x0000005329537223 */ /* 0x140fe20000010028 */
[--C-:B------:R-:W-:Y:S01]  /*2c90*/  FFMA.FTZ R85, R41, R85, R40.reuse ;  /* 0x0000005529557223 */ /* 0x100fe20000010028 */
[----:B---3--:R-:W-:Y:S01]  /*2ca0*/  FADD.FTZ R92, R23, 1 ;  /* 0x3f800000175c7421 */ /* 0x008fe20000010000 */
[----:B------:R3:W4:Y:S01]  /*2cb0*/  MUFU.EX2 R46, R68 ;  /* 0x00000044002e7308 */ /* 0x0007220000000800 */
[----:B--2---:R-:W-:Y:S01]  /*2cc0*/  FMUL.FTZ R72, R26, -1.4426950216293334961 ;  /* 0xbfb8aa3b1a487820 */ /* 0x004fe20000410000 */
[----:B0-----:R-:W-:Y:S01]  /*2cd0*/  FADD.FTZ R91, R48, 1 ;  /* 0x3f800000305b7421 */ /* 0x001fe20000010000 */
[----:B------:R-:W-:Y:S01]  /*2ce0*/  FMUL.FTZ R76, R27, -1.4426950216293334961 ;  /* 0xbfb8aa3b1b4c7820 */ /* 0x000fe20000410000 */
[C---:B------:R-:W-:Y:S01]  /*2cf0*/  FMUL.FTZ R6, R45.reuse, R6 ;  /* 0x000000062d067220 */ /* 0x040fe20000410000 */
[----:B------:R-:W-:Y:S01]  /*2d00*/  FMUL.FTZ R12, R0, -1.4426950216293334961 ;  /* 0xbfb8aa3b000c7820 */ /* 0x000fe20000410000 */
[----:B------:R-:W-:Y:S01]  /*2d10*/  FMUL.FTZ R74, R45, R74 ;  /* 0x0000004a2d4a7220 */ /* 0x000fe20000410000 */
[----:B------:R-:W-:Y:S01]  /*2d20*/  FMUL.FTZ R80, R77, -1.4426950216293334961 ;  /* 0xbfb8aa3b4d507820 */ /* 0x000fe20000410000 */
[----:B------:R-:W0:Y:S01]  /*2d30*/  MUFU.RCP R89, R89 ;  /* 0x0000005900597308 */ /* 0x000e220000001000 */
[----:B---3--:R-:W-:Y:S01]  /*2d40*/  FFMA.FTZ R68, R41, R67, R40 ;  /* 0x0000004329447223 */ /* 0x008fe20000010028 */
[C---:B------:R-:W-:Y:S01]  /*2d50*/  FMUL.FTZ R40, R45.reuse, R22 ;  /* 0x000000162d287220 */ /* 0x040fe20000410000 */
[----:B------:R-:W-:Y:S01]  /*2d60*/  FMUL.FTZ R41, R42, -1.4426950216293334961 ;  /* 0xbfb8aa3b2a297820 */ /* 0x000fe20000410000 */
[C---:B------:R-:W-:Y:S01]  /*2d70*/  FMUL.FTZ R18, R45.reuse, R18 ;  /* 0x000000122d127220 */ /* 0x040fe20000410000 */
[C---:B------:R-:W-:Y:S01]  /*2d80*/  FMUL.FTZ R14, R45.reuse, R14 ;  /* 0x0000000e2d0e7220 */ /* 0x040fe20000410000 */
[--C-:B------:R-:W-:Y:S01]  /*2d90*/  FFMA.FTZ R40, R50, R40, R75.reuse ;  /* 0x0000002832287223 */ /* 0x100fe2000001004b */
[C---:B------:R-:W-:Y:S01]  /*2da0*/  FMUL.FTZ R10, R45.reuse, R10 ;  /* 0x0000000a2d0a7220 */ /* 0x040fe20000410000 */
[----:B------:R2:W3:Y:S01]  /*2db0*/  MUFU.EX2 R22, R72 ;  /* 0x0000004800167308 */ /* 0x0004e20000000800 */
[----:B----4-:R-:W-:Y:S01]  /*2dc0*/  FADD.FTZ R93, R46, 1 ;  /* 0x3f8000002e5d7421 */ /* 0x010fe20000010000 */
[----:B------:R-:W-:Y:S01]  /*2dd0*/  FMUL.FTZ R87, R40, -1.4426950216293334961 ;  /* 0xbfb8aa3b28577820 */ /* 0x000fe20000410000 */
[C---:B------:R-:W-:Y:S01]  /*2de0*/  FMUL.FTZ R2, R45.reuse, R2 ;  /* 0x000000022d027220 */ /* 0x040fe20000410000 */
[C---:B------:R-:W-:Y:S01]  /*2df0*/  FMUL.FTZ R58, R45.reuse, R58 ;  /* 0x0000003a2d3a7220 */ /* 0x040fe20000410000 */
[C---:B------:R-:W-:Y:S01]  /*2e00*/  FMUL.FTZ R62, R45.reuse, R62 ;  /* 0x0000003e2d3e7220 */ /* 0x040fe20000410000 */
[C---:B------:R-:W-:Y:S01]  /*2e10*/  FMUL.FTZ R66, R45.reuse, R66 ;  /* 0x000000422d427220 */ /* 0x040fe20000410000 */
[C---:B------:R-:W-:Y:S01]  /*2e20*/  FMUL.FTZ R70, R45.reuse, R70 ;  /* 0x000000462d467220 */ /* 0x040fe20000410000 */
[----:B------:R-:W4:Y:S01]  /*2e30*/  MUFU.EX2 R41, R41 ;  /* 0x0000002900297308 */ /* 0x000f220000000800 */
[----:B0-----:R-:W-:Y:S01]  /*2e40*/  FMUL.FTZ R90, R8, R89 ;  /* 0x00000059085a7220 */ /* 0x001fe20000410000 */
[----:B--2---:R-:W-:Y:S01]  /*2e50*/  FMUL.FTZ R72, R54, -1.4426950216293334961 ;  /* 0xbfb8aa3b36487820 */ /* 0x004fe20000410000 */
[C---:B------:R-:W-:Y:S01]  /*2e60*/  FMUL.FTZ R78, R45.reuse, R78 ;  /* 0x0000004e2d4e7220 */ /* 0x040fe20000410000 */
[C---:B------:R-:W-:Y:S01]  /*2e70*/  FMUL.FTZ R82, R45.reuse, R82 ;  /* 0x000000522d527220 */ /* 0x040fe20000410000 */
[----:B------:R-:W-:Y:S01]  /*2e80*/  FMUL.FTZ R44, R45, R44 ;  /* 0x0000002c2d2c7220 */ /* 0x000fe20000410000 */
[C-C-:B------:R-:W-:Y:S01]  /*2e90*/  FFMA.FTZ R45, R50.reuse, R6, R75.reuse ;  /* 0x00000006322d7223 */ /* 0x140fe2000001004b */
[C-C-:B------:R-:W-:Y:S01]  /*2ea0*/  FFMA.FTZ R18, R50.reuse, R18, R75.reuse ;  /* 0x0000001232127223 */ /* 0x140fe2000001004b */
[----:B------:R3:W0:Y:S01]  /*2eb0*/  MUFU.RCP R89, R91 ;  /* 0x0000005b00597308 */ /* 0x0006220000001000 */
[C-C-:B------:R-:W-:Y:S01]  /*2ec0*/  FFMA.FTZ R14, R50.reuse, R14, R75.reuse ;  /* 0x0000000e320e7223 */ /* 0x140fe2000001004b */
[C-C-:B------:R-:W-:Y:S01]  /*2ed0*/  FFMA.FTZ R10, R50.reuse, R10, R75.reuse ;  /* 0x0000000a320a7223 */ /* 0x140fe2000001004b */
[C-C-:B------:R-:W-:Y:S01]  /*2ee0*/  FFMA.FTZ R2, R50.reuse, R2, R75.reuse ;  /* 0x0000000232027223 */ /* 0x140fe2000001004b */
[C-C-:B------:R-:W-:Y:S01]  /*2ef0*/  FFMA.FTZ R58, R50.reuse, R58, R75.reuse ;  /* 0x0000003a323a7223 */ /* 0x140fe2000001004b */
[C-C-:B------:R-:W-:Y:S01]  /*2f00*/  FFMA.FTZ R62, R50.reuse, R62, R75.reuse ;  /* 0x0000003e323e7223 */ /* 0x140fe2000001004b */
[C-C-:B------:R-:W-:Y:S01]  /*2f10*/  FFMA.FTZ R66, R50.reuse, R66, R75.reuse ;  /* 0x0000004232427223 */ /* 0x140fe2000001004b */
[--C-:B------:R-:W-:Y:S01]  /*2f20*/  FFMA.FTZ R70, R50, R70, R75.reuse ;  /* 0x0000004632467223 */ /* 0x100fe2000001004b */
[----:B------:R2:W5:Y:S01]  /*2f30*/  MUFU.RCP R48, R93 ;  /* 0x0000005d00307308 */ /* 0x0005620000001000 */
[----:B---3--:R-:W-:Y:S01]  /*2f40*/  FADD.FTZ R91, R22, 1 ;  /* 0x3f800000165b7421 */ /* 0x008fe20000010000 */
[----:B----4-:R-:W-:Y:S01]  /*2f50*/  FADD.FTZ R41, R41, 1 ;  /* 0x3f80000029297421 */ /* 0x010fe20000010000 */
[C-C-:B------:R-:W-:Y:S01]  /*2f60*/  FFMA.FTZ R78, R50.reuse, R78, R75.reuse ;  /* 0x0000004e324e7223 */ /* 0x140fe2000001004b */
[----:B------:R-:W-:Y:S01]  /*2f70*/  FFMA.FTZ R82, R50, R82, R75 ;  /* 0x0000005232527223 */ /* 0x000fe2000001004b */
[----:B------:R-:W-:Y:S01]  /*2f80*/  FMUL.FTZ R51, R17, -1.4426950216293334961 ;  /* 0xbfb8aa3b11337820 */ /* 0x000fe20000410000 */
[----:B------:R-:W-:Y:S01]  /*2f90*/  FMUL.FTZ R8, R14, -1.4426950216293334961 ;  /* 0xbfb8aa3b0e087820 */ /* 0x000fe20000410000 */
[----:B------:R-:W-:Y:S01]  /*2fa0*/  FMUL.FTZ R22, R32, -1.4426950216293334961 ;  /* 0xbfb8aa3b20167820 */ /* 0x000fe20000410000 */
[----:B------:R-:W3:Y:S01]  /*2fb0*/  MUFU.RCP R92, R92 ;  /* 0x0000005c005c7308 */ /* 0x000ee20000001000 */
[----:B--2---:R-:W-:Y:S01]  /*2fc0*/  FADD.FTZ R93, R15, 1 ;  /* 0x3f8000000f5d7421 */ /* 0x004fe20000010000 */
[----:B------:R-:W-:Y:S01]  /*2fd0*/  FMUL.FTZ R23, R13, -1.4426950216293334961 ;  /* 0xbfb8aa3b0d177820 */ /* 0x000fe20000410000 */
[----:B0-----:R-:W-:Y:S01]  /*2fe0*/  FMUL.FTZ R89, R30, R89 ;  /* 0x000000591e597220 */ /* 0x001fe20000410000 */
[----:B------:R-:W-:Y:S01]  /*2ff0*/  FMUL.FTZ R30, R11, -1.4426950216293334961 ;  /* 0xbfb8aa3b0b1e7820 */ /* 0x000fe20000410000 */
[----:B------:R-:W-:-:S03]  /*3000*/  UMOV UR5, UR12 ;  /* 0x0000000c00057c82 */ /* 0x000fc60008000000 */
[----:B------:R0:W2:Y:S01]  /*3010*/  MUFU.EX2 R67, R76 ;  /* 0x0000004c00437308 */ /* 0x0000a20000000800 */
[----:B-----5:R-:W-:Y:S01]  /*3020*/  FMUL.FTZ R48, R29, R48 ;  /* 0x000000301d307220 */ /* 0x020fe20000410000 */
[----:B------:R-:W-:-:S06]  /*3030*/  FMUL.FTZ R29, R10, -1.4426950216293334961 ;  /* 0xbfb8aa3b0a1d7820 */ /* 0x000fcc0000410000 */
[----:B------:R-:W4:Y:S01]  /*3040*/  MUFU.EX2 R72, R72 ;  /* 0x0000004800487308 */ /* 0x000f220000000800 */
[----:B0-----:R-:W-:Y:S01]  /*3050*/  FFMA.FTZ R76, R50, R74, R75 ;  /* 0x0000004a324c7223 */ /* 0x001fe2000001004b */
[----:B---3--:R-:W-:Y:S01]  /*3060*/  FMUL.FTZ R46, R31, R92 ;  /* 0x0000005c1f2e7220 */ /* 0x008fe20000410000 */
[----:B------:R-:W-:-:S04]  /*3070*/  FMUL.FTZ R31, R43, -1.4426950216293334961 ;  /* 0xbfb8aa3b2b1f7820 */ /* 0x000fc80000410000 */
[----:B------:R-:W-:Y:S01]  /*3080*/  F2FP.BF16.F32.PACK_AB R89, R89, R46 ;  /* 0x0000002e5959723e */ /* 0x000fe200000010ff */
[----:B------:R4:W-:Y:S01]  /*3090*/  MUFU.RCP R15, R93 ;  /* 0x0000005d000f7308 */ /* 0x0009e20000001000 */
[----:B--2---:R-:W-:-:S07]  /*30a0*/  FADD.FTZ R92, R67, 1 ;  /* 0x3f800000435c7421 */ /* 0x004fce0000010000 */
[----:B------:R0:W2:Y:S01]  /*30b0*/  MUFU.EX2 R6, R80 ;  /* 0x0000005000067308 */ /* 0x0000a20000000800 */
[----:B----4-:R-:W-:-:S07]  /*30c0*/  FADD.FTZ R93, R72, 1 ;  /* 0x3f800000485d7421 */ /* 0x010fce0000010000 */
[----:B------:R-:W-:Y:S01]  /*30d0*/  MUFU.RCP R91, R91 ;  /* 0x0000005b005b7308 */ /* 0x000fe20000001000 */
[----:B0-----:R-:W-:Y:S01]  /*30e0*/  FFMA.FTZ R80, R50, R44, R75 ;  /* 0x0000002c32507223 */ /* 0x001fe2000001004b */
[----:B------:R-:W-:Y:S01]  /*30f0*/  FMUL.FTZ R44, R21, -1.4426950216293334961 ;  /* 0xbfb8aa3b152c7820 */ /* 0x000fe20000410000 */
[----:B------:R-:W-:Y:S01]  /*3100*/  FMUL.FTZ R75, R19, -1.4426950216293334961 ;  /* 0xbfb8aa3b134b7820 */ /* 0x000fe20000410000 */
[----:B------:R-:W-:-:S04]  /*3110*/  FMUL.FTZ R50, R53, -1.4426950216293334961 ;  /* 0xbfb8aa3b35327820 */ /* 0x000fc80000410000 */
[----:B------:R-:W0:Y:S01]  /*3120*/  MUFU.EX2 R12, R12 ;  /* 0x0000000c000c7308 */ /* 0x000e220000000800 */
[----:B--2---:R-:W-:Y:S01]  /*3130*/  FADD.FTZ R72, R6, 1 ;  /* 0x3f80000006487421 */ /* 0x004fe20000010000 */
[----:B------:R-:W-:-:S06]  /*3140*/  FMUL.FTZ R6, R5, -1.4426950216293334961 ;  /* 0xbfb8aa3b05067820 */ /* 0x000fcc0000410000 */
[----:B------:R-:W2:Y:S08]  /*3150*/  MUFU.EX2 R74, R87 ;  /* 0x00000057004a7308 */ /* 0x000eb00000000800 */
[----:B------:R3:W4:Y:S01]  /*3160*/  MUFU.RCP R67, R41 ;  /* 0x0000002900437308 */ /* 0x0007220000001000 */
[----:B0-----:R-:W-:Y:S01]  /*3170*/  FADD.FTZ R86, R12, 1 ;  /* 0x3f8000000c567421 */ /* 0x001fe20000010000 */
[----:B------:R-:W-:-:S06]  /*3180*/  FMUL.FTZ R12, R18, -1.4426950216293334961 ;  /* 0xbfb8aa3b120c7820 */ /* 0x000fcc0000410000 */
[----:B------:R-:W0:Y:S01]  /*3190*/  MUFU.RCP R92, R92 ;  /* 0x0000005c005c7308 */ /* 0x000e220000001000 */
[----:B---3--:R-:W-:Y:S01]  /*31a0*/  FMUL.FTZ R41, R56, R15 ;  /* 0x0000000f38297220 */ /* 0x008fe20000410000 */
[----:B------:R-:W-:Y:S01]  /*31b0*/  FMUL.FTZ R56, R26, R91 ;  /* 0x0000005b1a387220 */ /* 0x000fe20000410000 */
[----:B--2---:R-:W-:Y:S01]  /*31c0*/  FADD.FTZ R91, R74, 1 ;  /* 0x3f8000004a5b7421 */ /* 0x004fe20000010000 */
[----:B------:R-:W-:Y:S01]  /*31d0*/  FMUL.FTZ R15, R9, -1.4426950216293334961 ;  /* 0xbfb8aa3b090f7820 */ /* 0x000fe20000410000 */
[----:B------:R-:W-:-:S03]  /*31e0*/  FMUL.FTZ R26, R7, -1.4426950216293334961 ;  /* 0xbfb8aa3b071a7820 */ /* 0x000fc60000410000 */
[----:B------:R-:W2:Y:S01]  /*31f0*/  MUFU.EX2 R44, R44 ;  /* 0x0000002c002c7308 */ /* 0x000ea20000000800 */
[----:B----4-:R-:W-:Y:S01]  /*3200*/  FMUL.FTZ R67, R42, R67 ;  /* 0x000000432a437220 */ /* 0x010fe20000410000 */
[----:B------:R-:W-:-:S06]  /*3210*/  FMUL.FTZ R42, R45, -1.4426950216293334961 ;  /* 0xbfb8aa3b2d2a7820 */ /* 0x000fcc0000410000 */
[----:B------:R-:W3:Y:S01]  /*3220*/  MUFU.RCP R93, R93 ;  /* 0x0000005d005d7308 */ /* 0x000ee20000001000 */
[----:B0-----:R-:W-:-:S05]  /*3230*/  FMUL.FTZ R27, R27, R92 ;  /* 0x0000005c1b1b7220 */ /* 0x001fca0000410000 */
[----:B------:R-:W-:Y:S02]  /*3240*/  F2FP.BF16.F32.PACK_AB R27, R56, R27 ;  /* 0x0000001b381b723e */ /* 0x000fe400000010ff */
[----:B------:R-:W0:Y:S01]  /*3250*/  MUFU.RCP R72, R72 ;  /* 0x0000004800487308 */ /* 0x000e220000001000 */
[----:B--2---:R-:W-:Y:S01]  /*3260*/  FADD.FTZ R92, R44, 1 ;  /* 0x3f8000002c5c7421 */ /* 0x004fe20000010000 */
[----:B------:R-:W-:-:S06]  /*3270*/  FMUL.FTZ R44, R28, -1.4426950216293334961 ;  /* 0xbfb8aa3b1c2c7820 */ /* 0x000fcc0000410000 */
[----:B------:R-:W2:Y:S01]  /*3280*/  MUFU.EX2 R75, R75 ;  /* 0x0000004b004b7308 */ /* 0x000ea20000000800 */
[----:B---3--:R-:W-:-:S05]  /*3290*/  FMUL.FTZ R54, R54, R93 ;  /* 0x0000005d36367220 */ /* 0x008fca0000410000 */
[----:B------:R-:W-:Y:S02]  /*32a0*/  F2FP.BF16.F32.PACK_AB R54, R54, R67 ;  /* 0x000000433636723e */ /* 0x000fe400000010ff */
[----:B------:R-:W3:Y:S01]  /*32b0*/  MUFU.RCP R91, R91 ;  /* 0x0000005b005b7308 */ /* 0x000ee20000001000 */
[----:B0-----:R-:W-:-:S07]  /*32c0*/  FMUL.FTZ R77, R77, R72 ;  /* 0x000000484d4d7220 */ /* 0x001fce0000410000 */
[----:B------:R-:W0:Y:S01]  /*32d0*/  MUFU.EX2 R50, R50 ;  /* 0x0000003200327308 */ /* 0x000e220000000800 */
[----:B--2---:R-:W-:-:S07]  /*32e0*/  FADD.FTZ R93, R75, 1 ;  /* 0x3f8000004b5d7421 */ /* 0x004fce0000010000 */
[----:B------:R-:W2:Y:S01]  /*32f0*/  MUFU.EX2 R12, R12 ;  /* 0x0000000c000c7308 */ /* 0x000ea20000000800 */
[----:B---3--:R-:W-:Y:S01]  /*3300*/  FMUL.FTZ R72, R40, R91 ;  /* 0x0000005b28487220 */ /* 0x008fe20000410000 */
[----:B------:R-:W-:-:S06]  /*3310*/  FMUL.FTZ R40, R3, -1.4426950216293334961 ;  /* 0xbfb8aa3b03287820 */ /* 0x000fcc0000410000 */
[----:B------:R3:W4:Y:S01]  /*3320*/  MUFU.RCP R87, R86 ;  /* 0x0000005600577308 */ /* 0x0007220000001000 */
[----:B0-----:R-:W-:-:S07]  /*3330*/  FADD.FTZ R91, R50, 1 ;  /* 0x3f800000325b7421 */ /* 0x001fce0000010000 */
[----:B------:R-:W0:Y:S01]  /*3340*/  MUFU.EX2 R51, R51 ;  /* 0x0000003300337308 */ /* 0x000e220000000800 */
[----:B--2---:R-:W-:Y:S01]  /*3350*/  FADD.FTZ R75, R12, 1 ;  /* 0x3f8000000c4b7421 */ /* 0x004fe20000010000 */
[----:B---3--:R-:W-:Y:S01]  /*3360*/  FMUL.FTZ R86, R64, -1.4426950216293334961 ;  /* 0xbfb8aa3b40567820 */ /* 0x008fe20000410000 */
[----:B------:R-:W-:-:S05]  /*3370*/  FMUL.FTZ R12, R57, -1.4426950216293334961 ;  /* 0xbfb8aa3b390c7820 */ /* 0x000fca0000410000 */
[----:B------:R0:W2:Y:S01]  /*3380*/  MUFU.RCP R74, R92 ;  /* 0x0000005c004a7308 */ /* 0x0000a20000001000 */
[----:B----4-:R-:W-:Y:S01]  /*3390*/  FMUL.FTZ R87, R0, R87 ;  /* 0x0000005700577220 */ /* 0x010fe20000410000 */
[----:B------:R-:W-:-:S06]  /*33a0*/  FMUL.FTZ R0, R47, -1.4426950216293334961 ;  /* 0xbfb8aa3b2f007820 */ /* 0x000fcc0000410000 */
[----:B------:R-:W3:Y:S01]  /*33b0*/  MUFU.RCP R91, R91 ;  /* 0x0000005b005b7308 */ /* 0x000ee20000001000 */
[----:B0-----:R-:W-:-:S07]  /*33c0*/  FADD.FTZ R92, R51, 1 ;  /* 0x3f800000335c7421 */ /* 0x001fce0000010000 */
[----:B------:R-:W0:Y:S01]  /*33d0*/  MUFU.RCP R75, R75 ;  /* 0x0000004b004b7308 */ /* 0x000e220000001000 */
[----:B--2---:R-:W-:Y:S01]  /*33e0*/  FMUL.FTZ R74, R21, R74 ;  /* 0x0000004a154a7220 */ /* 0x004fe20000410000 */
[----:B------:R-:W-:-:S06]  /*33f0*/  FMUL.FTZ R21, R2, -1.4426950216293334961 ;  /* 0xbfb8aa3b02157820 */ /* 0x000fcc0000410000 */
[----:B------:R-:W2:Y:S01]  /*3400*/  MUFU.EX2 R8, R8 ;  /* 0x0000000800087308 */ /* 0x000ea20000000800 */
[----:B---3--:R-:W-:-:S07]  /*3410*/  FMUL.FTZ R53, R53, R91 ;  /* 0x0000005b35357220 */ /* 0x008fce0000410000 */
[----:B------:R-:W3:Y:S01]  /*3420*/  MUFU.RCP R92, R92 ;  /* 0x0000005c005c7308 */ /* 0x000ee20000001000 */
[----:B0-----:R-:W-:Y:S01]  /*3430*/  FMUL.FTZ R51, R18, R75 ;  /* 0x0000004b12337220 */ /* 0x001fe20000410000 */
[----:B------:R-:W-:-:S06]  /*3440*/  FMUL.FTZ R18, R59, -1.4426950216293334961 ;  /* 0xbfb8aa3b3b127820 */ /* 0x000fcc0000410000 */
[----:B------:R-:W0:Y:S01]  /*3450*/  MUFU.EX2 R0, R0 ;  /* 0x0000000000007308 */ /* 0x000e220000000800 */
[----:B--2---:R-:W-:-:S07]  /*3460*/  FADD.FTZ R91, R8, 1 ;  /* 0x3f800000085b7421 */ /* 0x004fce0000010000 */
[----:B------:R-:W-:Y:S01]  /*3470*/  MUFU.RCP R91, R91 ;  /* 0x0000005b005b7308 */ /* 0x000fe20000001000 */
[----:B---3--:R-:W-:Y:S01]  /*3480*/  FMUL.FTZ R75, R17, R92 ;  /* 0x0000005c114b7220 */ /* 0x008fe20000410000 */
[----:B------:R-:W-:-:S06]  /*3490*/  FMUL.FTZ R17, R58, -1.4426950216293334961 ;  /* 0xbfb8aa3b3a117820 */ /* 0x000fcc0000410000 */
[----:B------:R-:W-:Y:S01]  /*34a0*/  MUFU.EX2 R31, R31 ;  /* 0x0000001f001f7308 */ /* 0x000fe20000000800 */
[----:B0-----:R-:W-:-:S07]  /*34b0*/  FADD.FTZ R92, R0, 1 ;  /* 0x3f800000005c7421 */ /* 0x001fce0000010000 */
[----:B------:R0:W2:Y:S08]  /*34c0*/  MUFU.RCP R0, R92 ;  /* 0x0000005c00007308 */ /* 0x0000b00000001000 */
[----:B------:R-:W-:Y:S01]  /*34d0*/  MUFU.EX2 R22, R22 ;  /* 0x0000001600167308 */ /* 0x000fe20000000800 */
[----:B0-----:R-:W-:-:S07]  /*34e0*/  FMUL.FTZ R92, R24, -1.4426950216293334961 ;  /* 0xbfb8aa3b185c7820 */ /* 0x001fce0000410000 */
[----:B------:R-:W0:Y:S01]  /*34f0*/  MUFU.EX2 R23, R23 ;  /* 0x0000001700177308 */ /* 0x000e220000000800 */
[----:B--2---:R-:W-:Y:S01]  /*3500*/  FMUL.FTZ R8, R47, R0 ;  /* 0x000000002f087220 */ /* 0x004fe20000410000 */
[----:B------:R-:W-:Y:S01]  /*3510*/  FMUL.FTZ R47, R14, R91 ;  /* 0x0000005b0e2f7220 */ /* 0x000fe20000410000 */
[----:B------:R-:W-:Y:S01]  /*3520*/  FADD.FTZ R91, R31, 1 ;  /* 0x3f8000001f5b7421 */ /* 0x000fe20000010000 */
[----:B------:R-:W-:Y:S01]  /*3530*/  FMUL.FTZ R0, R61, -1.4426950216293334961 ;  /* 0xbfb8aa3b3d007820 */ /* 0x000fe20000410000 */
[----:B------:R-:W-:Y:S01]  /*3540*/  FMUL.FTZ R14, R63, -1.4426950216293334961 ;  /* 0xbfb8aa3b3f0e7820 */ /* 0x000fe20000410000 */
[----:B------:R-:W-:Y:S02]  /*3550*/  F2FP.BF16.F32.PACK_AB R46, R8, R75 ;  /* 0x0000004b082e723e */ /* 0x000fe400000010ff */
[----:B------:R-:W-:Y:S08]  /*3560*/  MUFU.EX2 R86, R86 ;  /* 0x0000005600567308 */ /* 0x000ff00000000800 */
[----:B------:R-:W2:Y:S01]  /*3570*/  MUFU.RCP R91, R91 ;  /* 0x0000005b005b7308 */ /* 0x000ea20000001000 */
[----:B0-----:R-:W-:-:S07]  /*3580*/  FADD.FTZ R23, R23, 1 ;  /* 0x3f80000017177421 */ /* 0x001fce0000010000 */
[----:B------:R-:W0:Y:S08]  /*3590*/  MUFU.EX2 R30, R30 ;  /* 0x0000001e001e7308 */ /* 0x000e300000000800 */
[----:B------:R-:W3:Y:S01]  /*35a0*/  MUFU.EX2 R29, R29 ;  /* 0x0000001d001d7308 */ /* 0x000ee20000000800 */
[----:B--2---:R-:W-:Y:S01]  /*35b0*/  FMUL.FTZ R43, R43, R91 ;  /* 0x0000005b2b2b7220 */ /* 0x004fe20000410000 */
[----:B------:R-:W-:-:S06]  /*35c0*/  FADD.FTZ R91, R22, 1 ;  /* 0x3f800000165b7421 */ /* 0x000fcc0000010000 */
[----:B------:R-:W-:Y:S01]  /*35d0*/  MUFU.EX2 R15, R15 ;  /* 0x0000000f000f7308 */ /* 0x000fe20000000800 */
[----:B0-----:R-:W-:-:S07]  /*35e0*/  FADD.FTZ R30, R30, 1 ;  /* 0x3f8000001e1e7421 */ /* 0x001fce0000010000 */
[----:B------:R-:W0:Y:S01]  /*35f0*/  MUFU.RCP R91, R91 ;  /* 0x0000005b005b7308 */ /* 0x000e220000001000 */
[----:B---3--:R-:W-:-:S07]  /*3600*/  FADD.FTZ R31, R29, 1 ;  /* 0x3f8000001d1f7421 */ /* 0x008fce0000010000 */
[----:B------:R-:W2:Y:S08]  /*3610*/  MUFU.EX2 R21, R21 ;  /* 0x0000001500157308 */ /* 0x000eb00000000800 */
[----:B------:R3:W4:Y:S01]  /*3620*/  MUFU.RCP R50, R93 ;  /* 0x0000005d00327308 */ /* 0x0007220000001000 */
[----:B0-----:R-:W-:-:S07]  /*3630*/  FMUL.FTZ R32, R32, R91 ;  /* 0x0000005b20207220 */ /* 0x001fce0000410000 */
[----:B------:R-:W0:Y:S01]  /*3640*/  MUFU.RCP R30, R30 ;  /* 0x0000001e001e7308 */ /* 0x000e220000001000 */
[----:B---3--:R-:W-:Y:S01]  /*3650*/  FADD.FTZ R93, R86, 1 ;  /* 0x3f800000565d7421 */ /* 0x008fe20000010000 */
[----:B--2---:R-:W-:-:S06]  /*3660*/  FADD.FTZ R91, R21, 1 ;  /* 0x3f800000155b7421 */ /* 0x004fcc0000010000 */
[----:B------:R-:W2:Y:S01]  /*3670*/  MUFU.RCP R86, R23 ;  /* 0x0000001700567308 */ /* 0x000ea20000001000 */
[----:B----4-:R-:W-:Y:S01]  /*3680*/  FMUL.FTZ R50, R19, R50 ;  /* 0x0000003213327220 */ /* 0x010fe20000410000 */
[----:B------:R-:W-:-:S06]  /*3690*/  FMUL.FTZ R19, R25, -1.4426950216293334961 ;  /* 0xbfb8aa3b19137820 */ /* 0x000fcc0000410000 */
[----:B------:R3:W-:Y:S01]  /*36a0*/  MUFU.EX2 R23, R92 ;  /* 0x0000005c00177308 */ /* 0x0007e20000000800 */
[----:B0-----:R-:W-:Y:S01]  /*36b0*/  FMUL.FTZ R29, R11, R30 ;  /* 0x0000001e0b1d7220 */ /* 0x001fe20000410000 */
[----:B------:R-:W-:-:S06]  /*36c0*/  FMUL.FTZ R11, R20, -1.4426950216293334961 ;  /* 0xbfb8aa3b140b7820 */ /* 0x000fcc0000410000 */
[----:B------:R-:W0:Y:S01]  /*36d0*/  MUFU.RCP R31, R31 ;  /* 0x0000001f001f7308 */ /* 0x000e220000001000 */
[----:B---3--:R-:W-:Y:S01]  /*36e0*/  FADD.FTZ R92, R15, 1 ;  /* 0x3f8000000f5c7421 */ /* 0x008fe20000010000 */
[----:B--2---:R-:W-:Y:S01]  /*36f0*/  FMUL.FTZ R86, R13, R86 ;  /* 0x000000560d567220 */ /* 0x004fe20000410000 */
[----:B------:R-:W-:Y:S01]  /*3700*/  FMUL.FTZ R13, R62, -1.4426950216293334961 ;  /* 0xbfb8aa3b3e0d7820 */ /* 0x000fe20000410000 */
[----:B------:R-:W-:-:S03]  /*3710*/  FMUL.FTZ R15, R65, -1.4426950216293334961 ;  /* 0xbfb8aa3b410f7820 */ /* 0x000fc60000410000 */
[----:B------:R-:W-:Y:S01]  /*3720*/  F2FP.BF16.F32.PACK_AB R86, R43, R86 ;  /* 0x000000562b56723e */ /* 0x000fe200000010ff */
[----:B------:R-:W2:Y:S08]  /*3730*/  MUFU.RCP R92, R92 ;  /* 0x0000005c005c7308 */ /* 0x000eb00000001000 */
[----:B------:R-:W3:Y:S01]  /*3740*/  MUFU.EX2 R26, R26 ;  /* 0x0000001a001a7308 */ /* 0x000ee20000000800 */
[----:B0-----:R-:W-:Y:S01]  /*3750*/  FMUL.FTZ R30, R10, R31 ;  /* 0x0000001f0a1e7220 */ /* 0x001fe20000410000 */
[----:B------:R-:W-:-:S06]  /*3760*/  FMUL.FTZ R10, R68, -1.4426950216293334961 ;  /* 0xbfb8aa3b440a7820 */ /* 0x000fcc0000410000 */
[----:B------:R-:W0:Y:S01]  /*3770*/  MUFU.EX2 R42, R42 ;  /* 0x0000002a002a7308 */ /* 0x000e220000000800 */
[----:B--2---:R-:W-:Y:S01]  /*3780*/  FMUL.FTZ R31, R9, R92 ;  /* 0x0000005c091f7220 */ /* 0x004fe20000410000 */
[----:B------:R-:W-:-:S04]  /*3790*/  FMUL.FTZ R9, R66, -1.4426950216293334961 ;  /* 0xbfb8aa3b42097820 */ /* 0x000fc80000410000 */
[----:B------:R-:W-:Y:S02]  /*37a0*/  F2FP.BF16.F32.PACK_AB R32, R32, R31 ;  /* 0x0000001f2020723e */ /* 0x000fe400000010ff */
[----:B------:R-:W2:Y:S01]  /*37b0*/  MUFU.RCP R91, R91 ;  /* 0x0000005b005b7308 */ /* 0x000ea20000001000 */
[----:B---3--:R-:W-:-:S07]  /*37c0*/  FADD.FTZ R92, R26, 1 ;  /* 0x3f8000001a5c7421 */ /* 0x008fce0000010000 */
[----:B------:R-:W3:Y:S01]  /*37d0*/  MUFU.EX2 R19, R19 ;  /* 0x0000001300137308 */ /* 0x000ee20000000800 */
[----:B0-----:R-:W-:-:S07]  /*37e0*/  FADD.FTZ R26, R42, 1 ;  /* 0x3f8000002a1a7421 */ /* 0x001fce0000010000 */
[----:B------:R-:W0:Y:S01]  /*37f0*/  MUFU.RCP R93, R93 ;  /* 0x0000005d005d7308 */ /* 0x000e220000001000 */
[----:B--2---:R-:W-:-:S07]  /*3800*/  FMUL.FTZ R2, R2, R91 ;  /* 0x0000005b02027220 */ /* 0x004fce0000410000 */
[----:B------:R-:W2:Y:S01]  /*3810*/  MUFU.EX2 R6, R6 ;  /* 0x0000000600067308 */ /* 0x000ea20000000800 */
[----:B---3--:R-:W-:-:S07]  /*3820*/  FADD.FTZ R91, R19, 1 ;  /* 0x3f800000135b7421 */ /* 0x008fce0000010000 */
[----:B------:R-:W-:Y:S01]  /*3830*/  MUFU.EX2 R44, R44 ;  /* 0x0000002c002c7308 */ /* 0x000fe20000000800 */
[----:B0-----:R-:W-:-:S05]  /*3840*/  FMUL.FTZ R64, R64, R93 ;  /* 0x0000005d40407220 */ /* 0x001fca0000410000 */
[----:B------:R-:W-:Y:S02]  /*3850*/  F2FP.BF16.F32.PACK_AB R47, R47, R64 ;  /* 0x000000402f2f723e */ /* 0x000fe400000010ff */
[----:B------:R-:W0:Y:S01]  /*3860*/  MUFU.RCP R26, R26 ;  /* 0x0000001a001a7308 */ /* 0x000e220000001000 */
[----:B--2---:R-:W-:Y:S01]  /*3870*/  FADD.FTZ R93, R6, 1 ;  /* 0x3f800000065d7421 */ /* 0x004fe20000010000 */
[----:B------:R-:W-:-:S06]  /*3880*/  FMUL.FTZ R6, R69, -1.4426950216293334961 ;  /* 0xbfb8aa3b45067820 */ /* 0x000fcc0000410000 */
[----:B------:R-:W-:Y:S08]  /*3890*/  MUFU.EX2 R0, R0 ;  /* 0x0000000000007308 */ /* 0x000ff00000000800 */
[----:B------:R-:W-:Y:S01]  /*38a0*/  MUFU.RCP R91, R91 ;  /* 0x0000005b005b7308 */ /* 0x000fe20000001000 */
[----:B0-----:R-:W-:-:S07]  /*38b0*/  FMUL.FTZ R45, R45, R26 ;  /* 0x0000001a2d2d7220 */ /* 0x001fce0000410000 */
[----:B------:R0:W2:Y:S08]  /*38c0*/  MUFU.RCP R22, R92 ;  /* 0x0000005c00167308 */ /* 0x0000b00000001000 */
[----:B------:R3:W4:Y:S01]  /*38d0*/  MUFU.RCP R42, R93 ;  /* 0x0000005d002a7308 */ /* 0x0007220000001000 */
[----:B0-----:R-:W-:-:S07]  /*38e0*/  FMUL.FTZ R92, R71, -1.4426950216293334961 ;  /* 0xbfb8aa3b475c7820 */ /* 0x001fce0000410000 */
[----:B------:R0:W5:Y:S01]  /*38f0*/  MUFU.EX2 R26, R92 ;  /* 0x0000005c001a7308 */ /* 0x0001620000000800 */
[----:B---3--:R-:W-:Y:S01]  /*3900*/  FADD.FTZ R93, R44, 1 ;  /* 0x3f8000002c5d7421 */ /* 0x008fe20000010000 */
[----:B--2---:R-:W-:Y:S01]  /*3910*/  FMUL.FTZ R22, R7, R22 ;  /* 0x0000001607167220 */ /* 0x004fe20000410000 */
[----:B------:R-:W-:-:S05]  /*3920*/  FMUL.FTZ R7, R16, -1.4426950216293334961 ;  /* 0xbfb8aa3b10077820 */ /* 0x000fca0000410000 */
[----:B------:R-:W2:Y:S01]  /*3930*/  MUFU.RCP R93, R93 ;  /* 0x0000005d005d7308 */ /* 0x000ea20000001000 */
[----:B0-----:R-:W-:Y:S01]  /*3940*/  FADD.FTZ R92, R0, 1 ;  /* 0x3f800000005c7421 */ /* 0x001fe20000010000 */
[----:B------:R-:W-:Y:S01]  /*3950*/  FMUL.FTZ R0, R25, R91 ;  /* 0x0000005b19007220 */ /* 0x000fe20000410000 */
[----:B------:R-:W-:Y:S01]  /*3960*/  FADD.FTZ R91, R23, 1 ;  /* 0x3f800000175b7421 */ /* 0x000fe20000010000 */
[----:B------:R-:W-:Y:S01]  /*3970*/  FMUL.FTZ R25, R78, -1.4426950216293334961 ;  /* 0xbfb8aa3b4e197820 */ /* 0x000fe20000410000 */
[----:B----4-:R-:W-:Y:S01]  /*3980*/  FMUL.FTZ R42, R5, R42 ;  /* 0x0000002a052a7220 */ /* 0x010fe20000410000 */
[----:B------:R-:W-:Y:S02]  /*3990*/  FMUL.FTZ R5, R70, -1.4426950216293334961 ;  /* 0xbfb8aa3b46057820 */ /* 0x000fe40000410000 */
[----:B------:R-:W0:Y:S01]  /*39a0*/  MUFU.EX2 R40, R40 ;  /* 0x0000002800287308 */ /* 0x000e220000000800 */
[----:B-----5:R-:W-:-:S07]  /*39b0*/  FADD.FTZ R26, R26, 1 ;  /* 0x3f8000001a1a7421 */ /* 0x020fce0000010000 */
[----:B------:R-:W3:Y:S01]  /*39c0*/  MUFU.EX2 R18, R18 ;  /* 0x0000001200127308 */ /* 0x000ee20000000800 */
[----:B--2---:R-:W-:Y:S01]  /*39d0*/  FMUL.FTZ R21, R28, R93 ;  /* 0x0000005d1c157220 */ /* 0x004fe20000410000 */
[----:B------:R-:W-:-:S04]  /*39e0*/  FMUL.FTZ R28, R4, -1.4426950216293334961 ;  /* 0xbfb8aa3b041c7820 */ /* 0x000fc80000410000 */
[----:B------:R-:W-:Y:S02]  /*39f0*/  F2FP.BF16.F32.PACK_AB R42, R21, R42 ;  /* 0x0000002a152a723e */ /* 0x000fe400000010ff */
[----:B------:R-:W2:Y:S01]  /*3a00*/  MUFU.EX2 R17, R17 ;  /* 0x0000001100117308 */ /* 0x000ea20000000800 */
[----:B0-----:R-:W-:-:S07]  /*3a10*/  FADD.FTZ R40, R40, 1 ;  /* 0x3f80000028287421 */ /* 0x001fce0000010000 */
[----:B------:R-:W0:Y:S01]  /*3a20*/  MUFU.RCP R92, R92 ;  /* 0x0000005c005c7308 */ /* 0x000e220000001000 */
[----:B---3--:R-:W-:-:S07]  /*3a30*/  FADD.FTZ R93, R18, 1 ;  /* 0x3f800000125d7421 */ /* 0x008fce0000010000 */
[----:B------:R-:W-:Y:S01]  /*3a40*/  MUFU.EX2 R14, R14 ;  /* 0x0000000e000e7308 */ /* 0x000fe20000000800 */
[----:B--2---:R-:W-:Y:S01]  /*3a50*/  FADD.FTZ R19, R17, 1 ;  /* 0x3f80000011137421 */ /* 0x004fe20000010000 */
[----:B------:R-:W-:-:S06]  /*3a60*/  FMUL.FTZ R17, R52, -1.4426950216293334961 ;  /* 0xbfb8aa3b34117820 */ /* 0x000fcc0000410000 */
[----:B------:R-:W2:Y:S01]  /*3a70*/  MUFU.EX2 R13, R13 ;  /* 0x0000000d000d7308 */ /* 0x000ea20000000800 */
[----:B0-----:R-:W-:-:S07]  /*3a80*/  FMUL.FTZ R61, R61, R92 ;  /* 0x0000005c3d3d7220 */ /* 0x001fce0000410000 */
[----:B------:R-:W0:Y:S08]  /*3a90*/  MUFU.EX2 R15, R15 ;  /* 0x0000000f000f7308 */ /* 0x000e300000000800 */
[----:B------:R-:W3:Y:S01]  /*3aa0*/  MUFU.RCP R91, R91 ;  /* 0x0000005b005b7308 */ /* 0x000ee20000001000 */
[----:B--2---:R-:W-:Y:S01]  /*3ab0*/  FADD.FTZ R23, R13, 1 ;  /* 0x3f8000000d177421 */ /* 0x004fe20000010000 */
[----:B------:R-:W-:-:S06]  /*3ac0*/  FMUL.FTZ R13, R88, -1.4426950216293334961 ;  /* 0xbfb8aa3b580d7820 */ /* 0x000fcc0000410000 */
[----:B------:R-:W2:Y:S01]  /*3ad0*/  MUFU.EX2 R11, R11 ;  /* 0x0000000b000b7308 */ /* 0x000ea20000000800 */
[----:B0-----:R-:W-:Y:S01]  /*3ae0*/  FADD.FTZ R92, R15, 1 ;  /* 0x3f8000000f5c7421 */ /* 0x001fe20000010000 */
[----:B------:R-:W-:-:S06]  /*3af0*/  FMUL.FTZ R15, R83, -1.4426950216293334961 ;  /* 0xbfb8aa3b530f7820 */ /* 0x000fcc0000410000 */
[----:B------:R-:W0:Y:S01]  /*3b00*/  MUFU.EX2 R10, R10 ;  /* 0x0000000a000a7308 */ /* 0x000e220000000800 */
[----:B---3--:R-:W-:-:S05]  /*3b10*/  FMUL.FTZ R24, R24, R91 ;  /* 0x0000005b18187220 */ /* 0x008fca0000410000 */
[----:B------:R-:W-:Y:S02]  /*3b20*/  F2FP.BF16.F32.PACK_AB R24, R24, R61 ;  /* 0x0000003d1818723e */ /* 0x000fe400000010ff */
[----:B------:R-:W3:Y:S01]  /*3b30*/  MUFU.EX2 R12, R12 ;  /* 0x0000000c000c7308 */ /* 0x000ee20000000800 */
[----:B--2---:R-:W-:-:S07]  /*3b40*/  FADD.FTZ R91, R11, 1 ;  /* 0x3f8000000b5b7421 */ /* 0x004fce0000010000 */
[----:B------:R-:W-:Y:S01]  /*3b50*/  MUFU.EX2 R9, R9 ;  /* 0x0000000900097308 */ /* 0x000fe20000000800 */
[----:B0-----:R-:W-:Y:S01]  /*3b60*/  FADD.FTZ R11, R10, 1 ;  /* 0x3f8000000a0b7421 */ /* 0x001fe20000010000 */
[----:B------:R-:W-:-:S06]  /*3b70*/  FMUL.FTZ R10, R49, -1.4426950216293334961 ;  /* 0xbfb8aa3b310a7820 */ /* 0x000fcc0000410000 */
[----:B------:R0:W2:Y:S01]  /*3b80*/  MUFU.RCP R18, R93 ;  /* 0x0000005d00127308 */ /* 0x0000a20000001000 */
[----:B---3--:R-:W-:Y:S01]  /*3b90*/  FADD.FTZ R44, R12, 1 ;  /* 0x3f8000000c2c7421 */ /* 0x008fe20000010000 */
[----:B------:R-:W-:-:S06]  /*3ba0*/  FMUL.FTZ R12, R73, -1.4426950216293334961 ;  /* 0xbfb8aa3b490c7820 */ /* 0x000fcc0000410000 */
[----:B------:R-:W3:Y:S01]  /*3bb0*/  MUFU.RCP R40, R40 ;  /* 0x0000002800287308 */ /* 0x000ee20000001000 */
[----:B0-----:R-:W-:-:S07]  /*3bc0*/  FADD.FTZ R93, R14, 1 ;  /* 0x3f8000000e5d7421 */ /* 0x001fce0000010000 */
[----:B------:R-:W0:Y:S01]  /*3bd0*/  MUFU.RCP R19, R19 ;  /* 0x0000001300137308 */ /* 0x000e220000001000 */
[----:B--2---:R-:W-:Y:S01]  /*3be0*/  FMUL.FTZ R59, R59, R18 ;  /* 0x000000123b3b7220 */ /* 0x004fe20000410000 */
[----:B------:R-:W-:-:S06]  /*3bf0*/  FMUL.FTZ R18, R55, -1.4426950216293334961 ;  /* 0xbfb8aa3b37127820 */ /* 0x000fcc0000410000 */
[----:B------:R2:W4:Y:S01]  /*3c00*/  MUFU.RCP R14, R93 ;  /* 0x0000005d000e7308 */ /* 0x0005220000001000 */
[----:B---3--:R-:W-:Y:S01]  /*3c10*/  FMUL.FTZ R3, R3, R40 ;  /* 0x0000002803037220 */ /* 0x008fe20000410000 */
[----:B------:R-:W-:-:S04]  /*3c20*/  FMUL.FTZ R40, R79, -1.4426950216293334961 ;  /* 0xbfb8aa3b4f287820 */ /* 0x000fc80000410000 */
[----:B------:R-:W-:Y:S02]  /*3c30*/  F2FP.BF16.F32.PACK_AB R43, R2, R3 ;  /* 0x00000003022b723e */ /* 0x000fe400000010ff */
[----:B------:R-:W3:Y:S01]  /*3c40*/  MUFU.RCP R23, R23 ;  /* 0x0000001700177308 */ /* 0x000ee20000001000 */
[----:B--2---:R-:W-:Y:S01]  /*3c50*/  FADD.FTZ R93, R9, 1 ;  /* 0x3f800000095d7421 */ /* 0x004fe20000010000 */
[----:B0-----:R-:W-:Y:S01]  /*3c60*/  FMUL.FTZ R58, R58, R19 ;  /* 0x000000133a3a7220 */ /* 0x001fe20000410000 */
[----:B------:R-:W-:-:S04]  /*3c70*/  FMUL.FTZ R19, R81, -1.4426950216293334961 ;  /* 0xbfb8aa3b51137820 */ /* 0x000fc80000410000 */
[----:B------:R-:W-:Y:S01]  /*3c80*/  F2FP.BF16.F32.PACK_AB R3, R58, R59 ;  /* 0x0000003b3a03723e */ /* 0x000fe200000010ff */
[----:B------:R-:W0:Y:S01]  /*3c90*/  MUFU.RCP R92, R92 ;  /* 0x0000005c005c7308 */ /* 0x000e220000001000 */
[----:B----4-:R-:W-:Y:S01]  /*3ca0*/  FMUL.FTZ R63, R63, R14 ;  /* 0x0000000e3f3f7220 */ /* 0x010fe20000410000 */
[----:B------:R-:W-:-:S06]  /*3cb0*/  FMUL.FTZ R14, R60, -1.4426950216293334961 ;  /* 0xbfb8aa3b3c0e7820 */ /* 0x000fcc0000410000 */
[----:B------:R-:W2:Y:S01]  /*3cc0*/  MUFU.EX2 R6, R6 ;  /* 0x0000000600067308 */ /* 0x000ea20000000800 */
[----:B---3--:R-:W-:Y:S01]  /*3cd0*/  FMUL.FTZ R62, R62, R23 ;  /* 0x000000173e3e7220 */ /* 0x008fe20000410000 */
[----:B------:R-:W-:-:S06]  /*3ce0*/  FMUL.FTZ R23, R82, -1.4426950216293334961 ;  /* 0xbfb8aa3b52177820 */ /* 0x000fcc0000410000 */
[----:B------:R-:W3:Y:S01]  /*3cf0*/  MUFU.RCP R11, R11 ;  /* 0x0000000b000b7308 */ /* 0x000ee20000001000 */
[----:B0-----:R-:W-:-:S07]  /*3d00*/  FMUL.FTZ R65, R65, R92 ;  /* 0x0000005c41417220 */ /* 0x001fce0000410000 */
[----:B------:R-:W0:Y:S01]  /*3d10*/  MUFU.RCP R9, R93 ;  /* 0x0000005d00097308 */ /* 0x000e220000001000 */
[----:B--2---:R-:W-:Y:S01]  /*3d20*/  FADD.FTZ R92, R6, 1 ;  /* 0x3f800000065c7421 */ /* 0x004fe20000010000 */
[----:B------:R-:W-:-:S06]  /*3d30*/  FMUL.FTZ R6, R84, -1.4426950216293334961 ;  /* 0xbfb8aa3b54067820 */ /* 0x000fcc0000410000 */
[----:B------:R-:W2:Y:S01]  /*3d40*/  MUFU.RCP R44, R44 ;  /* 0x0000002c002c7308 */ /* 0x000ea20000001000 */
[----:B---3--:R-:W-:Y:S01]  /*3d50*/  FMUL.FTZ R68, R68, R11 ;  /* 0x0000000b44447220 */ /* 0x008fe20000410000 */
[----:B------:R-:W-:-:S06]  /*3d60*/  FMUL.FTZ R11, R85, -1.4426950216293334961 ;  /* 0xbfb8aa3b550b7820 */ /* 0x000fcc0000410000 */
[----:B------:R-:W3:Y:S01]  /*3d70*/  MUFU.EX2 R7, R7 ;  /* 0x0000000700077308 */ /* 0x000ee20000000800 */
[----:B0-----:R-:W-:Y:S01]  /*3d80*/  FMUL.FTZ R9, R66, R9 ;  /* 0x0000000942097220 */ /* 0x001fe20000410000 */
[----:B------:R-:W-:-:S04]  /*3d90*/  FMUL.FTZ R66, R80, -1.4426950216293334961 ;  /* 0xbfb8aa3b50427820 */ /* 0x000fc80000410000 */
[----:B------:R-:W-:Y:S02]  /*3da0*/  F2FP.BF16.F32.PACK_AB R9, R9, R68 ;  /* 0x000000440909723e */ /* 0x000fe400000010ff */
[----:B------:R-:W0:Y:S01]  /*3db0*/  MUFU.RCP R91, R91 ;  /* 0x0000005b005b7308 */ /* 0x000e220000001000 */
[----:B--2---:R-:W-:Y:S01]  /*3dc0*/  FMUL.FTZ R57, R57, R44 ;  /* 0x0000002c39397220 */ /* 0x004fe20000410000 */
[----:B------:R-:W-:-:S04]  /*3dd0*/  FMUL.FTZ R44, R76, -1.4426950216293334961 ;  /* 0xbfb8aa3b4c2c7820 */ /* 0x000fc80000410000 */
[----:B------:R-:W-:Y:S02]  /*3de0*/  F2FP.BF16.F32.PACK_AB R2, R0, R57 ;  /* 0x000000390002723e */ /* 0x000fe400000010ff */
[----:B------:R-:W2:Y:S01]  /*3df0*/  MUFU.EX2 R28, R28 ;  /* 0x0000001c001c7308 */ /* 0x000ea20000000800 */
[----:B---3--:R-:W-:-:S07]  /*3e00*/  FADD.FTZ R7, R7, 1 ;  /* 0x3f80000007077421 */ /* 0x008fce0000010000 */
[----:B------:R-:W3:Y:S01]  /*3e10*/  MUFU.EX2 R40, R40 ;  /* 0x0000002800287308 */ /* 0x000ee20000000800 */
[----:B0-----:R-:W-:-:S05]  /*3e20*/  FMUL.FTZ R20, R20, R91 ;  /* 0x0000005b14147220 */ /* 0x001fca0000410000 */
[----:B------:R-:W-:Y:S02]  /*3e30*/  F2FP.BF16.F32.PACK_AB R8, R20, R65 ;  /* 0x000000411408723e */ /* 0x000fe400000010ff */
[----:B------:R-:W0:Y:S01]  /*3e40*/  MUFU.EX2 R19, R19 ;  /* 0x0000001300137308 */ /* 0x000e220000000800 */
[----:B--2---:R-:W-:-:S07]  /*3e50*/  FADD.FTZ R91, R28, 1 ;  /* 0x3f8000001c5b7421 */ /* 0x004fce0000010000 */
[----:B------:R-:W2:Y:S01]  /*3e60*/  MUFU.EX2 R25, R25 ;  /* 0x0000001900197308 */ /* 0x000ea20000000800 */
[----:B---3--:R-:W-:-:S07]  /*3e70*/  FADD.FTZ R28, R40, 1 ;  /* 0x3f800000281c7421 */ /* 0x008fce0000010000 */
[----:B------:R-:W3:Y:S01]  /*3e80*/  MUFU.EX2 R14, R14 ;  /* 0x0000000e000e7308 */ /* 0x000ee20000000800 */
[----:B0-----:R-:W-:-:S07]  /*3e90*/  FADD.FTZ R40, R19, 1 ;  /* 0x3f80000013287421 */ /* 0x001fce0000010000 */
        /* <DEDUP_REMOVED lines=24> */
[----:B------:R-:W0:Y:S01]  /*4020*/  MUFU.RCP R7, R7 ;  /* 0x0000000700077308 */ /* 0x000e220000001000 */
[----:B--2---:R-:W-:-:S07]  /*4030*/  FADD.FTZ R11, R66, 1 ;  /* 0x3f800000420b7421 */ /* 0x004fce0000010000 */
[----:B------:R-:W2:Y:S01]  /*4040*/  MUFU.RCP R91, R91 ;  /* 0x0000005b005b7308 */ /* 0x000ea20000001000 */
[----:B---3--:R-:W-:-:S07]  /*4050*/  FADD.FTZ R44, R44, 1 ;  /* 0x3f8000002c2c7421 */ /* 0x008fce0000010000 */
[----:B------:R-:W3:Y:S01]  /*4060*/  MUFU.RCP R5, R5 ;  /* 0x0000000500057308 */ /* 0x000ee20000001000 */
[----:B0-----:R-:W-:-:S07]  /*4070*/  FMUL.FTZ R16, R16, R7 ;  /* 0x0000000710107220 */ /* 0x001fce0000410000 */
[----:B------:R-:W0:Y:S01]  /*4080*/  MUFU.RCP R7, R23 ;  /* 0x0000001700077308 */ /* 0x000e220000001000 */
[----:B--2---:R-:W-:Y:S01]  /*4090*/  FMUL.FTZ R91, R4, R91 ;  /* 0x0000005b045b7220 */ /* 0x004fe20000410000 */
[----:B-1----:R-:W-:-:S06]  /*40a0*/  IADD3 R4, P1, PT, R34, UR8, RZ ;  /* 0x0000000822047c10 */ /* 0x002fcc000ff3e0ff */
[----:B------:R-:W1:Y:S01]  /*40b0*/  MUFU.RCP R6, R6 ;  /* 0x0000000600067308 */ /* 0x000e620000001000 */
[----:B---3--:R-:W-:Y:S01]  /*40c0*/  FMUL.FTZ R70, R70, R5 ;  /* 0x0000000546467220 */ /* 0x008fe20000410000 */
[----:B------:R-:W-:Y:S01]  /*40d0*/  IADD3.X R5, PT, PT, R33, UR9, RZ, P1, !PT ;  /* 0x0000000921057c10 */ /* 0x000fe20008ffe4ff */
[----:B------:R-:W2:Y:S01]  /*40e0*/  LDCU.64 UR8, c[0x0][0x3a8] ;  /* 0x00007500ff0877ac */ /* 0x000ea20008000a00 */
[----:B------:R-:W-:-:S03]  /*40f0*/  F2FP.BF16.F32.PACK_AB R33, R45, R22 ;  /* 0x000000162d21723e */ /* 0x000fc600000010ff */
[----:B------:R-:W-:Y:S01]  /*4100*/  STG.E.64 desc[UR14][R4.64+0x5000], R46 ;  /* 0x0050002e04007986 */ /* 0x000fe2000c101b0e */
[----:B------:R-:W3:Y:S01]  /*4110*/  MUFU.RCP R92, R92 ;  /* 0x0000005c005c7308 */ /* 0x000ee20000001000 */
[----:B0-----:R-:W-:Y:S01]  /*4120*/  FMUL.FTZ R84, R84, R7 ;  /* 0x0000000754547220 */ /* 0x001fe20000410000 */
[----:B------:R-:W-:Y:S01]  /*4130*/  F2FP.BF16.F32.PACK_AB R7, R51, R50 ;  /* 0x000000323307723e */ /* 0x000fe200000010ff */
[----:B------:R-:W-:Y:S04]  /*4140*/  STG.E.64 desc[UR14][R4.64+0x7800], R32 ;  /* 0x0078002004007986 */ /* 0x000fe8000c101b0e */
[----:B------:R-:W-:Y:S01]  /*4150*/  STG.E.64 desc[UR14][R4.64+0x8c00], R42 ;  /* 0x008c002a04007986 */ /* 0x000fe2000c101b0e */
[----:B------:R-:W0:Y:S01]  /*4160*/  MUFU.RCP R26, R26 ;  /* 0x0000001a001a7308 */ /* 0x000e220000001000 */
[----:B-1----:R-:W-:Y:S01]  /*4170*/  FMUL.FTZ R49, R49, R6 ;  /* 0x0000000631317220 */ /* 0x002fe20000410000 */
[----:B------:R-:W-:Y:S01]  /*4180*/  F2FP.BF16.F32.PACK_AB R6, R53, R74 ;  /* 0x0000004a3506723e */ /* 0x000fe200000010ff */
[----:B------:R-:W-:Y:S01]  /*4190*/  STG.E.64 desc[UR14][R4.64+0xa000], R2 ;  /* 0x00a0000204007986 */ /* 0x000fe2000c101b0e */
[----:B--2---:R-:W-:-:S02]  /*41a0*/  UISETP.GE.U32.AND UP0, UPT, UR11, UR8, UPT ;  /* 0x000000080b00728c */ /* 0x004fc4000bf06070 */
[----:B------:R-:W-:Y:S01]  /*41b0*/  F2FP.BF16.F32.PACK_AB R84, R49, R84 ;  /* 0x000000543154723e */ /* 0x000fe200000010ff */
[----:B------:R1:W-:Y:S01]  /*41c0*/  STG.E.64 desc[UR14][R4.64+0x3c00], R6 ;  /* 0x003c000604007986 */ /* 0x0003e2000c101b0e */
[----:B------:R-:W2:Y:S01]  /*41d0*/  MUFU.RCP R12, R12 ;  /* 0x0000000c000c7308 */ /* 0x000ea20000001000 */
[----:B---3--:R-:W-:Y:S01]  /*41e0*/  FMUL.FTZ R69, R69, R92 ;  /* 0x0000005c45457220 */ /* 0x008fe20000410000 */
[----:B------:R-:W-:Y:S01]  /*41f0*/  UISETP.GE.AND.EX UP0, UPT, UR12, UR9, UPT, UP0 ;  /* 0x000000090c00728c */ /* 0x000fe2000bf06300 */
[----:B------:R3:W-:Y:S05]  /*4200*/  STG.E.64 desc[UR14][R4.64+0xc800], R8 ;  /* 0x00c8000804007986 */ /* 0x0007ea000c101b0e */
[----:B------:R-:W4:Y:S01]  /*4210*/  MUFU.RCP R28, R28 ;  /* 0x0000001c001c7308 */ /* 0x000f220000001000 */
[----:B0-----:R-:W-:Y:S01]  /*4220*/  FMUL.FTZ R71, R71, R26 ;  /* 0x0000001a47477220 */ /* 0x001fe20000410000 */
[----:B------:R-:W-:-:S02]  /*4230*/  F2FP.BF16.F32.PACK_AB R26, R41, R48 ;  /* 0x00000030291a723e */ /* 0x000fc400000010ff */
[----:B-1----:R-:W-:Y:S02]  /*4240*/  F2FP.BF16.F32.PACK_AB R6, R16, R69 ;  /* 0x000000451006723e */ /* 0x002fe400000010ff */
[----:B------:R-:W-:Y:S02]  /*4250*/  F2FP.BF16.F32.PACK_AB R7, R70, R71 ;  /* 0x000000474607723e */ /* 0x000fe400000010ff */
[----:B------:R-:W0:Y:S01]  /*4260*/  MUFU.RCP R93, R44 ;  /* 0x0000002c005d7308 */ /* 0x000e220000001000 */
[----:B--2---:R-:W-:Y:S01]  /*4270*/  FMUL.FTZ R12, R73, R12 ;  /* 0x0000000c490c7220 */ /* 0x004fe20000410000 */
[----:B------:R3:W-:Y:S04]  /*4280*/  STG.E.64 desc[UR14][R4.64+0x1400], R26 ;  /* 0x0014001a04007986 */ /* 0x0007e8000c101b0e */
[----:B------:R-:W-:Y:S01]  /*4290*/  F2FP.BF16.F32.PACK_AB R92, R91, R12 ;  /* 0x0000000c5b5c723e */ /* 0x000fe200000010ff */
[----:B------:R3:W-:Y:S01]  /*42a0*/  STG.E.64 desc[UR14][R4.64+0xdc00], R6 ;  /* 0x00dc000604007986 */ /* 0x0007e2000c101b0e */
[----:B------:R-:W1:Y:S01]  /*42b0*/  MUFU.RCP R17, R17 ;  /* 0x0000001100117308 */ /* 0x000e620000001000 */
[----:B----4-:R-:W-:-:S07]  /*42c0*/  FMUL.FTZ R28, R79, R28 ;  /* 0x0000001c4f1c7220 */ /* 0x010fce0000410000 */
[----:B------:R-:W2:Y:S01]  /*42d0*/  MUFU.RCP R18, R18 ;  /* 0x0000001200127308 */ /* 0x000ea20000001000 */
[----:B0-----:R-:W-:-:S05]  /*42e0*/  FMUL.FTZ R93, R76, R93 ;  /* 0x0000005d4c5d7220 */ /* 0x001fca0000410000 */
[----:B------:R-:W-:Y:S02]  /*42f0*/  F2FP.BF16.F32.PACK_AB R93, R93, R28 ;  /* 0x0000001c5d5d723e */ /* 0x000fe400000010ff */
[----:B------:R-:W0:Y:S01]  /*4300*/  MUFU.RCP R40, R40 ;  /* 0x0000002800287308 */ /* 0x000e220000001000 */
[----:B-1----:R-:W-:Y:S02]  /*4310*/  FMUL.FTZ R17, R52, R17 ;  /* 0x0000001134117220 */ /* 0x002fe40000410000 */
[----:B------:R3:W-:Y:S05]  /*4320*/  STG.E.64 desc[UR14][R4.64+0xf000], R92 ;  /* 0x00f0005c04007986 */ /* 0x0007ea000c101b0e */
[----:B------:R-:W1:Y:S01]  /*4330*/  MUFU.RCP R19, R19 ;  /* 0x0000001300137308 */ /* 0x000e620000001000 */
[----:B--2---:R-:W-:Y:S01]  /*4340*/  FMUL.FTZ R18, R55, R18 ;  /* 0x0000001237127220 */ /* 0x004fe20000410000 */
[----:B------:R-:W-:-:S04]  /*4350*/  F2FP.BF16.F32.PACK_AB R55, R72, R77 ;  /* 0x0000004d4837723e */ /* 0x000fc800000010ff */
[----:B------:R-:W-:Y:S01]  /*4360*/  F2FP.BF16.F32.PACK_AB R18, R18, R17 ;  /* 0x000000111212723e */ /* 0x000fe200000010ff */
[----:B------:R3:W-:Y:S01]  /*4370*/  STG.E.64 desc[UR14][R4.64+0x2800], R54 ;  /* 0x0028003604007986 */ /* 0x0007e2000c101b0e */
[----:B------:R-:W2:Y:S01]  /*4380*/  MUFU.RCP R13, R13 ;  /* 0x0000000d000d7308 */ /* 0x000ea20000001000 */
[----:B0-----:R-:W-:-:S07]  /*4390*/  FMUL.FTZ R40, R81, R40 ;  /* 0x0000002851287220 */ /* 0x001fce0000410000 */
[----:B------:R-:W0:Y:S01]  /*43a0*/  MUFU.RCP R25, R25 ;  /* 0x0000001900197308 */ /* 0x000e220000001000 */
[----:B-1----:R-:W-:-:S05]  /*43b0*/  FMUL.FTZ R19, R78, R19 ;  /* 0x000000134e137220 */ /* 0x002fca0000410000 */
[----:B------:R-:W-:Y:S02]  /*43c0*/  F2FP.BF16.F32.PACK_AB R19, R19, R40 ;  /* 0x000000281313723e */ /* 0x000fe400000010ff */
[----:B------:R-:W1:Y:S01]  /*43d0*/  MUFU.RCP R14, R14 ;  /* 0x0000000e000e7308 */ /* 0x000e620000001000 */
[----:B--2---:R-:W-:Y:S01]  /*43e0*/  FMUL.FTZ R13, R88, R13 ;  /* 0x0000000d580d7220 */ /* 0x004fe20000410000 */
[----:B------:R-:W-:Y:S01]  /*43f0*/  F2FP.BF16.F32.PACK_AB R88, R90, R87 ;  /* 0x000000575a58723e */ /* 0x000fe200000010ff */
[----:B------:R3:W-:Y:S01]  /*4400*/  STG.E.64 desc[UR14][R4.64+0x10400], R18 ;  /* 0x0104001204007986 */ /* 0x0007e2000c101b0e */
[----:B------:R-:W-:-:S03]  /*4410*/  F2FP.BF16.F32.PACK_AB R87, R30, R29 ;  /* 0x0000001d1e57723e */ /* 0x000fc600000010ff */
        /* <DEDUP_REMOVED lines=8> */
[----:B-1----:R-:W-:-:S07]  /*44a0*/  FMUL.FTZ R14, R83, R14 ;  /* 0x0000000e530e7220 */ /* 0x002fce0000410000 */
[----:B------:R-:W1:Y:S01]  /*44b0*/  MUFU.RCP R11, R11 ;  /* 0x0000000b000b7308 */ /* 0x000e620000001000 */
[----:B--2---:R-:W-:-:S05]  /*44c0*/  FMUL.FTZ R15, R82, R15 ;  /* 0x0000000f520f7220 */ /* 0x004fca0000410000 */
[----:B------:R-:W-:Y:S01]  /*44d0*/  F2FP.BF16.F32.PACK_AB R61, R15, R14 ;  /* 0x0000000e0f3d723e */ /* 0x000fe200000010ff */
[----:B0-----:R-:W-:-:S04]  /*44e0*/  FMUL.FTZ R10, R85, R10 ;  /* 0x0000000a550a7220 */ /* 0x001fc80000410000 */
[----:B------:R3:W-:Y:S01]  /*44f0*/  STG.E.64 desc[UR14][R4.64+0x11800], R60 ;  /* 0x0118003c04007986 */ /* 0x0007e2000c101b0e */
[----:B-1----:R-:W-:-:S05]  /*4500*/  FMUL.FTZ R11, R80, R11 ;  /* 0x0000000b500b7220 */ /* 0x002fca0000410000 */
[----:B------:R-:W-:-:S05]  /*4510*/  F2FP.BF16.F32.PACK_AB R85, R11, R10 ;  /* 0x0000000a0b55723e */ /* 0x000fca00000010ff */
[----:B------:R3:W-:Y:S01]  /*4520*/  STG.E.64 desc[UR14][R4.64+0x12c00], R84 ;  /* 0x012c005404007986 */ /* 0x0007e2000c101b0e */
[----:B------:R-:W-:Y:S05]  /*4530*/  BRA.U !UP0, `(.L_x_420) ;  /* 0xffffffbd086c7547 */ /* 0x000fea000b83ffff */
[----:B------:R-:W-:Y:S05]  /*4540*/  EXIT ;  /* 0x000000000000794d */ /* 0x000fea0003800000 */
.L_x_421:
        /* <DEDUP_REMOVED lines=11> */
.L_x_905:


//--------------------- .text._ZN13group_norm_v214gn_cuda_kernelI13__nv_bfloat16Li320ELi3ELi16ELi40ELi4096ELb1ELi64ELi320ELi320ELi4ELb1ELi5ELb0ELb0ENS_16CompileConditionILi1000EEEEEvPT_PKS4_S7_S7_flPfS8_Pj --------------------------
	.section	.text._ZN13group_norm_v214gn_cuda_kernelI13__nv_bfloat16Li320ELi3ELi16ELi40ELi4096ELb1ELi64ELi320ELi320ELi4ELb1ELi5ELb0ELb0ENS_16CompileConditionILi1000EEEEEvPT_PKS4_S7_S7_flPfS8_Pj,"ax",@progbits
	.align	128
        .global         _ZN13group_norm_v214gn_cuda_kernelI13__nv_bfloat16Li320ELi3ELi16ELi40ELi4096ELb1ELi64ELi320ELi320ELi4ELb1ELi5ELb0ELb0ENS_16CompileConditionILi1000EEEEEvPT_PKS4_S7_S7_flPfS8_Pj
        .type           _ZN13group_norm_v214gn_cuda_kernelI13__nv_bfloat16Li320ELi3ELi16ELi40ELi4096ELb1ELi64ELi320ELi320ELi4ELb1ELi5ELb0ELb0ENS_16CompileConditionILi1000EEEEEvPT_PKS4_S7_S7_flPfS8_Pj,@function
        .size           _ZN13group_norm_v214gn_cuda_kernelI13__nv_bfloat16Li320ELi3ELi16ELi40ELi4096ELb1ELi64ELi320ELi320ELi4ELb1ELi5ELb0ELb0ENS_16CompileConditionILi1000EEEEEvPT_PKS4_S7_S7_flPfS8_Pj,(.L_x_906 - _ZN13group_norm_v214gn_cuda_kernelI13__nv_bfloat16Li320ELi3ELi16ELi40ELi4096ELb1ELi64ELi320ELi320ELi4ELb1ELi5ELb0ELb0ENS_16CompileConditionILi1000EEEEEvPT_PKS4_S7_S7_flPfS8_Pj)
        .other          _ZN13group_norm_v214gn_cuda_kernelI13__nv_bfloat16Li320ELi3ELi16ELi40ELi4096ELb1ELi64ELi320ELi320ELi4ELb1ELi5ELb0ELb0ENS_16CompileConditionILi1000EEEEEvPT_PKS4_S7_S7_flPfS8_Pj,@"STO_CUDA_ENTRY STV_DEFAULT"
_ZN13group_norm_v214gn_cuda_kernelI13__nv_bfloat16Li320ELi3ELi16ELi40ELi4096ELb1ELi64ELi320ELi320ELi4ELb1ELi5ELb0ELb0ENS_16CompileConditionILi1000EEEEEvPT_PKS4_S7_S7_flPfS8_Pj:
.text._ZN13group_norm_v214gn_cuda_kernelI13__nv_bfloat16Li320ELi3ELi16ELi40ELi4096ELb1ELi64ELi320ELi320ELi4ELb1ELi5ELb0ELb0ENS_16CompileConditionILi1000EEEEEvPT_PKS4_S7_S7_flPfS8_Pj:
        /* <DEDUP_REMOVED lines=40> */
.L_x_430:
[----:B01----:R-:W2:Y:S04]  /*0280*/  LDL R2, [R1+0x88] ;  /* 0x0000880001027983 */ /* 0x003ea80000100800 */
[----:B------:R-:W3:Y:S01]  /*0290*/  LDL R0, [R1+0x84] ;  /* 0x0000840001007983 */ /* 0x000ee20000100800 */
[----:B------:R-:W-:Y:S01]  /*02a0*/  ULOP3.LUT UR6, UR8, 0x1, URZ, 0xc0, !UPT ;  /* 0x0000000108067892 */ /* 0x000fe2000f8ec0ff */
[----:B------:R-:W-:Y:S01]  /*02b0*/  HFMA2 R29, -RZ, RZ, 0, 0 ;  /* 0x00000000ff1d7431 */ /* 0x000fe200000001ff */
[----:B------:R-:W-:Y:S02]  /*02c0*/  USHF.R.U64 UR14, UR8, 0x1, UR5 ;  /* 0x00000001080e7899 */ /* 0x000fe40008001205 */
[----:B------:R-:W-:Y:S01]  /*02d0*/  UIMAD UR9, UR6, 0x140, URZ ;  /* 0x00000140060978a4 */ /* 0x000fe2000f8e02ff */
[----:B------:R-:W0:Y:S03]  /*02e0*/  LDCU.64 UR10, c[0x0][0x388] ;  /* 0x00007100ff0a77ac */ /* 0x000e260008000a00 */
[----:B------:R-:W-:Y:S01]  /*02f0*/  MOV R3, UR14 ;  /* 0x0000000e00037c02 */ /* 0x000fe20008000f00 */
[----:B------:R-:W-:-:S04]  /*0300*/  USHF.R.U32.HI UR15, URZ, 0x1, UR5 ;  /* 0x00000001ff0f7899 */ /* 0x000fc80008011605 */
        /* <DEDUP_REMOVED lines=8> */
[----:B0-----:R-:W-:Y:S01]  /*0390*/  IADD3 R20, P1, PT, R6, UR10, RZ ;  /* 0x0000000a06147c10 */ /* 0x001fe2000ff3e0ff */
[----:B------:R-:W-:Y:S03]  /*03a0*/  STL [R1+0x4c], R6 ;  /* 0x00004c0601007387 */ /* 0x000fe60000100800 */
[----:B------:R-:W-:Y:S01]  /*03b0*/  IADD3.X R21, PT, PT, R4, UR11, RZ, P1, !PT ;  /* 0x0000000b04157c10 */ /* 0x000fe20008ffe4ff */
[----:B------:R0:W-:Y:S04]  /*03c0*/  STL [R1+0x50], R4 ;  /* 0x0000500401007387 */ /* 0x0001e80000100800 */
[----:B------:R-:W2:Y:S04]  /*03d0*/  LDG.E.64.CONSTANT R24, desc[UR12][R20.64] ;  /* 0x0000000c14187981 */ /* 0x000ea8000c1e9b00 */
[----:B------:R-:W3:Y:S04]  /*03e0*/  LDG.E.64.CONSTANT R12, desc[UR12][R20.64+0x1400] ;  /* 0x0014000c140c7981 */ /* 0x000ee8000c1e9b00 */
[----:B------:R-:W4:Y:S04]  /*03f0*/  LDG.E.64.CONSTANT R8, desc[UR12][R20.64+0x2800] ;  /* 0x0028000c14087981 */ /* 0x000f28000c1e9b00 */
[----:B------:R-:W5:Y:S04]  /*0400*/  LDG.E.64.CONSTANT R2, desc[UR12][R20.64+0x3c00] ;  /* 0x003c000c14027981 */ /* 0x000f68000c1e9b00 */
[----:B0-----:R-:W5:Y:S04]  /*0410*/  LDG.E.64.CONSTANT R4, desc[UR12][R20.64+0x5000] ;  /* 0x0050000c14047981 */ /* 0x001f68000c1e9b00 */
        /* <DEDUP_REMOVED lines=37> */
[C---:B----4-:R-:W-:Y:S01]  /*0670*/  PRMT R44, R8.reuse, 0x7632, R44 ;  /* 0x00007632082c7816 */ /* 0x050fe2000000002c */
        /* <DEDUP_REMOVED lines=15> */
[----:B------:R0:W-:Y:S01]  /*0770*/  STL [R1+0x18], R24 ;  /* 0x0000181801007387 */ /* 0x0001e20000100800 */
[C---:B-----5:R-:W-:Y:S01]  /*0780*/  PRMT R8, R2.reuse, 0x7632, R8 ;  /* 0x0000763202087816 */ /* 0x060fe20000000008 */
[----:B------:R-:W-:Y:S01]  /*0790*/  FADD.FTZ R12, R13, R20 ;  /* 0x000000140d0c7221 */ /* 0x000fe20000010000 */
[----:B------:R-:W-:Y:S01]  /*07a0*/  SHF.L.U32 R39, R2, 0x10, RZ ;  /* 0x0000001002277819 */ /* 0x000fe200000006ff */
[----:B------:R1:W-:Y:S01]  /*07b0*/  STL [R1+0x2c], R20 ;  /* 0x00002c1401007387 */ /* 0x0003e20000100800 */
[----:B------:R-:W-:-:S02]  /*07c0*/  SHF.L.U32 R2, R8, 0x10, RZ ;  /* 0x0000001008027819 */ /* 0x000fc400000006ff */
[C---:B------:R-:W-:Y:S01]  /*07d0*/  PRMT R8, R3.reuse, 0x7632, R8 ;  /* 0x0000763203087816 */ /* 0x040fe20000000008 */
[----:B------:R-:W-:Y:S01]  /*07e0*/  FADD.FTZ R9, R12, R39 ;  /* 0x000000270c097221 */ /* 0x000fe20000010000 */
[----:B------:R-:W-:Y:S02]  /*07f0*/  SHF.L.U32 R25, R3, 0x10, RZ ;  /* 0x0000001003197819 */ /* 0x000fe400000006ff */
[----:B0-----:R-:W-:Y:S01]  /*0800*/  SHF.L.U32 R24, R8, 0x10, RZ ;  /* 0x0000001008187819 */ /* 0x001fe200000006ff */
[----:B------:R-:W-:Y:S01]  /*0810*/  FADD.FTZ R9, R9, R2 ;  /* 0x0000000209097221 */ /* 0x000fe20000010000 */
[----:B------:R-:W-:Y:S01]  /*0820*/  PRMT R8, R4, 0x7632, R8 ;  /* 0x0000763204087816 */ /* 0x000fe20000000008 */
[----:B-1----:R-:W-:Y:S01]  /*0830*/  FFMA.FTZ R20, R20, R20, R21 ;  /* 0x0000001414147223 */ /* 0x002fe20000010015 */
[----:B------:R-:W-:Y:S01]  /*0840*/  SHF.L.U32 R3, R4, 0x10, RZ ;  /* 0x0000001004037819 */ /* 0x000fe200000006ff */
[----:B------:R-:W-:Y:S01]  /*0850*/  FADD.FTZ R9, R9, R25 ;  /* 0x0000001909097221 */ /* 0x000fe20000010000 */
[----:B------:R-:W-:Y:S01]  /*0860*/  SHF.L.U32 R4, R8, 0x10, RZ ;  /* 0x0000001008047819 */ /* 0x000fe200000006ff */
[----:B------:R-:W-:Y:S01]  /*0870*/  FFMA.FTZ R13, R39, R39, R20 ;  /* 0x00000027270d7223 */ /* 0x000fe20000010014 */
[----:B------:R-:W-:Y:S01]  /*0880*/  STL [R1+0x14], R25 ;  /* 0x0000141901007387 */ /* 0x000fe20000100800 */
[----:B------:R-:W-:Y:S01]  /*0890*/  FADD.FTZ R12, R9, R24 ;  /* 0x00000018090c7221 */ /* 0x000fe20000010000 */
[----:B------:R-:W-:Y:S01]  /*08a0*/  PRMT R8, R5, 0x7632, R8 ;  /* 0x0000763205087816 */ /* 0x000fe20000000008 */
[----:B------:R-:W-:Y:S01]  /*08b0*/  FFMA.FTZ R13, R2, R2, R13 ;  /* 0x00000002020d7223 */ /* 0x000fe2000001000d */
[----:B------:R0:W-:Y:S01]  /*08c0*/  STL [R1+0x3c], R24 ;  /* 0x00003c1801007387 */ /* 0x0001e20000100800 */
[----:B------:R-:W-:Y:S01]  /*08d0*/  FADD.FTZ R9, R12, R3 ;  /* 0x000000030c097221 */ /* 0x000fe20000010000 */
[----:B------:R-:W-:Y:S01]  /*08e0*/  SHF.L.U32 R21, R8, 0x10, RZ ;  /* 0x0000001008157819 */ /* 0x000fe200000006ff */
[----:B------:R-:W-:Y:S01]  /*08f0*/  FFMA.FTZ R13, R25, R25, R13 ;  /* 0x00000019190d7223 */ /* 0x000fe2000001000d */
[----:B------:R-:W-:Y:S01]  /*0900*/  PRMT R8, R6, 0x7632, R8 ;  /* 0x0000763206087816 */ /* 0x000fe20000000008 */
[----:B------:R-:W-:Y:S01]  /*0910*/  FADD.FTZ R9, R9, R4 ;  /* 0x0000000409097221 */ /* 0x000fe20000010000 */
[----:B------:R-:W-:Y:S01]  /*0920*/  SHF.L.U32 R60, R7, 0x10, RZ ;  /* 0x00000010073c7819 */ /* 0x000fe200000006ff */
[----:B------:R-:W-:Y:S01]  /*0930*/  FFMA.FTZ R20, R24, R24, R13 ;  /* 0x0000001818147223 */ /* 0x000fe2000001000d */
[----:B------:R-:W-:-:S02]  /*0940*/  SHF.L.U32 R54, R17, 0x10, RZ ;  /* 0x0000001011367819 */ /* 0x000fc400000006ff */
[----:B0-----:R-:W-:Y:S01]  /*0950*/  SHF.L.U32 R24, R5, 0x10, RZ ;  /* 0x0000001005187819 */ /* 0x001fe200000006ff */
[----:B------:R-:W-:Y:S01]  /*0960*/  FFMA.FTZ R13, R3, R3, R20 ;  /* 0x00000003030d7223 */ /* 0x000fe20000010014 */
[----:B------:R-:W-:Y:S02]  /*0970*/  SHF.L.U32 R5, R6, 0x10, RZ ;  /* 0x0000001006057819 */ /* 0x000fe400000006ff */
[----:B------:R-:W-:Y:S01]  /*0980*/  SHF.L.U32 R6, R8, 0x10, RZ ;  /* 0x0000001008067819 */ /* 0x000fe200000006ff */
[----:B------:R-:W-:Y:S01]  /*0990*/  FFMA.FTZ R13, R4, R4, R13 ;  /* 0x00000004040d7223 */ /* 0x000fe2000001000d */
[----:B------:R-:W-:Y:S01]  /*09a0*/  FADD.FTZ R9, R9, R24 ;  /* 0x0000001809097221 */ /* 0x000fe20000010000 */
[----:B------:R-:W-:Y:S01]  /*09b0*/  PRMT R8, R7, 0x7632, R8 ;  /* 0x0000763207087816 */ /* 0x000fe20000000008 */
[----:B------:R-:W-:Y:S01]  /*09c0*/  STL [R1+0x10], R24 ;  /* 0x0000101801007387 */ /* 0x000fe20000100800 */
[----:B------:R-:W-:Y:S01]  /*09d0*/  FFMA.FTZ R13, R24, R24, R13 ;  /* 0x00000018180d7223 */ /* 0x000fe2000001000d */
[----:B------:R-:W-:Y:S01]  /*09e0*/  FADD.FTZ R12, R9, R21 ;  /* 0x00000015090c7221 */ /* 0x000fe20000010000 */
[----:B------:R-:W-:Y:S01]  /*09f0*/  SHF.L.U32 R7, R58, 0x10, RZ ;  /* 0x000000103a077819 */ /* 0x000fe200000006ff */
[----:B------:R0:W-:Y:S01]  /*0a00*/  STL [R1+0x40], R21 ;  /* 0x0000401501007387 */ /* 0x0001e20000100800 */
[----:B------:R-:W-:Y:S01]  /*0a10*/  FFMA.FTZ R20, R21, R21, R13 ;  /* 0x0000001515147223 */ /* 0x000fe2000001000d */
[----:B------:R-:W-:-:S03]  /*0a20*/  FADD.FTZ R9, R12, R5 ;  /* 0x000000050c097221 */ /* 0x000fc60000010000 */
[----:B------:R-:W-:Y:S01]  /*0a30*/  FFMA.FTZ R13, R5, R5, R20 ;  /* 0x00000005050d7223 */ /* 0x000fe20000010014 */
[----:B------:R-:W-:-:S03]  /*0a40*/  FADD.FTZ R9, R9, R6 ;  /* 0x0000000609097221 */ /* 0x000fc60000010000 */
[----:B------:R-:W-:Y:S01]  /*0a50*/  FFMA.FTZ R13, R6, R6, R13 ;  /* 0x00000006060d7223 */ /* 0x000fe2000001000d */
[----:B0-----:R-:W-:Y:S01]  /*0a60*/  SHF.L.U32 R21, R8, 0x10, RZ ;  /* 0x0000001008157819 */ /* 0x001fe200000006ff */
[----:B------:R-:W-:Y:S01]  /*0a70*/  FADD.FTZ R9, R9, R60 ;  /* 0x0000003c09097221 */ /* 0x000fe20000010000 */
[----:B------:R-:W-:Y:S01]  /*0a80*/  PRMT R8, R58, 0x7632, R8 ;  /* 0x000076323a087816 */ /* 0x000fe20000000008 */
[----:B------:R-:W-:Y:S01]  /*0a90*/  FFMA.FTZ R13, R60, R60, R13 ;  /* 0x0000003c3c0d7223 */ /* 0x000fe2000001000d */
[----:B------:R-:W-:Y:S01]  /*0aa0*/  SHF.L.U32 R58, R11, 0x10, RZ ;  /* 0x000000100b3a7819 */ /* 0x000fe200000006ff */
[----:B------:R-:W-:Y:S01]  /*0ab0*/  FADD.FTZ R12, R9, R21 ;  /* 0x00000015090c7221 */ /* 0x000fe20000010000 */
[----:B------:R0:W-:Y:S01]  /*0ac0*/  STL [R1+0x38], R21 ;  /* 0x0000381501007387 */ /* 0x0001e20000100800 */
[----:B------:R-:W-:Y:S01]  /*0ad0*/  FFMA.FTZ R20, R21, R21, R13 ;  /* 0x0000001515147223 */ /* 0x000fe2000001000d */
[----:B------:R-:W-:Y:S01]  /*0ae0*/  SHF.L.U32 R8, R8, 0x10, RZ ;  /* 0x0000001008087819 */ /* 0x000fe200000006ff */
[----:B------:R-:W-:Y:S01]  /*0af0*/  FADD.FTZ R13, R12, R7 ;  /* 0x000000070c0d7221 */ /* 0x000fe20000010000 */
[----:B------:R-:W-:-:S02]  /*0b00*/  PRMT R9, R59, 0x7632, R9 ;  /* 0x000076323b097816 */ /* 0x000fc40000000009 */
[----:B------:R-:W-:Y:S01]  /*0b10*/  SHF.L.U32 R59, R59, 0x10, RZ ;  /* 0x000000103b3b7819 */ /* 0x000fe200000006ff */
[----:B------:R-:W-:Y:S01]  /*0b20*/  FADD.FTZ R12, R13, R8 ;  /* 0x000000080d0c7221 */ /* 0x000fe20000010000 */
[----:B------:R-:W-:Y:S01]  /*0b30*/  SHF.L.U32 R25, R9, 0x10, RZ ;  /* 0x0000001009197819 */ /* 0x000fe200000006ff */
[----:B0-----:R-:W-:Y:S02]  /*0b40*/  FFMA.FTZ R21, R7, R7, R20 ;  /* 0x0000000707157223 */ /* 0x001fe40000010014 */
[----:B------:R-:W-:Y:S01]  /*0b50*/  FADD.FTZ R13, R12, R59 ;  /* 0x0000003b0c0d7221 */ /* 0x000fe20000010000 */
[----:B------:R-:W-:Y:S01]  /*0b60*/  PRMT R12, R10, 0x7632, R12 ;  /* 0x000076320a0c7816 */ /* 0x000fe2000000000c */
[----:B------:R0:W-:Y:S01]  /*0b70*/  STL [R1+0x34], R25 ;  /* 0x0000341901007387 */ /* 0x0001e20000100800 */
[----:B------:R-:W-:Y:S01]  /*0b80*/  FFMA.FTZ R20, R8, R8, R21 ;  /* 0x0000000808147223 */ /* 0x000fe20000010015 */
[----:B------:R-:W-:Y:S01]  /*0b90*/  SHF.L.U32 R9, R10, 0x10, RZ ;  /* 0x000000100a097819 */ /* 0x000fe200000006ff */
[----:B------:R-:W-:Y:S01]  /*0ba0*/  FADD.FTZ R24, R13, R25 ;  /* 0x000000190d187221 */ /* 0x000fe20000010000 */
[----:B------:R-:W-:Y:S01]  /*0bb0*/  SHF.L.U32 R10, R12, 0x10, RZ ;  /* 0x000000100c0a7819 */ /* 0x000fe200000006ff */
[----:B------:R-:W-:Y:S01]  /*0bc0*/  FFMA.FTZ R20, R59, R59, R20 ;  /* 0x0000003b3b147223 */ /* 0x000fe20000010014 */
[----:B------:R-:W-:Y:S01]  /*0bd0*/  PRMT R12, R11, 0x7632, R12 ;  /* 0x000076320b0c7816 */ /* 0x000fe2000000000c */
[----:B------:R-:W-:Y:S01]  /*0be0*/  FADD.FTZ R13, R24, R9 ;  /* 0x00000009180d7221 */ /* 0x000fe20000010000 */
[----:B------:R-:W-:Y:S01]  /*0bf0*/  SHF.L.U32 R11, R56, 0x10, RZ ;  /* 0x00000010380b7819 */ /* 0x000fe200000006ff */
        /* <DEDUP_REMOVED lines=11> */
[C---:B------:R-:W-:Y:S01]  /*0cb0*/  PRMT R13, R57.reuse, 0x7632, R13 ;  /* 0x00007632390d7816 */ /* 0x040fe2000000000d */
[----:B------:R-:W-:Y:S01]  /*0cc0*/  FFMA.FTZ R21, R58, R58, R21 ;  /* 0x0000003a3a157223 */ /* 0x000fe20000010015 */
[----:B------:R-:W-:-:S02]  /*0cd0*/  SHF.L.U32 R57, R57, 0x10, RZ ;  /* 0x0000001039397819 */ /* 0x000fc400000006ff */
[----:B------:R-:W-:Y:S01]  /*0ce0*/  SHF.L.U32 R31, R13, 0x10, RZ ;  /* 0x000000100d1f7819 */ /* 0x000fe200000006ff */
[----:B------:R-:W-:Y:S01]  /*0cf0*/  FFMA.FTZ R24, R25, R25, R21 ;  /* 0x0000001919187223 */ /* 0x000fe20000010015 */
[----:B0-----:R-:W-:Y:S01]  /*0d00*/  FADD.FTZ R25, R20, R11 ;  /* 0x0000000b14197221 */ /* 0x001fe20000010000 */
[----:B------:R-:W-:Y:S02]  /*0d10*/  SHF.L.U32 R13, R14, 0x10, RZ ;  /* 0x000000100e0d7819 */ /* 0x000fe400000006ff */
[----:B------:R-:W-:Y:S01]  /*0d20*/  FFMA.FTZ R21, R11, R11, R24 ;  /* 0x0000000b0b157223 */ /* 0x000fe20000010018 */
[----:B------:R-:W-:Y:S01]  /*0d30*/  FADD.FTZ R30, R25, R12 ;  /* 0x0000000c191e7221 */ /* 0x000fe20000010000 */
[----:B------:R-:W-:Y:S02]  /*0d40*/  STL [R1+0x24], R31 ;  /* 0x0000241f01007387 */ /* 0x000fe40000100800 */
[----:B------:R-:W-:Y:S01]  /*0d50*/  FFMA.FTZ R20, R12, R12, R21 ;  /* 0x0000000c0c147223 */ /* 0x000fe20000010015 */
[----:B------:R-:W-:-:S03]  /*0d60*/  FADD.FTZ R30, R30, R57 ;  /* 0x000000391e1e7221 */ /* 0x000fc60000010000 */
[--C-:B------:R-:W-:Y:S01]  /*0d70*/  FFMA.FTZ R27, R57, R57, R20.reuse ;  /* 0x00000039391b7223 */ /* 0x100fe20000010014 */
[----:B------:R-:W-:Y:S01]  /*0d80*/  PRMT R20, R14, 0x7632, R20 ;  /* 0x000076320e147816 */ /* 0x000fe20000000014 */
[----:B------:R-:W-:Y:S02]  /*0d90*/  FADD.FTZ R30, R30, R31 ;  /* 0x0000001f1e1e7221 */ /* 0x000fe40000010000 */
[----:B------:R-:W-:Y:S01]  /*0da0*/  FFMA.FTZ R27, R31, R31, R27 ;  /* 0x0000001f1f1b7223 */ /* 0x000fe2000001001b */
[----:B------:R-:W-:Y:S01]  /*0db0*/  SHF.L.U32 R14, R20, 0x10, RZ ;  /* 0x00000010140e7819 */ /* 0x000fe200000006ff */
[----:B------:R-:W-:Y:S01]  /*0dc0*/  FADD.FTZ R30, R30, R13 ;  /* 0x0000000d1e1e7221 */ /* 0x000fe20000010000 */
[----:B------:R-:W-:Y:S01]  /*0dd0*/  PRMT R20, R15, 0x7632, R20 ;  /* 0x000076320f147816 */ /* 0x000fe20000000014 */
[----:B------:R-:W-:Y:S01]  /*0de0*/  FFMA.FTZ R27, R13, R13, R27 ;  /* 0x0000000d0d1b7223 */ /* 0x000fe2000001001b */
[----:B------:R-:W-:Y:S01]  /*0df0*/  SHF.L.U32 R15, R16, 0x10, RZ ;  /* 0x00000010100f7819 */ /* 0x000fe200000006ff */
[----:B------:R-:W-:Y:S01]  /*0e00*/  FADD.FTZ R30, R30, R14 ;  /* 0x0000000e1e1e7221 */ /* 0x000fe20000010000 */
[----:B------:R-:W-:Y:S01]  /*0e10*/  SHF.L.U32 R21, R20, 0x10, RZ ;  /* 0x0000001014157819 */ /* 0x000fe200000006ff */
[----:B------:R-:W-:Y:S01]  /*0e20*/  FFMA.FTZ R27, R14, R14, R27 ;  /* 0x0000000e0e1b7223 */ /* 0x000fe2000001001b */
[----:B------:R-:W-:Y:S01]  /*0e30*/  PRMT R20, R16, 0x7632, R20 ;  /* 0x0000763210147816 */ /* 0x000fe20000000014 */
[----:B------:R-:W-:-:S02]  /*0e40*/  FADD.FTZ R30, R30, R56 ;  /* 0x000000381e1e7221 */ /* 0x000fc40000010000 */
[----:B------:R-:W-:Y:S01]  /*0e50*/  FFMA.FTZ R27, R56, R56, R27 ;  /* 0x00000038381b7223 */ /* 0x000fe2000001001b */
[----:B------:R-:W-:Y:S01]  /*0e60*/  SHF.L.U32 R16, R20, 0x10, RZ ;  /* 0x0000001014107819 */ /* 0x000fe200000006ff */
[----:B------:R0:W-:Y:S01]  /*0e70*/  STL [R1+0x20], R21 ;  /* 0x0000201501007387 */ /* 0x0001e20000100800 */
[----:B------:R-:W-:Y:S01]  /*0e80*/  PRMT R20, R17, 0x7632, R20 ;  /* 0x0000763211147816 */ /* 0x000fe20000000014 */
[----:B------:R-:W-:Y:S01]  /*0e90*/  FADD.FTZ R30, R30, R21 ;  /* 0x000000151e1e7221 */ /* 0x000fe20000010000 */
[----:B------:R-:W-:Y:S01]  /*0ea0*/  FFMA.FTZ R27, R21, R21, R27 ;  /* 0x00000015151b7223 */ /* 0x000fe2000001001b */
[----:B------:R-:W-:Y:S02]  /*0eb0*/  SHF.L.U32 R17, R18, 0x10, RZ ;  /* 0x0000001012117819 */ /* 0x000fe400000006ff */
[----:B------:R-:W-:Y:S01]  /*0ec0*/  FADD.FTZ R30, R30, R15 ;  /* 0x0000000f1e1e7221 */ /* 0x000fe20000010000 */
[----:B------:R-:W-:Y:S01]  /*0ed0*/  FFMA.FTZ R27, R15, R15, R27 ;  /* 0x0000000f0f1b7223 */ /* 0x000fe2000001001b */
[----:B0-----:R-:W-:-:S02]  /*0ee0*/  SHF.L.U32 R21, R20, 0x10, RZ ;  /* 0x0000001014157819 */ /* 0x001fc400000006ff */
[----:B------:R-:W-:Y:S01]  /*0ef0*/  FADD.FTZ R30, R30, R16 ;  /* 0x000000101e1e7221 */ /* 0x000fe20000010000 */
[----:B------:R-:W-:Y:S01]  /*0f00*/  FFMA.FTZ R27, R16, R16, R27 ;  /* 0x00000010101b7223 */ /* 0x000fe2000001001b */
[----:B------:R-:W-:Y:S01]  /*0f10*/  PRMT R20, R18, 0x7632, R20 ;  /* 0x0000763212147816 */ /* 0x000fe20000000014 */
[----:B------:R0:W-:Y:S01]  /*0f20*/  STL [R1+0xc], R21 ;  /* 0x00000c1501007387 */ /* 0x0001e20000100800 */
[----:B------:R-:W-:Y:S01]  /*0f30*/  FADD.FTZ R30, R30, R54 ;  /* 0x000000361e1e7221 */ /* 0x000fe20000010000 */
[----:B------:R-:W-:Y:S02]  /*0f40*/  FFMA.FTZ R27, R54, R54, R27 ;  /* 0x00000036361b7223 */ /* 0x000fe4000001001b */
[----:B------:R-:W2:Y:S01]  /*0f50*/  LDL R31, [R1+0x8c] ;  /* 0x00008c00011f7983 */ /* 0x000ea20000100800 */
        /* <DEDUP_REMOVED lines=27> */
[----:B0-----:R-:W-:Y:S01]  /*1110*/  SHF.L.U32 R21, R22, 0x10, RZ ;  /* 0x0000001016157819 */ /* 0x001fe200000006ff */
        /* <DEDUP_REMOVED lines=9> */
[----:B------:R-:W0:Y:S01]  /*11b0*/  S2R R32, SR_TID.X ;  /* 0x0000000000207919 */ /* 0x000e220000002100 */
[----:B------:R-:W-:Y:S01]  /*11c0*/  SHF.L.U32 R45, R45, 0x10, RZ ;  /* 0x000000102d2d7819 */ /* 0x000fe200000006ff */
        /* <DEDUP_REMOVED lines=27> */
[----:B0-----:R-:W-:-:S02]  /*1380*/  ISETP.GT.U32.AND P1, PT, R32, 0x1f, PT ;  /* 0x0000001f2000780c */ /* 0x001fc40003f24070 */
        /* <DEDUP_REMOVED lines=8> */
[----:B------:R-:W-:Y:S02]  /*1410*/  UIADD3.X UR5, UPT, UPT, URZ, UR5, URZ, UP0, !UPT ;  /* 0x00000005ff057290 */ /* 0x000fe400087fe4ff */
[----:B------:R-:W-:Y:S01]  /*1420*/  ULOP3.LUT UR10, UR6, 0x8, URZ, 0xc0, !UPT ;  /* 0x00000008060a7892 */ /* 0x000fe2000f8ec0ff */
[----:B------:R-:W-:Y:S01]  /*1430*/  UMOV UR8, UR7 ;  /* 0x0000000700087c82 */ /* 0x000fe20008000000 */
[----:B--2---:R0:W-:Y:S02]  /*1440*/  STS.64 [R31], R26 ;  /* 0x0000001a1f007388 */ /* 0x0041e40000000a00 */
        /* <DEDUP_REMOVED lines=81> */
.L_x_423:
[----:B------:R-:W-:Y:S05]  /*1960*/  BSYNC.RECONVERGENT B0 ;  /* 0x0000000000007941 */ /* 0x000fea0003800200 */
.L_x_422:
        /* <DEDUP_REMOVED lines=9> */
[----:B------:R-:W-:Y:S01]  /*1a00*/  ISETP.GT.U32.AND P1, PT, R61, 0xff, PT ;  /* 0x000000ff3d00780c */ /* 0x000fe20003f24070 */
[----:B0-----:R-:W-:Y:S01]  /*1a10*/  FADD.FTZ R26, R26, R31 ;  /* 0x0000001f1a1a7221 */ /* 0x001fe20000010000 */
[----:B-1----:R-:W-:-:S09]  /*1a20*/  FADD.FTZ R27, R27, R30 ;  /* 0x0000001e1b1b7221 */ /* 0x002fd20000010000 */
[----:B------:R-:W-:Y:S05]  /*1a30*/  @P2 BRA `(.L_x_425) ;  /* 0x00000000002c2947 */ /* 0x000fea0003800000 */
[----:B------:R-:W0:Y:S01]  /*1a40*/  S2UR UR6, SR_CTAID.X ;  /* 0x00000000000679c3 */ /* 0x000e220000002500 */
[----:B------:R-:W1:Y:S07]  /*1a50*/  S2R R31, SR_CTAID.Y ;  /* 0x00000000001f7919 */ /* 0x000e6e0000002600 */
[----:B------:R-:W1:Y:S08]  /*1a60*/  LDC R30, c[0x0][0x374] ;  /* 0x0000dd00ff1e7b82 */ /* 0x000e700000000800 */
[----:B------:R-:W2:Y:S01]  /*1a70*/  LDC.64 R32, c[0x0][0x3b8] ;  /* 0x0000ee00ff207b82 */ /* 0x000ea20000000a00 */
[----:B0-----:R-:W-:-:S04]  /*1a80*/  USHF.L.U32 UR6, UR6, 0x1, URZ ;  /* 0x0000000106067899 */ /* 0x001fc800080006ff */
[----:B------:R-:W-:Y:S01]  /*1a90*/  ULOP3.LUT UR6, UR6, 0x7e, URZ, 0xc0, !UPT ;  /* 0x0000007e06067892 */ /* 0x000fe2000f8ec0ff */
[----:B-1----:R-:W-:-:S05]  /*1aa0*/  IMAD R30, R30, UR4, R31 ;  /* 0x000000041e1e7c24 */ /* 0x002fca000f8e021f */
[----:B------:R-:W-:-:S04]  /*1ab0*/  LEA R31, R61, UR6, 0x5 ;  /* 0x000000063d1f7c11 */ /* 0x000fc8000f8e28ff */
[----:B------:R-:W-:-:S05]  /*1ac0*/  LEA R30, R30, R31, 0xa ;  /* 0x0000001f1e1e7211 */ /* 0x000fca00078e50ff */
[----:B--2---:R-:W-:-:S05]  /*1ad0*/  IMAD.WIDE.U32 R30, R30, 0x4, R32 ;  /* 0x000000041e1e7825 */ /* 0x004fca00078e0020 */
[----:B------:R0:W-:Y:S02]  /*1ae0*/  STG.E.64 desc[UR12][R30.64], R26 ;  /* 0x0000001a1e007986 */ /* 0x0001e4000c101b0c */
.L_x_425:
[----:B------:R-:W-:Y:S05]  /*1af0*/  BSYNC.RECONVERGENT B0 ;  /* 0x0000000000007941 */ /* 0x000fea0003800200 */
.L_x_424:
[----:B0-----:R-:W0:Y:S01]  /*1b00*/  @!P1 S2R R30, SR_CTAID.Y ;  /* 0x00000000001e9919 */ /* 0x001e220000002600 */
[----:B------:R-:W0:Y:S01]  /*1b10*/  @!P1 LDC R26, c[0x0][0x374] ;  /* 0x0000dd00ff1a9b82 */ /* 0x000e220000000800 */
[----:B------:R-:W-:-:S07]  /*1b20*/  @!P1 SHF.L.U32 R27, R61, 0x1, RZ ;  /* 0x000000013d1b9819 */ /* 0x000fce00000006ff */
[----:B------:R-:W-:Y:S01]  /*1b30*/  BAR.SYNC.DEFER_BLOCKING 0x0 ;  /* 0x0000000000007b1d */ /* 0x000fe20000010000 */
[----:B------:R-:W-:Y:S02]  /*1b40*/  ISETP.NE.AND P2, PT, R61, RZ, PT ;  /* 0x000000ff3d00720c */ /* 0x000fe40003f45270 */
[----:B------:R-:W-:-:S05]  /*1b50*/  @!P1 LOP3.LUT R27, R27, 0x1c0, RZ, 0xc0, !PT ;  /* 0x000001c01b1b9812 */ /* 0x000fca00078ec0ff */
[----:B------:R-:W1:Y:S01]  /*1b60*/  @!P1 LDC.64 R34, c[0x0][0x3b8] ;  /* 0x0000ee00ff229b82 */ /* 0x000e620000000a00 */
[----:B0-----:R-:W-:Y:S01]  /*1b70*/  @!P1 IMAD R26, R26, UR4, R30 ;  /* 0x000000041a1a9c24 */ /* 0x001fe2000f8e021e */
[----:B------:R-:W-:-:S04]  /*1b80*/  @!P1 LOP3.LUT R30, R61, 0x1f, RZ, 0xc0, !PT ;  /* 0x0000001f3d1e9812 */ /* 0x000fc800078ec0ff */
[----:B------:R-:W-:-:S04]  /*1b90*/  @!P1 LEA R26, R26, R27, 0x9 ;  /* 0x0000001b1a1a9211 */ /* 0x000fc800078e48ff */
[----:B------:R-:W-:-:S04]  /*1ba0*/  @!P1 IADD3 R30, PT, PT, R26, R30, RZ ;  /* 0x0000001e1a1e9210 */ /* 0x000fc80007ffe0ff */
[----:B------:R-:W-:Y:S01]  /*1bb0*/  @!P1 SHF.L.U32 R30, R30, 0x1, RZ ;  /* 0x000000011e1e9819 */ /* 0x000fe200000006ff */
[----:B------:R-:W-:Y:S06]  /*1bc0*/  @P2 BRA `(.L_x_426) ;  /* 0x0000000000442947 */ /* 0x000fec0003800000 */
[----:B------:R-:W0:Y:S01]  /*1bd0*/  S2R R31, SR_CTAID.Y ;  /* 0x00000000001f7919 */ /* 0x000e220000002600 */
[----:B------:R-:W0:Y:S08]  /*1be0*/  LDC.64 R26, c[0x0][0x3c0] ;  /* 0x0000f000ff1a7b82 */ /* 0x000e300000000a00 */
[----:B------:R-:W2:Y:S01]  /*1bf0*/  S2UR UR6, SR_CTAID.X ;  /* 0x00000000000679c3 */ /* 0x000ea20000002500 */
[----:B0-----:R-:W-:Y:S01]  /*1c00*/  IMAD.WIDE.U32 R26, R31, 0x4, R26 ;  /* 0x000000041f1a7825 */ /* 0x001fe200078e001a */
[----:B--2---:R-:W-:-:S02]  /*1c10*/  ISETP.NE.AND P2, PT, RZ, UR6, PT ;  /* 0x00000006ff007c0c */ /* 0x004fc4000bf45270 */
[----:B------:R-:W-:-:S04]  /*1c20*/  MOV R31, 0x7fffffc1 ;  /* 0x7fffffc1001f7802 */ /* 0x000fc80000000f00 */
[----:B------:R-:W-:Y:S01]  /*1c30*/  SEL R31, R31, 0x1, !P2 ;  /* 0x000000011f1f7807 */ /* 0x000fe20005000000 */
[----:B------:R-:W-:Y:S06]  /*1c40*/  MEMBAR.ALL.GPU ;  /* 0x0000000000007992 */ /* 0x000fec000000a000 */
[----:B------:R-:W-:-:S00]  /*1c50*/  ERRBAR ;  /* 0x00000000000079ab */ /* 0x000fc00000000000 */
[----:B------:R-:W-:Y:S06]  /*1c60*/  CGAERRBAR ;  /* 0x00000000000075ab */ /* 0x000fec0000000000 */
[----:B------:R0:W5:Y:S02]  /*1c70*/  ATOM.E.ADD.STRONG.GPU PT, R31, desc[UR12][R26.64], R31 ;  /* 0x8000001f1a1f798a */ /* 0x00016400081ef10c */
.L_x_427:
[----:B------:R-:W2:Y:S04]  /*1c80*/  LD.E.STRONG.GPU R32, desc[UR12][R26.64] ;  /* 0x0000000c1a207980 */ /* 0x000ea8000c10f900 */
[----:B--2---:R-:W-:Y:S01]  /*1c90*/  CCTL.IVALL ;  /* 0x00000000ff00798f */ /* 0x004fe20002000000 */
[----:B------:R-:W-:Y:S05]  /*1ca0*/  YIELD ;  /* 0x0000000000007946 */ /* 0x000fea0003800000 */
[----:B-----5:R-:W-:-:S04]  /*1cb0*/  LOP3.LUT R32, R32, R31, RZ, 0x3c, !PT ;  /* 0x0000001f20207212 */ /* 0x020fc800078e3cff */
[----:B------:R-:W-:-:S13]  /*1cc0*/  ISETP.GT.AND P2, PT, R32, -0x1, PT ;  /* 0xffffffff2000780c */ /* 0x000fda0003f44270 */
[----:B------:R-:W-:Y:S05]  /*1cd0*/  @P2 BRA `(.L_x_427) ;  /* 0xfffffffc00e82947 */ /* 0x000fea000383ffff */
.L_x_426:
[----:B------:R-:W-:Y:S05]  /*1ce0*/  WARPSYNC.ALL ;  /* 0x0000000000007948 */ /* 0x000fea0003800000 */
[----:B------:R-:W-:Y:S01]  /*1cf0*/  BAR.SYNC.DEFER_BLOCKING 0x0 ;  /* 0x0000000000007b1d */ /* 0x000fe20000010000 */
[C---:B------:R-:W-:Y:S01]  /*1d00*/  @!P1 IADD3 R32, PT, PT, R30.reuse, 0x40, RZ ;  /* 0x000000401e209810 */ /* 0x040fe20007ffe0ff */
[----:B-1----:R-:W-:-:S04]  /*1d10*/  @!P1 IMAD.WIDE.U32 R30, R30, 0x4, R34 ;  /* 0x000000041e1e9825 */ /* 0x002fc800078e0022 */
[----:B------:R-:W-:Y:S02]  /*1d20*/  @!P1 IMAD.WIDE.U32 R32, R32, 0x4, R34 ;  /* 0x0000000420209825 */ /* 0x000fe400078e0022 */
[----:B0-----:R-:W0:Y:S01]  /*1d30*/  LDC.64 R26, c[0x0][0x390] ;  /* 0x0000e400ff1a7b82 */ /* 0x001e220000000a00 */
[----:B------:R1:W-:Y:S07]  /*1d40*/  STL [R1+0x90], R0 ;  /* 0x0000900001007387 */ /* 0x0003ee0000100800 */
[----:B------:R-:W2:Y:S01]  /*1d50*/  LDC.64 R34, c[0x0][0x398] ;  /* 0x0000e600ff227b82 */ /* 0x000ea20000000a00 */
[----:B------:R-:W3:Y:S04]  /*1d60*/  @!P1 LDG.E.64 R30, desc[UR12][R30.64] ;  /* 0x0000000c1e1e9981 */ /* 0x000ee8000c1e1b00 */
[----:B------:R-:W4:Y:S01]  /*1d70*/  @!P1 LDG.E.64 R32, desc[UR12][R32.64] ;  /* 0x0000000c20209981 */ /* 0x000f22000c1e1b00 */
[----:B0-----:R-:W-:-:S06]  /*1d80*/  IMAD.WIDE.U32 R26, R28, 0x2, R26 ;  /* 0x000000021c1a7825 */ /* 0x001fcc00078e001a */
[----:B------:R-:W4:Y:S01]  /*1d90*/  LDG.E.64.CONSTANT R26, desc[UR12][R26.64] ;  /* 0x0000000c1a1a7981 */ /* 0x000f22000c1e9b00 */
[----:B--2---:R-:W-:-:S06]  /*1da0*/  IMAD.WIDE.U32 R34, R28, 0x2, R34 ;  /* 0x000000021c227825 */ /* 0x004fcc00078e0022 */
[----:B------:R-:W2:Y:S01]  /*1db0*/  LDG.E.64.CONSTANT R34, desc[UR12][R34.64] ;  /* 0x0000000c22227981 */ /* 0x000ea2000c1e9b00 */
[----:B-1----:R-:W0:Y:S01]  /*1dc0*/  S2R R0, SR_TID.X ;  /* 0x0000000000007919 */ /* 0x002e220000002100 */
[----:B------:R-:W-:Y:S01]  /*1dd0*/  BSSY.RECONVERGENT B0, `(.L_x_428) ;  /* 0x0000042000007945 */ /* 0x000fe20003800200 */
[----:B---3--:R-:W-:Y:S01]  /*1de0*/  @!P1 FADD.FTZ R61, RZ, R30 ;  /* 0x0000001eff3d9221 */ /* 0x008fe20000010000 */
[----:B------:R-:W-:-:S03]  /*1df0*/  HFMA2 R30, -RZ, RZ, 0, 0 ;  /* 0x00000000ff1e7431 */ /* 0x000fc600000001ff */
[----:B----4-:R-:W-:Y:S01]  /*1e00*/  @!P1 FADD.FTZ R30, R32, R61 ;  /* 0x0000003d201e9221 */ /* 0x010fe20000010000 */
[----:B------:R-:W-:Y:S01]  /*1e10*/  @!P1 FADD.FTZ R32, RZ, R31 ;  /* 0x0000001fff209221 */ /* 0x000fe20000010000 */
[----:B------:R-:W-:-:S03]  /*1e20*/  MOV R31, RZ ;  /* 0x000000ff001f7202 */ /* 0x000fc60000000f00 */
[----:B------:R-:W-:Y:S02]  /*1e30*/  @!P1 FADD.FTZ R31, R33, R32 ;  /* 0x00000020211f9221 */ /* 0x000fe40000010000 */
[----:B------:R-:W1:Y:S04]  /*1e40*/  SHFL.BFLY PT, R33, R30, 0x10, 0x1f ;  /* 0x0e001f001e217f89 */ /* 0x000e6800000e0000 */
[----:B------:R-:W3:Y:S01]  /*1e50*/  SHFL.BFLY PT, R32, R31, 0x10, 0x1f ;  /* 0x0e001f001f207f89 */ /* 0x000ee200000e0000 */
[----:B-1----:R-:W-:-:S05]  /*1e60*/  FADD.FTZ R33, R33, R30 ;  /* 0x0000001e21217221 */ /* 0x002fca0000010000 */
[----:B------:R-:W1:Y:S01]  /*1e70*/  SHFL.BFLY PT, R30, R33, 0x8, 0x1f ;  /* 0x0d001f00211e7f89 */ /* 0x000e6200000e0000 */
[----:B---3--:R-:W-:-:S05]  /*1e80*/  FADD.FTZ R32, R32, R31 ;  /* 0x0000001f20207221 */ /* 0x008fca0000010000 */
        /* <DEDUP_REMOVED lines=9> */
[----:B0-----:R-:W-:Y:S01]  /*1f20*/  LOP3.LUT P1, RZ, R0, 0x31f, RZ, 0xc0, !PT ;  /* 0x0000031f00ff7812 */ /* 0x001fe2000782c0ff */
[----:B-1----:R-:W-:-:S05]  /*1f30*/  FADD.FTZ R30, R33, R30 ;  /* 0x0000001e211e7221 */ /* 0x002fca0000010000 */
[----:B------:R-:W0:Y:S01]  /*1f40*/  SHFL.BFLY PT, R33, R30, 0x1, 0x1f ;  /* 0x0c201f001e217f89 */ /* 0x000e2200000e0000 */
[----:B---3--:R-:W-:-:S06]  /*1f50*/  FADD.FTZ R31, R32, R31 ;  /* 0x0000001f201f7221 */ /* 0x008fcc0000010000 */
[----:B------:R-:W1:Y:S01]  /*1f60*/  @!P1 S2R R61, SR_CgaCtaId ;  /* 0x00000000003d9919 */ /* 0x000e620000008800 */
[----:B------:R-:W3:Y:S01]  /*1f70*/  SHFL.BFLY PT, R32, R31, 0x1, 0x1f ;  /* 0x0c201f001f207f89 */ /* 0x000ee200000e0000 */
[----:B0-----:R-:W-:Y:S01]  /*1f80*/  FADD.FTZ R30, R30, R33 ;  /* 0x000000211e1e7221 */ /* 0x001fe20000010000 */
[----:B------:R-:W-:-:S03]  /*1f90*/  @!P1 MOV R33, 0x400 ;  /* 0x0000040000219802 */ /* 0x000fc60000000f00 */
[----:B------:R-:W-:Y:S01]  /*1fa0*/  @!P1 FMUL.FTZ R30, R30, 6.1035157159494701773e-06 ;  /* 0x36cccccd1e1e9820 */ /* 0x000fe20000410000 */
[----:B------:R-:W-:Y:S01]  /*1fb0*/  @!P1 IADD3 R33, PT, PT, R33, 0xc80, RZ ;  /* 0x00000c8021219810 */ /* 0x000fe20007ffe0ff */
[----:B---3--:R-:W-:Y:S02]  /*1fc0*/  FADD.FTZ R32, R31, R32 ;  /* 0x000000201f207221 */ /* 0x008fe40000010000 */
[----:B------:R-:W-:Y:S01]  /*1fd0*/  @!P1 FMUL.FTZ R31, R30, R30 ;  /* 0x0000001e1e1f9220 */ /* 0x000fe20000410000 */
[----:B-1----:R-:W-:-:S03]  /*1fe0*/  @!P1 LEA R33, R61, R33, 0x18 ;  /* 0x000000213d219211 */ /* 0x002fc600078ec0ff */
[----:B------:R-:W-:Y:S01]  /*1ff0*/  @!P1 FFMA.FTZ R31, R32, 6.1035157159494701773e-06, -R31 ;  /* 0x36cccccd201f9823 */ /* 0x000fe2000001081f */
[----:B------:R-:W-:-:S04]  /*2000*/  @!P1 LEA.HI R33, R0, R33, RZ, 0x1e ;  /* 0x0000002100219211 */ /* 0x000fc800078ff0ff */
[----:B------:R-:W-:Y:S01]  /*2010*/  @!P1 FMNMX.FTZ R31, RZ, R31, !PT ;  /* 0x0000001fff1f9209 */ /* 0x000fe20007810000 */
[----:B------:R0:W5:Y:S01]  /*2020*/  LDL.LU R0, [R1+0x90] ;  /* 0x0000900001007983 */ /* 0x0001620000300800 */
[----:B------:R-:W-:-:S03]  /*2030*/  PRMT R32, R26, 0x7632, R32 ;  /* 0x000076321a207816 */ /* 0x000fc60000000020 */
[----:B------:R1:W-:Y:S04]  /*2040*/  @!P1 STS.64 [R33], R30 ;  /* 0x0000001e21009388 */ /* 0x0003e80000000a00 */
[----:B------:R0:W-:Y:S01]  /*2050*/  STL.S16 [R1], R32 ;  /* 0x0000002001007387 */ /* 0x0001e20000100600 */
[----:B-1----:R-:W-:Y:S02]  /*2060*/  PRMT R31, R27, 0x7632, R31 ;  /* 0x000076321b1f7816 */ /* 0x002fe4000000001f */
[----:B--2---:R-:W-:-:S03]  /*2070*/  PRMT R30, R35, 0x7632, R30 ;  /* 0x00007632231e7816 */ /* 0x004fc6000000001e */
[----:B------:R0:W-:Y:S04]  /*2080*/  STL.S16 [R1+0x8], R31 ;  /* 0x0000081f01007387 */ /* 0x0001e80000100600 */
[----:B------:R0:W-:Y:S01]  /*2090*/  STL.S16 [R1+0x4], R30 ;  /* 0x0000041e01007387 */ /* 0x0001e20000100600 */
[----:B------:R-:W-:Y:S01]  /*20a0*/  PRMT R61, R34, 0x7632, R61 ;  /* 0x00007632223d7816 */ /* 0x000fe2000000003d */
[----:B------:R-:W-:Y:S06]  /*20b0*/  BAR.SYNC.DEFER_BLOCKING 0x0 ;  /* 0x0000000000007b1d */ /* 0x000fec0000010000 */
        /* <DEDUP_REMOVED lines=19> */
.L_x_429:
[----:B------:R-:W-:Y:S05]  /*21f0*/  BSYNC.RECONVERGENT B0 ;  /* 0x0000000000007941 */ /* 0x000fea0003800200 */
.L_x_428:
[----:B01----:R-:W2:Y:S01]  /*2200*/  LDL.LU R31, [R1] ;  /* 0x00000000011f7983 */ /* 0x003ea20000300800 */
[----:B------:R-:W0:Y:S01]  /*2210*/  S2UR UR7, SR_CgaCtaId ;  /* 0x00000000000779c3 */ /* 0x000e220000008800 */
[----:B------:R-:W-:Y:S01]  /*2220*/  UMOV UR6, 0x400 ;  /* 0x0000040000067882 */ /* 0x000fe20000000000 */
[----:B------:R-:W-:Y:S01]  /*2230*/  IMAD.HI.U32 R28, R28, -0x33333333, RZ ;  /* 0xcccccccd1c1c7827 */ /* 0x000fe200078e00ff */
[----:B------:R-:W-:Y:S01]  /*2240*/  UIADD3 UR6, UPT, UPT, UR6, 0xc80, URZ ;  /* 0x00000c8006067890 */ /* 0x000fe2000fffe0ff */
[----:B------:R-:W3:Y:S01]  /*2250*/  LDL.LU R33, [R1+0x8] ;  /* 0x0000080001217983 */ /* 0x000ee20000300800 */
[----:B------:R-:W-:Y:S02]  /*2260*/  SHF.L.U32 R34, R34, 0x10, RZ ;  /* 0x0000001022227819 */ /* 0x000fe400000006ff */
[----:B------:R-:W-:Y:S02]  /*2270*/  LEA.HI R28, R28, -UR10, RZ, 0x1b ;  /* 0x8000000a1c1c7c11 */ /* 0x000fe4000f8fd8ff */
[----:B------:R-:W-:Y:S01]  /*2280*/  SHF.L.U32 R61, R61, 0x10, RZ ;  /* 0x000000103d3d7819 */ /* 0x000fe200000006ff */
[----:B0-----:R-:W-:-:S06]  /*2290*/  ULEA UR6, UR7, UR6, 0x18 ;  /* 0x0000000607067291 */ /* 0x001fcc000f8ec0ff */
[----:B------:R-:W-:-:S05]  /*22a0*/  LEA R28, R28, UR6, 0x3 ;  /* 0x000000061c1c7c11 */ /* 0x000fca000f8e18ff */
[----:B------:R-:W0:Y:S01]  /*22b0*/  LDCU UR6, c[0x0][0x3a0] ;  /* 0x00007400ff0677ac */ /* 0x000e220008000800 */
[----:B------:R-:W0:Y:S02]  /*22c0*/  LDS.64 R28, [R28] ;  /* 0x000000001c1c7984 */ /* 0x000e240000000a00 */
[----:B0-----:R-:W-:Y:S01]  /*22d0*/  FADD.FTZ R29, R29, UR6 ;  /* 0x000000061d1d7e21 */ /* 0x001fe20008010000 */
[--C-:B------:R-:W-:Y:S01]  /*22e0*/  FADD.FTZ R41, R41, -R28.reuse ;  /* 0x8000001c29297221 */ /* 0x100fe20000010000 */
[--C-:B-----5:R-:W-:Y:S01]  /*22f0*/  FADD.FTZ R30, R0, -R28.reuse ;  /* 0x8000001c001e7221 */ /* 0x120fe20000010000 */
[----:B------:R-:W-:Y:S01]  /*2300*/  SHF.L.U32 R0, R26, 0x10, RZ ;  /* 0x000000101a007819 */ /* 0x000fe200000006ff */
[--C-:B------:R-:W-:Y:S01]  /*2310*/  FADD.FTZ R40, R40, -R28.reuse ;  /* 0x8000001c28287221 */ /* 0x100fe20000010000 */
[----:B------:R-:W-:Y:S01]  /*2320*/  SHF.L.U32 R35, R35, 0x10, RZ ;  /* 0x0000001023237819 */ /* 0x000fe200000006ff */
        /* <DEDUP_REMOVED lines=18> */
[----:B------:R-:W-:Y:S01]  /*2450*/  FMUL.FTZ R30, R29, R30 ;  /* 0x0000001e1d1e7220 */ /* 0x000fe20000410000 */
[----:B------:R-:W4:Y:S01]  /*2460*/  LDL.LU R41, [R1+0x4] ;  /* 0x0000040001297983 */ /* 0x000f220000300800 */
[----:B--2---:R-:W-:-:S02]  /*2470*/  SHF.L.U32 R31, R31, 0x10, RZ ;  /* 0x000000101f1f7819 */ /* 0x004fc400000006ff */
[----:B------:R-:W-:Y:S01]  /*2480*/  FFMA.FTZ R30, R30, R0, R34 ;  /* 0x000000001e1e7223 */ /* 0x000fe20000010022 */
[----:B---3--:R-:W-:-:S03]  /*2490*/  SHF.L.U32 R33, R33, 0x10, RZ ;  /* 0x0000001021217819 */ /* 0x008fc600000006ff */
        /* <DEDUP_REMOVED lines=8> */
[----:B------:R-:W-:Y:S01]  /*2520*/  FADD.FTZ R18, R18, -R28 ;  /* 0x8000001c12127221 */ /* 0x000fe20000010000 */
[----:B------:R-:W1:Y:S01]  /*2530*/  LDCU.64 UR6, c[0x0][0x380] ;  /* 0x00007000ff0677ac */ /* 0x000e620008000a00 */
[----:B0-----:R-:W-:-:S06]  /*2540*/  FADD.FTZ R26, R26, 1 ;  /* 0x3f8000001a1a7421 */ /* 0x001fcc0000010000 */
[----:B------:R-:W0:Y:S01]  /*2550*/  MUFU.RCP R26, R26 ;  /* 0x0000001a001a7308 */ /* 0x000e220000001000 */
[----:B------:R-:W-:Y:S01]  /*2560*/  FFMA.FTZ R32, R32, R31, R61 ;  /* 0x0000001f20207223 */ /* 0x000fe2000001003d */
[----:B0-----:R-:W-:-:S03]  /*2570*/  FMUL.FTZ R26, R30, R26 ;  /* 0x0000001a1e1a7220 */ /* 0x001fc60000410000 */
[----:B------:R-:W-:-:S06]  /*2580*/  FMUL.FTZ R30, R32, -1.4426950216293334961 ;  /* 0xbfb8aa3b201e7820 */ /* 0x000fcc0000410000 */
[----:B------:R-:W0:Y:S02]  /*2590*/  MUFU.EX2 R30, R30 ;  /* 0x0000001e001e7308 */ /* 0x000e240000000800 */
[----:B0-----:R-:W-:-:S06]  /*25a0*/  FADD.FTZ R30, R30, 1 ;  /* 0x3f8000001e1e7421 */ /* 0x001fcc0000010000 */
[----:B------:R-:W0:Y:S02]  /*25b0*/  MUFU.RCP R30, R30 ;  /* 0x0000001e001e7308 */ /* 0x000e240000001000 */
[----:B0-----:R-:W-:Y:S01]  /*25c0*/  FMUL.FTZ R32, R32, R30 ;  /* 0x0000001e20207220 */ /* 0x001fe20000410000 */
[----:B------:R-:W-:Y:S01]  /*25d0*/  SHF.L.U32 R30, R27, 0x10, RZ ;  /* 0x000000101b1e7819 */ /* 0x000fe200000006ff */
[----:B------:R-:W-:-:S04]  /*25e0*/  FMUL.FTZ R27, R29, R40 ;  /* 0x000000281d1b7220 */ /* 0x000fc80000410000 */
[----:B------:R-:W-:Y:S01]  /*25f0*/  FFMA.FTZ R27, R27, R30, R35 ;  /* 0x0000001e1b1b7223 */ /* 0x000fe20000010023 */
[----:B------:R-:W-:-:S03]  /*2600*/  F2FP.BF16.F32.PACK_AB R26, R32, R26 ;  /* 0x0000001a201a723e */ /* 0x000fc600000010ff */
[----:B------:R-:W-:-:S06]  /*2610*/  FMUL.FTZ R32, R27, -1.4426950216293334961 ;  /* 0xbfb8aa3b1b207820 */ /* 0x000fcc0000410000 */
[----:B------:R-:W0:Y:S01]  /*2620*/  MUFU.EX2 R32, R32 ;  /* 0x0000002000207308 */ /* 0x000e220000000800 */
[----:B----4-:R-:W-:Y:S01]  /*2630*/  SHF.L.U32 R40, R41, 0x10, RZ ;  /* 0x0000001029287819 */ /* 0x010fe200000006ff */
[----:B0-----:R-:W-:-:S06]  /*2640*/  FADD.FTZ R32, R32, 1 ;  /* 0x3f80000020207421 */ /* 0x001fcc0000010000 */
[----:B------:R-:W0:Y:S01]  /*2650*/  MUFU.RCP R32, R32 ;  /* 0x0000002000207308 */ /* 0x000e220000001000 */
[----:B------:R-:W-:-:S04]  /*2660*/  FMUL.FTZ R41, R29, R55 ;  /* 0x000000371d297220 */ /* 0x000fc80000410000 */
[----:B------:R-:W-:Y:S01]  /*2670*/  FFMA.FTZ R41, R41, R33, R40 ;  /* 0x0000002129297223 */ /* 0x000fe20000010028 */
[----:B0-----:R-:W-:-:S03]  /*2680*/  FMUL.FTZ R27, R27, R32 ;  /* 0x000000201b1b7220 */ /* 0x001fc60000410000 */
[----:B------:R-:W-:-:S06]  /*2690*/  FMUL.FTZ R32, R41, -1.4426950216293334961 ;  /* 0xbfb8aa3b29207820 */ /* 0x000fcc0000410000 */
[----:B------:R-:W0:Y:S02]  /*26a0*/  MUFU.EX2 R32, R32 ;  /* 0x0000002000207308 */ /* 0x000e240000000800 */
[----:B0-----:R-:W-:-:S06]  /*26b0*/  FADD.FTZ R32, R32, 1 ;  /* 0x3f80000020207421 */ /* 0x001fcc0000010000 */
[----:B------:R-:W0:Y:S01]  /*26c0*/  MUFU.RCP R32, R32 ;  /* 0x0000002000207308 */ /* 0x000e220000001000 */
[C---:B------:R-:W-:Y:S01]  /*26d0*/  FMUL.FTZ R39, R29.reuse, R39 ;  /* 0x000000271d277220 */ /* 0x040fe20000410000 */
[C---:B------:R-:W-:Y:S01]  /*26e0*/  FMUL.FTZ R55, R29.reuse, R3 ;  /* 0x000000031d377220 */ /* 0x040fe20000410000 */
[C---:B------:R-:W-:Y:S01]  /*26f0*/  FMUL.FTZ R3, R29.reuse, R9 ;  /* 0x000000091d037220 */ /* 0x040fe20000410000 */
[C---:B------:R-:W-:Y:S02]  /*2700*/  FMUL.FTZ R47, R29.reuse, R47 ;  /* 0x0000002f1d2f7220 */ /* 0x040fe40000410000 */
[----:B------:R-:W-:Y:S01]  /*2710*/  MOV R9, R39 ;  /* 0x0000002700097202 */ /* 0x000fe20000000f00 */
[----:B------:R-:W-:Y:S01]  /*2720*/  FMUL.FTZ R39, R29, R13 ;  /* 0x0000000d1d277220 */ /* 0x000fe20000410000 */
[----:B0-----:R-:W-:Y:S01]  /*2730*/  FMUL.FTZ R32, R41, R32 ;  /* 0x0000002029207220 */ /* 0x001fe20000410000 */
[C---:B------:R-:W-:Y:S01]  /*2740*/  FMUL.FTZ R41, R29.reuse, R53 ;  /* 0x000000351d297220 */ /* 0x040fe20000410000 */
[C---:B------:R-:W-:Y:S01]  /*2750*/  FMUL.FTZ R53, R29.reuse, R5 ;  /* 0x000000051d357220 */ /* 0x040fe20000410000 */
[C---:B------:R-:W-:Y:S01]  /*2760*/  FMUL.FTZ R5, R29.reuse, R7 ;  /* 0x000000071d057220 */ /* 0x040fe20000410000 */
[C---:B------:R-:W-:Y:S01]  /*2770*/  FMUL.FTZ R7, R29.reuse, R11 ;  /* 0x0000000b1d077220 */ /* 0x040fe20000410000 */
[----:B------:R-:W-:Y:S01]  /*2780*/  MOV R11, R47 ;  /* 0x0000002f000b7202 */ /* 0x000fe20000000f00 */
[C-C-:B------:R-:W-:Y:S01]  /*2790*/  FFMA.FTZ R39, R0.reuse, R39, R34.reuse ;  /* 0x0000002700277223 */ /* 0x140fe20000010022 */
[----:B------:R-:W-:Y:S01]  /*27a0*/  MOV R13, R41 ;  /* 0x00000029000d7202 */ /* 0x000fe20000000f00 */
[C-C-:B------:R-:W-:Y:S01]  /*27b0*/  FFMA.FTZ R7, R0.reuse, R7, R34.reuse ;  /* 0x0000000700077223 */ /* 0x140fe20000010022 */
[C---:B------:R-:W-:Y:S01]  /*27c0*/  FMUL.FTZ R41, R29.reuse, R15 ;  /* 0x0000000f1d297220 */ /* 0x040fe20000410000 */
[C---:B------:R-:W-:Y:S01]  /*27d0*/  FMUL.FTZ R47, R29.reuse, R17 ;  /* 0x000000111d2f7220 */ /* 0x040fe20000410000 */
[C---:B------:R-:W-:Y:S01]  /*27e0*/  FMUL.FTZ R19, R29.reuse, R19 ;  /* 0x000000131d137220 */ /* 0x040fe20000410000 */
[C---:B------:R-:W-:Y:S01]  /*27f0*/  FMUL.FTZ R21, R29.reuse, R21 ;  /* 0x000000151d157220 */ /* 0x040fe20000410000 */
[----:B------:R-:W-:Y:S01]  /*2800*/  FFMA.FTZ R41, R0, R41, R34 ;  /* 0x0000002900297223 */ /* 0x000fe20000010022 */
[----:B------:R0:W-:Y:S01]  /*2810*/  STL [R1], R7 ;  /* 0x0000000701007387 */ /* 0x0001e20000100800 */
[----:B------:R-:W-:-:S03]  /*2820*/  FMUL.FTZ R23, R29, R23 ;  /* 0x000000171d177220 */ /* 0x000fc60000410000 */
[----:B------:R2:W-:Y:S01]  /*2830*/  STL [R1+0x48], R39 ;  /* 0x0000482701007387 */ /* 0x0005e20000100800 */
[----:B------:R-:W-:Y:S01]  /*2840*/  FMUL.FTZ R25, R29, R25 ;  /* 0x000000191d197220 */ /* 0x000fe20000410000 */
[C-C-:B------:R-:W-:Y:S01]  /*2850*/  FFMA.FTZ R17, R0.reuse, R13, R34.reuse ;  /* 0x0000000d00117223 */ /* 0x140fe20000010022 */
[C-C-:B0-----:R-:W-:Y:S01]  /*2860*/  FFMA.FTZ R7, R0.reuse, R47, R34.reuse ;  /* 0x0000002f00077223 */ /* 0x141fe20000010022 */
[----:B------:R-:W-:Y:S01]  /*2870*/  STL [R1+0x54], R41 ;  /* 0x0000542901007387 */ /* 0x000fe20000100800 */
[C-C-:B--2---:R-:W-:Y:S01]  /*2880*/  FFMA.FTZ R39, R0.reuse, R19, R34.reuse ;  /* 0x0000001300277223 */ /* 0x144fe20000010022 */
[C-C-:B------:R-:W-:Y:S01]  /*2890*/  FFMA.FTZ R19, R0.reuse, R21, R34.reuse ;  /* 0x0000001500137223 */ /* 0x140fe20000010022 */
[C-C-:B------:R-:W-:Y:S01]  /*28a0*/  FFMA.FTZ R15, R0.reuse, R11, R34.reuse ;  /* 0x0000000b000f7223 */ /* 0x140fe20000010022 */
[C-C-:B------:R-:W-:Y:S01]  /*28b0*/  FFMA.FTZ R13, R0.reuse, R9, R34.reuse ;  /* 0x00000009000d7223 */ /* 0x140fe20000010022 */
[----:B------:R0:W-:Y:S01]  /*28c0*/  STL [R1+0x5c], R7 ;  /* 0x00005c0701007387 */ /* 0x0001e20000100800 */
[C-C-:B------:R-:W-:Y:S01]  /*28d0*/  FFMA.FTZ R11, R0.reuse, R55, R34.reuse ;  /* 0x00000037000b7223 */ /* 0x140fe20000010022 */
[C-C-:B------:R-:W-:Y:S01]  /*28e0*/  FFMA.FTZ R9, R0.reuse, R53, R34.reuse ;  /* 0x0000003500097223 */ /* 0x140fe20000010022 */
[C-C-:B------:R-:W-:Y:S01]  /*28f0*/  FFMA.FTZ R5, R0.reuse, R5, R34.reuse ;  /* 0x0000000500057223 */ /* 0x140fe20000010022 */
[C-C-:B------:R-:W-:Y:S01]  /*2900*/  FFMA.FTZ R3, R0.reuse, R3, R34.reuse ;  /* 0x0000000300037223 */ /* 0x140fe20000010022 */
[----:B------:R2:W-:Y:S04]  /*2910*/  STL [R1+0x64], R39 ;  /* 0x0000642701007387 */ /* 0x0005e80000100800 */
[----:B------:R3:W-:Y:S01]  /*2920*/  STL [R1+0x6c], R19 ;  /* 0x00006c1301007387 */ /* 0x0007e20000100800 */
[C-C-:B0-----:R-:W-:Y:S01]  /*2930*/  FFMA.FTZ R7, R0.reuse, R23, R34.reuse ;  /* 0x0000001700077223 */ /* 0x141fe20000010022 */
[----:B------:R-:W-:-:S02]  /*2940*/  FFMA.FTZ R0, R0, R25, R34 ;  /* 0x0000001900007223 */ /* 0x000fc40000010022 */
[----:B------:R-:W1:Y:S04]  /*2950*/  LDL.LU R34, [R1+0x4c] ;  /* 0x00004c0001227983 */ /* 0x000e680000300800 */
[----:B------:R0:W-:Y:S04]  /*2960*/  STL [R1+0x70], R7 ;  /* 0x0000700701007387 */ /* 0x0001e80000100800 */
[----:B------:R-:W4:Y:S04]  /*2970*/  LDL.LU R47, [R1+0x50] ;  /* 0x00005000012f7983 */ /* 0x000f280000300800 */
[----:B------:R0:W-:Y:S04]  /*2980*/  STL [R1+0x74], R0 ;  /* 0x0000740001007387 */ /* 0x0001e80000100800 */
[----:B------:R-:W4:Y:S04]  /*2990*/  LDL.LU R41, [R1+0x1c] ;  /* 0x00001c0001297983 */ /* 0x000f280000300800 */
[----:B--2---:R-:W2:Y:S04]  /*29a0*/  LDL.LU R39, [R1+0x18] ;  /* 0x0000180001277983 */ /* 0x004ea80000300800 */
[----:B------:R-:W2:Y:S04]  /*29b0*/  LDL.LU R23, [R1+0x14] ;  /* 0x0000140001177983 */ /* 0x000ea80000300800 */
[----:B------:R-:W2:Y:S01]  /*29c0*/  LDL.LU R21, [R1+0x10] ;  /* 0x0000100001157983 */ /* 0x000ea20000300800 */
[C---:B------:R-:W-:Y:S01]  /*29d0*/  FMUL.FTZ R4, R29.reuse, R4 ;  /* 0x000000041d047220 */ /* 0x040fe20000410000 */
[--C-:B------:R-:W-:Y:S01]  /*29e0*/  FADD.FTZ R2, R2, -R28.reuse ;  /* 0x8000001c02027221 */ /* 0x100fe20000010000 */
[C---:B---3--:R-:W-:Y:S01]  /*29f0*/  FMUL.FTZ R19, R29.reuse, R6 ;  /* 0x000000061d137220 */ /* 0x048fe20000410000 */
[C---:B0-----:R-:W-:Y:S01]  /*2a00*/  FMUL.FTZ R7, R29.reuse, R8 ;  /* 0x000000081d077220 */ /* 0x041fe20000410000 */
[--C-:B------:R-:W-:Y:S01]  /*2a10*/  FADD.FTZ R10, R10, -R28.reuse ;  /* 0x8000001c0a0a7221 */ /* 0x100fe20000010000 */
[C---:B------:R-:W-:Y:S01]  /*2a20*/  FMUL.FTZ R0, R29.reuse, R12 ;  /* 0x0000000c1d007220 */ /* 0x040fe20000410000 */
[C---:B------:R-:W-:Y:S01]  /*2a30*/  FMUL.FTZ R6, R29.reuse, R14 ;  /* 0x0000000e1d067220 */ /* 0x040fe20000410000 */
[C---:B------:R-:W-:Y:S01]  /*2a40*/  FMUL.FTZ R16, R29.reuse, R16 ;  /* 0x000000101d107220 */ /* 0x040fe20000410000 */
[----:B------:R-:W-:Y:S01]  /*2a50*/  FMUL.FTZ R12, R29, R18 ;  /* 0x000000121d0c7220 */ /* 0x000fe20000410000 */
[--C-:B------:R-:W-:Y:S01]  /*2a60*/  FADD.FTZ R20, R20, -R28.reuse ;  /* 0x8000001c14147221 */ /* 0x100fe20000010000 */
[--C-:B------:R-:W-:Y:S01]  /*2a70*/  FFMA.FTZ R18, R31, R4, R61.reuse ;  /* 0x000000041f127223 */ /* 0x100fe2000001003d */
[--C-:B------:R-:W-:Y:S01]  /*2a80*/  FADD.FTZ R22, R22, -R28.reuse ;  /* 0x8000001c16167221 */ /* 0x100fe20000010000 */
[----:B------:R-:W-:Y:S01]  /*2a90*/  FMUL.FTZ R2, R29, R2 ;  /* 0x000000021d027220 */ /* 0x000fe20000410000 */
[--C-:B------:R-:W-:Y:S01]  /*2aa0*/  FFMA.FTZ R4, R31, R7, R61.reuse ;  /* 0x000000071f047223 */ /* 0x100fe2000001003d */
[----:B------:R-:W-:Y:S01]  /*2ab0*/  FMUL.FTZ R10, R29, R10 ;  /* 0x0000000a1d0a7220 */ /* 0x000fe20000410000 */
[C-C-:B------:R-:W-:Y:S01]  /*2ac0*/  FFMA.FTZ R7, R31.reuse, R6, R61.reuse ;  /* 0x000000061f077223 */ /* 0x140fe2000001003d */
[--C-:B------:R-:W-:Y:S01]  /*2ad0*/  FFMA.FTZ R6, R31, R16, R61.reuse ;  /* 0x000000101f067223 */ /* 0x100fe2000001003d */
[C---:B------:R-:W-:Y:S01]  /*2ae0*/  FMUL.FTZ R20, R29.reuse, R20 ;  /* 0x000000141d147220 */ /* 0x040fe20000410000 */
[----:B------:R-:W-:Y:S01]  /*2af0*/  FMUL.FTZ R22, R29, R22 ;  /* 0x000000161d167220 */ /* 0x000fe20000410000 */
[C-C-:B------:R-:W-:Y:S01]  /*2b00*/  FFMA.FTZ R53, R31.reuse, R2, R61.reuse ;  /* 0x000000021f357223 */ /* 0x140fe2000001003d */
[C-C-:B------:R-:W-:Y:S01]  /*2b10*/  FFMA.FTZ R2, R31.reuse, R10, R61.reuse ;  /* 0x0000000a1f027223 */ /* 0x140fe2000001003d */
[----:B------:R-:W-:Y:S01]  /*2b20*/  FFMA.FTZ R10, R31, R12, R61 ;  /* 0x0000000c1f0a7223 */ /* 0x000fe2000001003d */
[----:B------:R0:W-:Y:S01]  /*2b30*/  STL [R1+0x44], R7 ;  /* 0x0000440701007387 */ /* 0x0001e20000100800 */
[--C-:B------:R-:W-:Y:S01]  /*2b40*/  FADD.FTZ R24, R24, -R28.reuse ;  /* 0x8000001c18187221 */ /* 0x100fe20000010000 */
[----:B------:R-:W-:-:S02]  /*2b50*/  FADD.FTZ R36, R36, -R28 ;  /* 0x8000001c24247221 */ /* 0x000fc40000010000 */
[----:B------:R3:W-:Y:S01]  /*2b60*/  STL [R1+0x58], R6 ;  /* 0x0000580601007387 */ /* 0x0007e20000100800 */
[----:B------:R-:W-:Y:S01]  /*2b70*/  FMUL.FTZ R24, R29, R24 ;  /* 0x000000181d187220 */ /* 0x000fe20000410000 */
[C-C-:B0-----:R-:W-:Y:S02]  /*2b80*/  FFMA.FTZ R7, R31.reuse, R20, R61.reuse ;  /* 0x000000141f077223 */ /* 0x141fe4000001003d */
[----:B------:R0:W-:Y:S01]  /*2b90*/  STL [R1+0x60], R10 ;  /* 0x0000600a01007387 */ /* 0x0001e20000100800 */
[----:B---3--:R-:W-:Y:S01]  /*2ba0*/  FFMA.FTZ R6, R31, R22, R61 ;  /* 0x000000161f067223 */ /* 0x008fe2000001003d */
[----:B------:R-:W-:Y:S02]  /*2bb0*/  FMUL.FTZ R36, R29, R36 ;  /* 0x000000241d247220 */ /* 0x000fe40000410000 */
[----:B------:R-:W-:Y:S01]  /*2bc0*/  STL [R1+0x68], R7 ;  /* 0x0000680701007387 */ /* 0x000fe20000100800 */
[--C-:B------:R-:W-:Y:S01]  /*2bd0*/  FADD.FTZ R50, R50, -R28.reuse ;  /* 0x8000001c32327221 */ /* 0x100fe20000010000 */
[----:B------:R-:W-:-:S02]  /*2be0*/  FADD.FTZ R44, R44, -R28 ;  /* 0x8000001c2c2c7221 */ /* 0x000fc40000010000 */
[----:B------:R1:W-:Y:S01]  /*2bf0*/  STL [R1+0x78], R6 ;  /* 0x0000780601007387 */ /* 0x0003e20000100800 */
[C-C-:B------:R-:W-:Y:S01]  /*2c00*/  FFMA.FTZ R12, R31.reuse, R24, R61.reuse ;  /* 0x000000181f0c7223 */ /* 0x140fe2000001003d */
[--C-:B0-----:R-:W-:Y:S01]  /*2c10*/  FFMA.FTZ R10, R31, R36, R61.reuse ;  /* 0x000000241f0a7223 */ /* 0x101fe2000001003d */
[C---:B------:R-:W-:Y:S01]  /*2c20*/  FMUL.FTZ R50, R29.reuse, R50 ;  /* 0x000000321d327220 */ /* 0x040fe20000410000 */
[----:B------:R-:W-:Y:S02]  /*2c30*/  FMUL.FTZ R44, R29, R44 ;  /* 0x0000002c1d2c7220 */ /* 0x000fe40000410000 */
[----:B------:R-:W-:Y:S01]  /*2c40*/  STL [R1+0x7c], R12 ;  /* 0x00007c0c01007387 */ /* 0x000fe20000100800 */
[C-C-:B------:R-:W-:Y:S01]  /*2c50*/  FFMA.FTZ R14, R31.reuse, R50, R61.reuse ;  /* 0x000000321f0e7223 */ /* 0x140fe2000001003d */
[C-C-:B------:R-:W-:Y:S02]  /*2c60*/  FFMA.FTZ R55, R31.reuse, R44, R61.reuse ;  /* 0x0000002c1f377223 */ /* 0x140fe4000001003d */
[----:B------:R0:W-:Y:S01]  /*2c70*/  STL [R1+0x80], R10 ;  /* 0x0000800a01007387 */ /* 0x0001e20000100800 */
[C-C-:B------:R-:W-:Y:S01]  /*2c80*/  FFMA.FTZ R8, R31.reuse, R19, R61.reuse ;  /* 0x000000131f087223 */ /* 0x140fe2000001003d */
[----:B------:R-:W-:Y:S01]  /*2c90*/  FFMA.FTZ R0, R31, R0, R61 ;  /* 0x000000001f007223 */ /* 0x000fe2000001003d */
[----:B------:R-:W-:Y:S01]  /*2ca0*/  F2FP.BF16.F32.PACK_AB R27, R32, R27 ;  /* 0x0000001b201b723e */ /* 0x000fe200000010ff */
[--C-:B------:R-:W-:Y:S01]  /*2cb0*/  FADD.FTZ R59, R59, -R28.reuse ;  /* 0x8000001c3b3b7221 */ /* 0x100fe20000010000 */
[----:B------:R-:W-:Y:S01]  /*2cc0*/  FADD.FTZ R37, R37, -R28 ;  /* 0x8000001c25257221 */ /* 0x000fe20000010000 */
[----:B-1----:R-:W-:-:S04]  /*2cd0*/  IADD3 R6, P1, PT, R34, UR6, RZ ;  /* 0x0000000622067c10 */ /* 0x002fc8000ff3e0ff */
[----:B----4-:R-:W-:Y:S01]  /*2ce0*/  IADD3.X R7, PT, PT, R47, UR7, RZ, P1, !PT ;  /* 0x000000072f077c10 */ /* 0x010fe20008ffe4ff */
[----:B------:R-:W-:Y:S01]  /*2cf0*/  STL [R1+0x94], R6 ;  /* 0x0000940601007387 */ /* 0x000fe20000100800 */
[----:B------:R-:W-:Y:S01]  /*2d00*/  FMUL.FTZ R20, R17, -1.4426950216293334961 ;  /* 0xbfb8aa3b11147820 */ /* 0x000fe20000410000 */
[--C-:B------:R-:W-:Y:S01]  /*2d10*/  FADD.FTZ R60, R60, -R28.reuse ;  /* 0x8000001c3c3c7221 */ /* 0x100fe20000010000 */
[--C-:B------:R-:W-:Y:S01]  /*2d20*/  FADD.FTZ R58, R58, -R28.reuse ;  /* 0x8000001c3a3a7221 */ /* 0x100fe20000010000 */
[----:B------:R-:W-:Y:S01]  /*2d30*/  STL [R1+0x90], R7 ;  /* 0x0000900701007387 */ /* 0x000fe20000100800 */
[--C-:B------:R-:W-:Y:S01]  /*2d40*/  FADD.FTZ R57, R57, -R28.reuse ;  /* 0x8000001c39397221 */ /* 0x100fe20000010000 */
[--C-:B------:R-:W-:Y:S01]  /*2d50*/  FADD.FTZ R56, R56, -R28.reuse ;  /* 0x8000001c38387221 */ /* 0x100fe20000010000 */
[--C-:B0-----:R-:W-:Y:S01]  /*2d60*/  FADD.FTZ R10, R41, -R28.reuse ;  /* 0x8000001c290a7221 */ /* 0x101fe20000010000 */
[----:B------:R-:W3:Y:S01]  /*2d70*/  LDL.LU R61, [R1+0x2c] ;  /* 0x00002c00013d7983 */ /* 0x000ee20000300800 */
[--C-:B------:R-:W-:Y:S01]  /*2d80*/  FADD.FTZ R54, R54, -R28.reuse ;  /* 0x8000001c36367221 */ /* 0x100fe20000010000 */
[--C-:B------:R-:W-:Y:S01]  /*2d90*/  FADD.FTZ R52, R52, -R28.reuse ;  /* 0x8000001c34347221 */ /* 0x100fe20000010000 */
[--C-:B--2---:R-:W-:Y:S01]  /*2da0*/  FADD.FTZ R12, R39, -R28.reuse ;  /* 0x8000001c270c7221 */ /* 0x104fe20000010000 */
[----:B------:R-:W2:Y:S01]  /*2db0*/  LDL.LU R32, [R1+0x3c] ;  /* 0x00003c0001207983 */ /* 0x000ea20000300800 */
        /* <DEDUP_REMOVED lines=9> */
[----:B------:R-:W-:Y:S01]  /*2e50*/  FADD.FTZ R38, R38, -R28 ;  /* 0x8000001c26267221 */ /* 0x000fe20000010000 */
[----:B------:R-:W0:Y:S01]  /*2e60*/  LDCU.64 UR6, c[0x0][0x3a8] ;  /* 0x00007500ff0677ac */ /* 0x000e220008000a00 */
[----:B------:R1:W-:Y:S04]  /*2e70*/  STG.E.64 desc[UR12][R6.64], R26 ;  /* 0x0000001a06007986 */ /* 0x0003e8000c101b0c */
[----:B------:R-:W4:Y:S04]  /*2e80*/  LDL.LU R44, [R1+0x34] ;  /* 0x00003400012c7983 */ /* 0x000f280000300800 */
[----:B------:R-:W4:Y:S01]  /*2e90*/  LDL.LU R41, [R1+0x28] ;  /* 0x0000280001297983 */ /* 0x000f220000300800 */
[C---:B------:R-:W-:Y:S01]  /*2ea0*/  FMUL.FTZ R21, R29.reuse, R37 ;  /* 0x000000251d157220 */ /* 0x040fe20000410000 */
[----:B-1----:R-:W-:-:S02]  /*2eb0*/  FMUL.FTZ R27, R29, R59 ;  /* 0x0000003b1d1b7220 */ /* 0x002fc40000410000 */
[----:B------:R-:W4:Y:S01]  /*2ec0*/  LDL.LU R59, [R1+0x30] ;  /* 0x00003000013b7983 */ /* 0x000f220000300800 */
[----:B------:R-:W-:-:S03]  /*2ed0*/  FFMA.FTZ R6, R30, R21, R35 ;  /* 0x000000151e067223 */ /* 0x000fc60000010023 */
[----:B------:R-:W4:Y:S04]  /*2ee0*/  LDL.LU R39, [R1+0x24] ;  /* 0x0000240001277983 */ /* 0x000f280000300800 */
[----:B------:R-:W4:Y:S04]  /*2ef0*/  LDL.LU R7, [R1+0x20] ;  /* 0x0000200001077983 */ /* 0x000f280000300800 */
[----:B------:R1:W-:Y:S04]  /*2f00*/  STL [R1+0x14], R6 ;  /* 0x0000140601007387 */ /* 0x0003e80000100800 */
[----:B-1----:R-:W4:Y:S01]  /*2f10*/  LDL.LU R6, [R1+0xc] ;  /* 0x00000c0001067983 */ /* 0x002f220000300800 */
[----:B------:R-:W1:Y:S01]  /*2f20*/  MUFU.EX2 R20, R20 ;  /* 0x0000001400147308 */ /* 0x000e620000000800 */
[----:B------:R-:W-:Y:S01]  /*2f30*/  FMUL.FTZ R26, R14, -1.4426950216293334961 ;  /* 0xbfb8aa3b0e1a7820 */ /* 0x000fe20000410000 */
[----:B------:R-:W-:-:S06]  /*2f40*/  FMUL.FTZ R10, R29, R10 ;  /* 0x0000000a1d0a7220 */ /* 0x000fcc0000410000 */
[----:B------:R-:W0:Y:S01]  /*2f50*/  MUFU.EX2 R26, R26 ;  /* 0x0000001a001a7308 */ /* 0x000e220000000800 */
[----:B------:R-:W-:Y:S01]  /*2f60*/  FFMA.FTZ R22, R30, R10, R35 ;  /* 0x0000000a1e167223 */ /* 0x000fe20000010023 */
[----:B-1----:R-:W-:-:S03]  /*2f70*/  FADD.FTZ R20, R20, 1 ;  /* 0x3f80000014147421 */ /* 0x002fc60000010000 */
[----:B------:R-:W-:-:S03]  /*2f80*/  FMUL.FTZ R21, R22, -1.4426950216293334961 ;  /* 0xbfb8aa3b16157820 */ /* 0x000fc60000410000 */
[----:B------:R1:W1:Y:S01]  /*2f90*/  MUFU.RCP R23, R20 ;  /* 0x0000001400177308 */ /* 0x0002620000001000 */
[C---:B------:R-:W-:Y:S01]  /*2fa0*/  FMUL.FTZ R31, R29.reuse, R12 ;  /* 0x0000000c1d1f7220 */ /* 0x040fe20000410000 */
[C---:B------:R-:W-:Y:S01]  /*2fb0*/  FMUL.FTZ R16, R29.reuse, R16 ;  /* 0x000000101d107220 */ /* 0x040fe20000410000 */
[C---:B------:R-:W-:Y:S01]  /*2fc0*/  FMUL.FTZ R36, R29.reuse, R19 ;  /* 0x000000131d247220 */ /* 0x040fe20000410000 */
        /* <DEDUP_REMOVED lines=22> */
[C-C-:B-1----:R-:W-:Y:S01]  /*3130*/  FFMA.FTZ R20, R30.reuse, R46, R35.reuse ;  /* 0x0000002e1e147223 */ /* 0x142fe20000010023 */
[----:B------:R-:W-:Y:S01]  /*3140*/  FFMA.FTZ R24, R30, R24, R35 ;  /* 0x000000181e187223 */ /* 0x000fe20000010023 */
[----:B------:R-:W-:Y:S01]  /*3150*/  FMUL.FTZ R17, R17, R23 ;  /* 0x0000001711117220 */ /* 0x000fe20000410000 */
[----:B------:R-:W-:-:S04]  /*3160*/  FADD.FTZ R35, R42, -R28 ;  /* 0x8000001c2a237221 */ /* 0x000fc80000010000 */
[----:B------:R1:W-:Y:S01]  /*3170*/  STL [R1+0x1c], R17 ;  /* 0x00001c1101007387 */ /* 0x0003e20000100800 */
[C---:B------:R-:W-:Y:S01]  /*3180*/  FMUL.FTZ R35, R29.reuse, R35 ;  /* 0x000000231d237220 */ /* 0x040fe20000410000 */
[----:B------:R-:W-:Y:S01]  /*3190*/  FMUL.FTZ R38, R29, R38 ;  /* 0x000000261d267220 */ /* 0x000fe20000410000 */
[--C-:B--2---:R-:W-:Y:S02]  /*31a0*/  FADD.FTZ R52, R32, -R28.reuse ;  /* 0x8000001c20347221 */ /* 0x104fe40000010000 */
[----:B------:R2:W0:Y:S01]  /*31b0*/  MUFU.RCP R32, R26 ;  /* 0x0000001a00207308 */ /* 0x0004220000001000 */
[--C-:B---3--:R-:W-:Y:S01]  /*31c0*/  FADD.FTZ R54, R61, -R28.reuse ;  /* 0x8000001c3d367221 */ /* 0x108fe20000010000 */
[--C-:B----4-:R-:W-:Y:S01]  /*31d0*/  FADD.FTZ R50, R50, -R28.reuse ;  /* 0x8000001c32327221 */ /* 0x110fe20000010000 */
[--C-:B------:R-:W-:Y:S02]  /*31e0*/  FADD.FTZ R46, R47, -R28.reuse ;  /* 0x8000001c2f2e7221 */ /* 0x100fe40000010000 */
[----:B------:R-:W-:Y:S01]  /*31f0*/  FMUL.FTZ R54, R29, R54 ;  /* 0x000000361d367220 */ /* 0x000fe20000410000 */
[----:B------:R-:W-:-:S04]  /*3200*/  FADD.FTZ R30, R59, -R28 ;  /* 0x8000001c3b1e7221 */ /* 0x000fc80000010000 */
[----:B------:R-:W-:-:S04]  /*3210*/  FMUL.FTZ R30, R29, R30 ;  /* 0x0000001e1d1e7220 */ /* 0x000fc80000410000 */
[----:B------:R-:W-:Y:S01]  /*3220*/  FFMA.FTZ R30, R33, R30, R40 ;  /* 0x0000001e211e7223 */ /* 0x000fe20000010028 */
[--C-:B------:R-:W-:Y:S01]  /*3230*/  FADD.FTZ R43, R44, -R28.reuse ;  /* 0x8000001c2c2b7221 */ /* 0x100fe20000010000 */
[--C-:B--2---:R-:W-:Y:S02]  /*3240*/  FADD.FTZ R26, R39, -R28.reuse ;  /* 0x8000001c271a7221 */ /* 0x104fe40000010000 */
[----:B-1----:R-:W-:Y:S01]  /*3250*/  FMUL.FTZ R17, R30, -1.4426950216293334961 ;  /* 0xbfb8aa3b1e117820 */ /* 0x002fe20000410000 */
[--C-:B------:R-:W-:Y:S01]  /*3260*/  FADD.FTZ R23, R7, -R28.reuse ;  /* 0x8000001c07177221 */ /* 0x100fe20000010000 */
[----:B0-----:R-:W-:Y:S01]  /*3270*/  FADD.FTZ R44, R21, 1 ;  /* 0x3f800000152c7421 */ /* 0x001fe20000010000 */
[--C-:B------:R-:W-:Y:S01]  /*3280*/  FADD.FTZ R41, R41, -R28.reuse ;  /* 0x8000001c29297221 */ /* 0x100fe20000010000 */
[--C-:B------:R-:W-:Y:S01]  /*3290*/  FADD.FTZ R21, R45, -R28.reuse ;  /* 0x8000001c2d157221 */ /* 0x100fe20000010000 */
[----:B------:R-:W-:Y:S01]  /*32a0*/  FMUL.FTZ R7, R14, R32 ;  /* 0x000000200e077220 */ /* 0x000fe20000410000 */
[----:B------:R-:W-:Y:S01]  /*32b0*/  FMUL.FTZ R32, R15, -1.4426950216293334961 ;  /* 0xbfb8aa3b0f207820 */ /* 0x000fe20000410000 */
[----:B------:R-:W-:Y:S01]  /*32c0*/  FADD.FTZ R39, R6, -R28 ;  /* 0x8000001c06277221 */ /* 0x000fe20000010000 */
        /* <DEDUP_REMOVED lines=12> */
[----:B------:R-:W1:Y:S01]  /*3390*/  MUFU.RCP R44, R44 ;  /* 0x0000002c002c7308 */ /* 0x000e620000001000 */
[----:B------:R-:W-:-:S07]  /*33a0*/  FMUL.FTZ R29, R31, -1.4426950216293334961 ;  /* 0xbfb8aa3b1f1d7820 */ /* 0x000fce0000410000 */
[----:B------:R-:W2:Y:S08]  /*33b0*/  MUFU.EX2 R32, R32 ;  /* 0x0000002000207308 */ /* 0x000eb00000000800 */
[----:B------:R-:W3:Y:S01]  /*33c0*/  MUFU.EX2 R29, R29 ;  /* 0x0000001d001d7308 */ /* 0x000ee20000000800 */
[----:B0-----:R-:W-:Y:S01]  /*33d0*/  FADD.FTZ R17, R17, 1 ;  /* 0x3f80000011117421 */ /* 0x001fe20000010000 */
[----:B-1----:R-:W-:Y:S01]  /*33e0*/  FMUL.FTZ R6, R22, R44 ;  /* 0x0000002c16067220 */ /* 0x002fe20000410000 */
[----:B------:R0:W-:Y:S01]  /*33f0*/  STL [R1+0x98], R7 ;  /* 0x0000980701007387 */ /* 0x0001e20000100800 */
[----:B------:R-:W-:-:S04]  /*3400*/  FFMA.FTZ R54, R33, R54, R40 ;  /* 0x0000003621367223 */ /* 0x000fc80000010028 */
[----:B------:R1:W4:Y:S01]  /*3410*/  MUFU.RCP R45, R17 ;  /* 0x00000011002d7308 */ /* 0x0003220000001000 */
[----:B--2---:R-:W-:Y:S01]  /*3420*/  FADD.FTZ R32, R32, 1 ;  /* 0x3f80000020207421 */ /* 0x004fe20000010000 */
[----:B------:R2:W-:Y:S01]  /*3430*/  STL [R1+0xc], R6 ;  /* 0x00000c0601007387 */ /* 0x0005e20000100800 */
        /* <DEDUP_REMOVED lines=10> */
[C-C-:B------:R-:W-:Y:S01]  /*34e0*/  FFMA.FTZ R21, R33.reuse, R21, R40.reuse ;  /* 0x0000001521157223 */ /* 0x140fe20000010028 */
[C-C-:B0-----:R-:W-:Y:S01]  /*34f0*/  FFMA.FTZ R7, R33.reuse, R35, R40.reuse ;  /* 0x0000002321077223 */ /* 0x141fe20000010028 */
[----:B--2---:R-:W-:Y:S01]  /*3500*/  FFMA.FTZ R6, R33, R38, R40 ;  /* 0x0000002621067223 */ /* 0x004fe20000010028 */
[----:B---3--:R-:W-:Y:S01]  /*3510*/  FADD.FTZ R29, R29, 1 ;  /* 0x3f8000001d1d7421 */ /* 0x008fe20000010000 */
[----:B------:R-:W-:Y:S01]  /*3520*/  FMUL.FTZ R33, R53, -1.4426950216293334961 ;  /* 0xbfb8aa3b35217820 */ /* 0x000fe20000410000 */
[----:B------:R-:W-:Y:S01]  /*3530*/  MUFU.RCP R32, R32 ;  /* 0x0000002000207308 */ /* 0x000fe20000001000 */
[----:B------:R-:W-:-:S07]  /*3540*/  FMUL.FTZ R42, R34, -1.4426950216293334961 ;  /* 0xbfb8aa3b222a7820 */ /* 0x000fce0000410000 */
[----:B------:R-:W0:Y:S01]  /*3550*/  MUFU.RCP R29, R29 ;  /* 0x0000001d001d7308 */ /* 0x000e220000001000 */
[----:B----4-:R-:W-:-:S07]  /*3560*/  FMUL.FTZ R30, R30, R45 ;  /* 0x0000002d1e1e7220 */ /* 0x010fce0000410000 */
[----:B------:R-:W1:Y:S01]  /*3570*/  MUFU.EX2 R33, R33 ;  /* 0x0000002100217308 */ /* 0x000e620000000800 */
[----:B------:R-:W-:-:S07]  /*3580*/  FMUL.FTZ R28, R55, -1.4426950216293334961 ;  /* 0xbfb8aa3b371c7820 */ /* 0x000fce0000410000 */
[----:B------:R-:W2:Y:S01]  /*3590*/  MUFU.EX2 R42, R42 ;  /* 0x0000002a002a7308 */ /* 0x000ea20000000800 */
[----:B------:R3:W-:Y:S04]  /*35a0*/  STL [R1+0x8], R7 ;  /* 0x0000080701007387 */ /* 0x0007e80000100800 */
[----:B------:R-:W4:Y:S03]  /*35b0*/  LDL.LU R59, [R1] ;  /* 0x00000000013b7983 */ /* 0x000f260000300800 */
[----:B------:R-:W2:Y:S01]  /*35c0*/  MUFU.EX2 R28, R28 ;  /* 0x0000001c001c7308 */ /* 0x000ea20000000800 */
[----:B---3--:R-:W3:Y:S04]  /*35d0*/  LDL.LU R7, [R1+0x54] ;  /* 0x0000540001077983 */ /* 0x008ee80000300800 */
[----:B------:R2:W-:Y:S01]  /*35e0*/  STL [R1+0x4], R30 ;  /* 0x0000041e01007387 */ /* 0x0005e20000100800 */
[----:B0-----:R-:W-:Y:S01]  /*35f0*/  FMUL.FTZ R31, R31, R29 ;  /* 0x0000001d1f1f7220 */ /* 0x001fe20000410000 */
[----:B-1----:R-:W-:Y:S01]  /*3600*/  FADD.FTZ R29, R33, 1 ;  /* 0x3f800000211d7421 */ /* 0x002fe20000010000 */
[----:B--2---:R-:W-:Y:S01]  /*3610*/  FADD.FTZ R33, R42, 1 ;  /* 0x3f8000002a217421 */ /* 0x004fe20000010000 */
[----:B------:R-:W-:Y:S01]  /*3620*/  FMUL.FTZ R35, R11, -1.4426950216293334961 ;  /* 0xbfb8aa3b0b237820 */ /* 0x000fe20000410000 */
[----:B------:R-:W-:Y:S01]  /*3630*/  FMUL.FTZ R40, R36, -1.4426950216293334961 ;  /* 0xbfb8aa3b24287820 */ /* 0x000fe20000410000 */
[----:B------:R-:W-:Y:S01]  /*3640*/  FMUL.FTZ R44, R54, -1.4426950216293334961 ;  /* 0xbfb8aa3b362c7820 */ /* 0x000fe20000410000 */
[----:B------:R-:W-:Y:S01]  /*3650*/  FMUL.FTZ R38, R13, -1.4426950216293334961 ;  /* 0xbfb8aa3b0d267820 */ /* 0x000fe20000410000 */
[----:B------:R-:W-:Y:S01]  /*3660*/  FMUL.FTZ R39, R18, -1.4426950216293334961 ;  /* 0xbfb8aa3b12277820 */ /* 0x000fe20000410000 */
[----:B------:R-:W-:Y:S01]  /*3670*/  FMUL.FTZ R30, R15, R32 ;  /* 0x000000200f1e7220 */ /* 0x000fe20000410000 */
[----:B------:R-:W-:Y:S01]  /*3680*/  FMUL.FTZ R15, R52, -1.4426950216293334961 ;  /* 0xbfb8aa3b340f7820 */ /* 0x000fe20000410000 */
[----:B------:R-:W-:Y:S01]  /*3690*/  MUFU.RCP R33, R33 ;  /* 0x0000002100217308 */ /* 0x000fe20000001000 */
[----:B------:R-:W-:Y:S01]  /*36a0*/  FADD.FTZ R28, R28, 1 ;  /* 0x3f8000001c1c7421 */ /* 0x000fe20000010000 */
[----:B------:R-:W-:Y:S01]  /*36b0*/  FMUL.FTZ R47, R9, -1.4426950216293334961 ;  /* 0xbfb8aa3b092f7820 */ /* 0x000fe20000410000 */
[----:B------:R-:W2:Y:S04]  /*36c0*/  LDL.LU R56, [R1+0x58] ;  /* 0x0000580001387983 */ /* 0x000ea80000300800 */
[----:B------:R-:W2:Y:S01]  /*36d0*/  LDL.LU R61, [R1+0x60] ;  /* 0x00006000013d7983 */ /* 0x000ea20000300800 */
[----:B------:R-:W0:Y:S08]  /*36e0*/  MUFU.EX2 R15, R15 ;  /* 0x0000000f000f7308 */ /* 0x000e300000000800 */
[----:B------:R-:W1:Y:S08]  /*36f0*/  MUFU.EX2 R35, R35 ;  /* 0x0000002300237308 */ /* 0x000e700000000800 */
[----:B------:R-:W1:Y:S01]  /*3700*/  MUFU.EX2 R40, R40 ;  /* 0x0000002800287308 */ /* 0x000e620000000800 */
[----:B0-----:R-:W-:Y:S01]  /*3710*/  FADD.FTZ R15, R15, 1 ;  /* 0x3f8000000f0f7421 */ /* 0x001fe20000010000 */
[----:B------:R-:W-:-:S06]  /*3720*/  FMUL.FTZ R33, R34, R33 ;  /* 0x0000002122217220 */ /* 0x000fcc0000410000 */
[----:B------:R-:W0:Y:S01]  /*3730*/  MUFU.RCP R28, R28 ;  /* 0x0000001c001c7308 */ /* 0x000e220000001000 */
[----:B-1----:R-:W-:-:S07]  /*3740*/  FADD.FTZ R34, R35, 1 ;  /* 0x3f80000023227421 */ /* 0x002fce0000010000 */
[----:B------:R-:W1:Y:S01]  /*3750*/  MUFU.EX2 R44, R44 ;  /* 0x0000002c002c7308 */ /* 0x000e620000000800 */
[----:B------:R-:W-:-:S07]  /*3760*/  FADD.FTZ R35, R40, 1 ;  /* 0x3f80000028237421 */ /* 0x000fce0000010000 */
[----:B------:R-:W1:Y:S08]  /*3770*/  MUFU.EX2 R38, R38 ;  /* 0x0000002600267308 */ /* 0x000e700000000800 */
[----:B------:R0:W-:Y:S08]  /*3780*/  MUFU.RCP R45, R15 ;  /* 0x0000000f002d7308 */ /* 0x0001f00000001000 */
[----:B------:R-:W1:Y:S01]  /*3790*/  MUFU.EX2 R39, R39 ;  /* 0x0000002700277308 */ /* 0x000e620000000800 */
[----:B0-----:R-:W-:Y:S01]  /*37a0*/  FMUL.FTZ R15, R5, -1.4426950216293334961 ;  /* 0xbfb8aa3b050f7820 */ /* 0x001fe20000410000 */
[----:B------:R-:W-:-:S06]  /*37b0*/  FMUL.FTZ R55, R55, R28 ;  /* 0x0000001c37377220 */ /* 0x000fcc0000410000 */
[----:B------:R-:W0:Y:S01]  /*37c0*/  MUFU.EX2 R15, R15 ;  /* 0x0000000f000f7308 */ /* 0x000e220000000800 */
[----:B-1----:R-:W-:-:S07]  /*37d0*/  FADD.FTZ R28, R44, 1 ;  /* 0x3f8000002c1c7421 */ /* 0x002fce0000010000 */
[----:B------:R-:W1:Y:S01]  /*37e0*/  MUFU.RCP R35, R35 ;  /* 0x0000002300237308 */ /* 0x000e620000001000 */
[----:B------:R-:W-:-:S07]  /*37f0*/  FADD.FTZ R32, R38, 1 ;  /* 0x3f80000026207421 */ /* 0x000fce0000010000 */
[----:B------:R-:W1:Y:S01]  /*3800*/  MUFU.EX2 R47, R47 ;  /* 0x0000002f002f7308 */ /* 0x000e620000000800 */
[----:B------:R-:W-:Y:S01]  /*3810*/  FADD.FTZ R39, R39, 1 ;  /* 0x3f80000027277421 */ /* 0x000fe20000010000 */
[----:B0-----:R-:W-:-:S06]  /*3820*/  FADD.FTZ R15, R15, 1 ;  /* 0x3f8000000f0f7421 */ /* 0x001fcc0000010000 */
[----:B------:R-:W0:Y:S01]  /*3830*/  MUFU.RCP R28, R28 ;  /* 0x0000001c001c7308 */ /* 0x000e220000001000 */
[----:B-1----:R-:W-:-:S07]  /*3840*/  FMUL.FTZ R35, R36, R35 ;  /* 0x0000002324237220 */ /* 0x002fce0000410000 */
[----:B------:R-:W1:Y:S01]  /*3850*/  MUFU.RCP R32, R32 ;  /* 0x0000002000207308 */ /* 0x000e620000001000 */
[----:B------:R-:W-:-:S07]  /*3860*/  FADD.FTZ R36, R47, 1 ;  /* 0x3f8000002f247421 */ /* 0x000fce0000010000 */
[----:B------:R0:W-:Y:S08]  /*3870*/  MUFU.RCP R51, R39 ;  /* 0x0000002700337308 */ /* 0x0001f00000001000 */
[----:B------:R-:W1:Y:S01]  /*3880*/  MUFU.RCP R29, R29 ;  /* 0x0000001d001d7308 */ /* 0x000e620000001000 */
[----:B0-----:R-:W-:-:S07]  /*3890*/  FMUL.FTZ R39, R3, -1.4426950216293334961 ;  /* 0xbfb8aa3b03277820 */ /* 0x001fce0000410000 */
[----:B------:R-:W0:Y:S01]  /*38a0*/  MUFU.RCP R47, R15 ;  /* 0x0000000f002f7308 */ /* 0x000e220000001000 */
[----:B------:R1:W-:Y:S07]  /*38b0*/  STL [R1+0x9c], R30 ;  /* 0x00009c1e01007387 */ /* 0x0003ee0000100800 */
[----:B------:R-:W0:Y:S01]  /*38c0*/  MUFU.EX2 R39, R39 ;  /* 0x0000002700277308 */ /* 0x000e220000000800 */
[----:B------:R-:W-:Y:S01]  /*38d0*/  FMUL.FTZ R54, R54, R28 ;  /* 0x0000001c36367220 */ /* 0x000fe20000410000 */
[----:B-1----:R-:W2:Y:S01]  /*38e0*/  LDL R30, [R1+0x68] ;  /* 0x00006800011e7983 */ /* 0x002ea20000100800 */
[----:B------:R-:W-:Y:S01]  /*38f0*/  FMUL.FTZ R32, R13, R32 ;  /* 0x000000200d207220 */ /* 0x000fe20000410000 */
[----:B------:R-:W-:-:S02]  /*3900*/  FMUL.FTZ R53, R53, R29 ;  /* 0x0000001d35357220 */ /* 0x000fc40000410000 */
[----:B------:R1:W-:Y:S01]  /*3910*/  STL [R1+0xa0], R55 ;  /* 0x0000a03701007387 */ /* 0x0003e20000100800 */
[----:B0-----:R-:W-:-:S03]  /*3920*/  FMUL.FTZ R47, R5, R47 ;  /* 0x0000002f052f7220 */ /* 0x001fc60000410000 */
[----:B-1----:R-:W2:Y:S04]  /*3930*/  LDL.LU R55, [R1+0x44] ;  /* 0x0000440001377983 */ /* 0x002ea80000300800 */
[----:B------:R0:W-:Y:S01]  /*3940*/  STL [R1+0xa4], R31 ;  /* 0x0000a41f01007387 */ /* 0x0001e20000100800 */
[----:B------:R-:W-:-:S03]  /*3950*/  FADD.FTZ R5, R39, 1 ;  /* 0x3f80000027057421 */ /* 0x000fc60000010000 */
[----:B0-----:R-:W2:Y:S04]  /*3960*/  LDL R31, [R1+0x64] ;  /* 0x00006400011f7983 */ /* 0x001ea80000100800 */
[----:B------:R0:W-:Y:S04]  /*3970*/  STL [R1+0xa8], R54 ;  /* 0x0000a83601007387 */ /* 0x0001e80000100800 */
[----:B0-----:R-:W2:Y:S04]  /*3980*/  LDL.LU R54, [R1+0x48] ;  /* 0x0000480001367983 */ /* 0x001ea80000300800 */
[----:B------:R-:W-:Y:S04]  /*3990*/  STL [R1+0xac], R32 ;  /* 0x0000ac2001007387 */ /* 0x000fe80000100800 */
[----:B------:R-:W-:Y:S04]  /*39a0*/  STL [R1+0xb0], R53 ;  /* 0x0000b03501007387 */ /* 0x000fe80000100800 */
[----:B------:R0:W-:Y:S04]  /*39b0*/  STL [R1+0xb4], R33 ;  /* 0x0000b42101007387 */ /* 0x0001e80000100800 */
[----:B------:R-:W2:Y:S01]  /*39c0*/  LDL.LU R39, [R1+0x5c] ;  /* 0x00005c0001277983 */ /* 0x000ea20000300800 */
[----:B------:R-:W-:Y:S01]  /*39d0*/  FMUL.FTZ R28, R8, -1.4426950216293334961 ;  /* 0xbfb8aa3b081c7820 */ /* 0x000fe20000410000 */
[----:B------:R-:W-:Y:S01]  /*39e0*/  FMUL.FTZ R38, R37, -1.4426950216293334961 ;  /* 0xbfb8aa3b25267820 */ /* 0x000fe20000410000 */
[----:B------:R-:W-:Y:S01]  /*39f0*/  FMUL.FTZ R44, R50, -1.4426950216293334961 ;  /* 0xbfb8aa3b322c7820 */ /* 0x000fe20000410000 */
[----:B------:R-:W-:Y:S01]  /*3a00*/  FMUL.FTZ R42, R27, -1.4426950216293334961 ;  /* 0xbfb8aa3b1b2a7820 */ /* 0x000fe20000410000 */
[----:B------:R-:W-:Y:S01]  /*3a10*/  FMUL.FTZ R51, R18, R51 ;  /* 0x0000003312337220 */ /* 0x000fe20000410000 */
[----:B------:R-:W-:Y:S01]  /*3a20*/  FMUL.FTZ R52, R52, R45 ;  /* 0x0000002d34347220 */ /* 0x000fe20000410000 */
[----:B------:R-:W1:Y:S01]  /*3a30*/  MUFU.EX2 R28, R28 ;  /* 0x0000001c001c7308 */ /* 0x000e620000000800 */
[----:B------:R-:W-:Y:S01]  /*3a40*/  FMUL.FTZ R13, R46, -1.4426950216293334961 ;  /* 0xbfb8aa3b2e0d7820 */ /* 0x000fe20000410000 */
[----:B------:R-:W-:Y:S01]  /*3a50*/  FMUL.FTZ R29, R4, -1.4426950216293334961 ;  /* 0xbfb8aa3b041d7820 */ /* 0x000fe20000410000 */
[----:B0-----:R-:W2:Y:S05]  /*3a60*/  LDL.LU R33, [R1+0x6c] ;  /* 0x00006c0001217983 */ /* 0x001eaa0000300800 */
[----:B------:R-:W0:Y:S01]  /*3a70*/  MUFU.EX2 R38, R38 ;  /* 0x0000002600267308 */ /* 0x000e220000000800 */
[----:B------:R-:W-:Y:S01]  /*3a80*/  FMUL.FTZ R18, R2, -1.4426950216293334961 ;  /* 0xbfb8aa3b02127820 */ /* 0x000fe20000410000 */
[----:B------:R-:W-:Y:S01]  /*3a90*/  FMUL.FTZ R45, R43, -1.4426950216293334961 ;  /* 0xbfb8aa3b2b2d7820 */ /* 0x000fe20000410000 */
[----:B------:R-:W2:Y:S04]  /*3aa0*/  LDL.LU R53, [R1+0x78] ;  /* 0x0000780001357983 */ /* 0x000ea80000300800 */
[----:B------:R-:W2:Y:S01]  /*3ab0*/  LDL.LU R32, [R1+0x70] ;  /* 0x0000700001207983 */ /* 0x000ea20000300800 */
[----:B-1----:R-:W-:Y:S01]  /*3ac0*/  FADD.FTZ R28, R28, 1 ;  /* 0x3f8000001c1c7421 */ /* 0x002fe20000010000 */
[----:B------:R-:W1:Y:S08]  /*3ad0*/  MUFU.EX2 R44, R44 ;  /* 0x0000002c002c7308 */ /* 0x000e700000000800 */
[----:B------:R0:W-:Y:S02]  /*3ae0*/  MUFU.RCP R49, R28 ;  /* 0x0000001c00317308 */ /* 0x0001e40000001000 */
[----:B0-----:R-:W-:-:S06]  /*3af0*/  FADD.FTZ R28, R38, 1 ;  /* 0x3f800000261c7421 */ /* 0x001fcc0000010000 */
[----:B------:R-:W-:Y:S08]  /*3b00*/  MUFU.EX2 R42, R42 ;  /* 0x0000002a002a7308 */ /* 0x000ff00000000800 */
[----:B------:R-:W0:Y:S08]  /*3b10*/  MUFU.RCP R28, R28 ;  /* 0x0000001c001c7308 */ /* 0x000e300000001000 */
[----:B------:R-:W4:Y:S08]  /*3b20*/  MUFU.EX2 R18, R18 ;  /* 0x0000001200127308 */ /* 0x000f300000000800 */
[----:B------:R-:W3:Y:S01]  /*3b30*/  MUFU.EX2 R45, R45 ;  /* 0x0000002d002d7308 */ /* 0x000ee20000000800 */
[----:B-1----:R-:W-:Y:S01]  /*3b40*/  FADD.FTZ R44, R44, 1 ;  /* 0x3f8000002c2c7421 */ /* 0x002fe20000010000 */
[----:B0-----:R-:W-:Y:S01]  /*3b50*/  FMUL.FTZ R37, R37, R28 ;  /* 0x0000001c25257220 */ /* 0x001fe20000410000 */
[----:B------:R-:W-:Y:S01]  /*3b60*/  FMUL.FTZ R28, R19, -1.4426950216293334961 ;  /* 0xbfb8aa3b131c7820 */ /* 0x000fe20000410000 */
[----:B------:R-:W-:Y:S01]  /*3b70*/  FADD.FTZ R42, R42, 1 ;  /* 0x3f8000002a2a7421 */ /* 0x000fe20000010000 */
[----:B------:R-:W-:-:S03]  /*3b80*/  FMUL.FTZ R49, R8, R49 ;  /* 0x0000003108317220 */ /* 0x000fc60000410000 */
[----:B------:R-:W0:Y:S01]  /*3b90*/  MUFU.RCP R44, R44 ;  /* 0x0000002c002c7308 */ /* 0x000e220000001000 */
[----:B----4-:R-:W-:Y:S01]  /*3ba0*/  FADD.FTZ R18, R18, 1 ;  /* 0x3f80000012127421 */ /* 0x010fe20000010000 */
[----:B---3--:R-:W-:-:S06]  /*3bb0*/  FADD.FTZ R8, R45, 1 ;  /* 0x3f8000002d087421 */ /* 0x008fcc0000010000 */
[----:B------:R-:W-:Y:S08]  /*3bc0*/  MUFU.EX2 R13, R13 ;  /* 0x0000000d000d7308 */ /* 0x000ff00000000800 */
[----:B------:R-:W1:Y:S08]  /*3bd0*/  MUFU.RCP R45, R18 ;  /* 0x00000012002d7308 */ /* 0x000e700000001000 */
[----:B------:R-:W3:Y:S08]  /*3be0*/  MUFU.EX2 R28, R28 ;  /* 0x0000001c001c7308 */ /* 0x000ef00000000800 */
[----:B------:R-:W4:Y:S01]  /*3bf0*/  MUFU.RCP R42, R42 ;  /* 0x0000002a002a7308 */ /* 0x000f220000001000 */
[----:B0-----:R-:W-:Y:S01]  /*3c00*/  FMUL.FTZ R50, R50, R44 ;  /* 0x0000002c32327220 */ /* 0x001fe20000410000 */
[----:B------:R-:W-:Y:S01]  /*3c10*/  FMUL.FTZ R44, R41, -1.4426950216293334961 ;  /* 0xbfb8aa3b292c7820 */ /* 0x000fe20000410000 */
[----:B-1----:R-:W-:Y:S01]  /*3c20*/  FMUL.FTZ R45, R2, R45 ;  /* 0x0000002d022d7220 */ /* 0x002fe20000410000 */
[----:B------:R-:W-:Y:S01]  /*3c30*/  FADD.FTZ R13, R13, 1 ;  /* 0x3f8000000d0d7421 */ /* 0x000fe20000010000 */
[----:B---3--:R-:W-:-:S03]  /*3c40*/  FADD.FTZ R2, R28, 1 ;  /* 0x3f8000001c027421 */ /* 0x008fc60000010000 */
[----:B------:R-:W0:Y:S01]  /*3c50*/  MUFU.EX2 R44, R44 ;  /* 0x0000002c002c7308 */ /* 0x000e220000000800 */
[----:B----4-:R-:W-:Y:S01]  /*3c60*/  FMUL.FTZ R42, R27, R42 ;  /* 0x0000002a1b2a7220 */ /* 0x010fe20000410000 */
[----:B------:R-:W-:-:S06]  /*3c70*/  FMUL.FTZ R27, R57, -1.4426950216293334961 ;  /* 0xbfb8aa3b391b7820 */ /* 0x000fcc0000410000 */
[----:B------:R-:W1:Y:S08]  /*3c80*/  MUFU.RCP R5, R5 ;  /* 0x0000000500057308 */ /* 0x000e700000001000 */
[----:B------:R3:W-:Y:S08]  /*3c90*/  MUFU.RCP R38, R13 ;  /* 0x0000000d00267308 */ /* 0x0007f00000001000 */
[----:B------:R-:W4:Y:S01]  /*3ca0*/  MUFU.RCP R34, R34 ;  /* 0x0000002200227308 */ /* 0x000f220000001000 */
[----:B---3--:R-:W-:-:S07]  /*3cb0*/  FMUL.FTZ R13, R0, -1.4426950216293334961 ;  /* 0xbfb8aa3b000d7820 */ /* 0x008fce0000410000 */
[----:B------:R-:W3:Y:S08]  /*3cc0*/  MUFU.RCP R2, R2 ;  /* 0x0000000200027308 */ /* 0x000ef00000001000 */
[----:B------:R-:W3:Y:S08]  /*3cd0*/  MUFU.EX2 R27, R27 ;  /* 0x0000001b001b7308 */ /* 0x000ef00000000800 */
[----:B------:R-:W3:Y:S08]  /*3ce0*/  MUFU.RCP R8, R8 ;  /* 0x0000000800087308 */ /* 0x000ef00000001000 */
[----:B------:R-:W3:Y:S08]  /*3cf0*/  MUFU.RCP R36, R36 ;  /* 0x0000002400247308 */ /* 0x000ef00000001000 */
[----:B------:R-:W2:Y:S01]  /*3d00*/  MUFU.EX2 R13, R13 ;  /* 0x0000000d000d7308 */ /* 0x000ea20000000800 */
[----:B0-----:R-:W-:Y:S01]  /*3d10*/  FADD.FTZ R18, R44, 1 ;  /* 0x3f8000002c127421 */ /* 0x001fe20000010000 */
[----:B-1----:R-:W-:-:S06]  /*3d20*/  FMUL.FTZ R44, R3, R5 ;  /* 0x00000005032c7220 */ /* 0x002fcc0000410000 */
[----:B------:R-:W0:Y:S01]  /*3d30*/  MUFU.EX2 R29, R29 ;  /* 0x0000001d001d7308 */ /* 0x000e220000000800 */
[----:B------:R-:W-:Y:S01]  /*3d40*/  FMUL.FTZ R5, R7, -1.4426950216293334961 ;  /* 0xbfb8aa3b07057820 */ /* 0x000fe20000410000 */
[----:B----4-:R-:W-:Y:S01]  /*3d50*/  FMUL.FTZ R34, R11, R34 ;  /* 0x000000220b227220 */ /* 0x010fe20000410000 */
[----:B------:R-:W-:Y:S01]  /*3d60*/  FMUL.FTZ R11, R59, -1.4426950216293334961 ;  /* 0xbfb8aa3b3b0b7820 */ /* 0x000fe20000410000 */
[----:B---3--:R-:W-:Y:S01]  /*3d70*/  FMUL.FTZ R2, R19, R2 ;  /* 0x0000000213027220 */ /* 0x008fe20000410000 */
[----:B------:R-:W-:Y:S01]  /*3d80*/  FADD.FTZ R19, R27, 1 ;  /* 0x3f8000001b137421 */ /* 0x000fe20000010000 */
[----:B------:R-:W-:Y:S01]  /*3d90*/  FMUL.FTZ R43, R43, R8 ;  /* 0x000000082b2b7220 */ /* 0x000fe20000410000 */
[----:B------:R-:W-:Y:S01]  /*3da0*/  FMUL.FTZ R36, R9, R36 ;  /* 0x0000002409247220 */ /* 0x000fe20000410000 */
[----:B--2---:R-:W-:Y:S01]  /*3db0*/  FMUL.FTZ R8, R56, -1.4426950216293334961 ;  /* 0xbfb8aa3b38087820 */ /* 0x004fe20000410000 */
[----:B------:R-:W1:Y:S01]  /*3dc0*/  MUFU.EX2 R5, R5 ;  /* 0x0000000500057308 */ /* 0x000e620000000800 */
[----:B------:R-:W-:Y:S01]  /*3dd0*/  FMUL.FTZ R9, R10, -1.4426950216293334961 ;  /* 0xbfb8aa3b0a097820 */ /* 0x000fe20000410000 */
[----:B------:R-:W-:Y:S01]  /*3de0*/  FADD.FTZ R13, R13, 1 ;  /* 0x3f8000000d0d7421 */ /* 0x000fe20000010000 */
[----:B------:R-:W-:Y:S01]  /*3df0*/  FMUL.FTZ R46, R46, R38 ;  /* 0x000000262e2e7220 */ /* 0x000fe20000410000 */
[----:B------:R-:W-:-:S04]  /*3e00*/  FMUL.FTZ R38, R26, -1.4426950216293334961 ;  /* 0xbfb8aa3b1a267820 */ /* 0x000fc80000410000 */
[----:B------:R-:W2:Y:S01]  /*3e10*/  MUFU.EX2 R11, R11 ;  /* 0x0000000b000b7308 */ /* 0x000ea20000000800 */
[----:B0-----:R-:W-:-:S07]  /*3e20*/  FADD.FTZ R29, R29, 1 ;  /* 0x3f8000001d1d7421 */ /* 0x001fce0000010000 */
[----:B------:R-:W0:Y:S08]  /*3e30*/  MUFU.RCP R19, R19 ;  /* 0x0000001300137308 */ /* 0x000e300000001000 */
[----:B------:R-:W-:Y:S08]  /*3e40*/  MUFU.EX2 R8, R8 ;  /* 0x0000000800087308 */ /* 0x000ff00000000800 */
[----:B------:R-:W-:Y:S08]  /*3e50*/  MUFU.EX2 R9, R9 ;  /* 0x0000000900097308 */ /* 0x000ff00000000800 */
[----:B------:R-:W3:Y:S08]  /*3e60*/  MUFU.RCP R13, R13 ;  /* 0x0000000d000d7308 */ /* 0x000ef00000001000 */
[----:B------:R-:W4:Y:S01]  /*3e70*/  MUFU.RCP R48, R29 ;  /* 0x0000001d00307308 */ /* 0x000f220000001000 */
[----:B-1----:R-:W-:-:S07]  /*3e80*/  FADD.FTZ R5, R5, 1 ;  /* 0x3f80000005057421 */ /* 0x002fce0000010000 */
[----:B------:R-:W1:Y:S01]  /*3e90*/  MUFU.EX2 R38, R38 ;  /* 0x0000002600267308 */ /* 0x000e620000000800 */
[----:B--2---:R-:W-:Y:S01]  /*3ea0*/  FADD.FTZ R11, R11, 1 ;  /* 0x3f8000000b0b7421 */ /* 0x004fe20000010000 */
[----:B0-----:R-:W-:Y:S01]  /*3eb0*/  FMUL.FTZ R57, R57, R19 ;  /* 0x0000001339397220 */ /* 0x001fe20000410000 */
[----:B---3--:R-:W-:Y:S01]  /*3ec0*/  FMUL.FTZ R0, R0, R13 ;  /* 0x0000000d00007220 */ /* 0x008fe20000410000 */
[----:B------:R-:W-:-:S04]  /*3ed0*/  FMUL.FTZ R13, R61, -1.4426950216293334961 ;  /* 0xbfb8aa3b3d0d7820 */ /* 0x000fc80000410000 */
[----:B------:R0:W-:Y:S01]  /*3ee0*/  MUFU.RCP R19, R5 ;  /* 0x0000000500137308 */ /* 0x0001e20000001000 */
[----:B----4-:R-:W-:Y:S01]  /*3ef0*/  FMUL.FTZ R48, R4, R48 ;  /* 0x0000003004307220 */ /* 0x010fe20000410000 */
[----:B------:R-:W-:Y:S01]  /*3f00*/  FMUL.FTZ R28, R14, -1.4426950216293334961 ;  /* 0xbfb8aa3b0e1c7820 */ /* 0x000fe20000410000 */
[----:B------:R-:W-:-:S05]  /*3f10*/  FMUL.FTZ R4, R55, -1.4426950216293334961 ;  /* 0xbfb8aa3b37047820 */ /* 0x000fca0000410000 */
[----:B------:R2:W-:Y:S01]  /*3f20*/  MUFU.RCP R60, R11 ;  /* 0x0000000b003c7308 */ /* 0x0005e20000001000 */
[----:B0-----:R-:W-:Y:S01]  /*3f30*/  FADD.FTZ R5, R8, 1 ;  /* 0x3f80000008057421 */ /* 0x001fe20000010000 */
[----:B------:R-:W-:Y:S01]  /*3f40*/  FADD.FTZ R8, R9, 1 ;  /* 0x3f80000009087421 */ /* 0x000fe20000010000 */
[----:B-1----:R-:W-:Y:S01]  /*3f50*/  FADD.FTZ R3, R38, 1 ;  /* 0x3f80000026037421 */ /* 0x002fe20000010000 */
[----:B------:R-:W-:-:S04]  /*3f60*/  FMUL.FTZ R15, R54, -1.4426950216293334961 ;  /* 0xbfb8aa3b360f7820 */ /* 0x000fc80000410000 */
[----:B------:R-:W-:Y:S08]  /*3f70*/  MUFU.RCP R8, R8 ;  /* 0x0000000800087308 */ /* 0x000ff00000001000 */
[----:B------:R-:W0:Y:S01]  /*3f80*/  MUFU.EX2 R15, R15 ;  /* 0x0000000f000f7308 */ /* 0x000e220000000800 */
[----:B--2---:R-:W-:-:S07]  /*3f90*/  FMUL.FTZ R11, R39, -1.4426950216293334961 ;  /* 0xbfb8aa3b270b7820 */ /* 0x004fce0000410000 */
[----:B------:R-:W-:Y:S08]  /*3fa0*/  MUFU.EX2 R13, R13 ;  /* 0x0000000d000d7308 */ /* 0x000ff00000000800 */
[----:B------:R-:W1:Y:S08]  /*3fb0*/  MUFU.EX2 R11, R11 ;  /* 0x0000000b000b7308 */ /* 0x000e700000000800 */
[----:B------:R-:W2:Y:S08]  /*3fc0*/  MUFU.EX2 R28, R28 ;  /* 0x0000001c001c7308 */ /* 0x000eb00000000800 */
[----:B------:R-:W3:Y:S08]  /*3fd0*/  MUFU.EX2 R4, R4 ;  /* 0x0000000400047308 */ /* 0x000ef00000000800 */
[----:B------:R-:W4:Y:S01]  /*3fe0*/  MUFU.RCP R3, R3 ;  /* 0x0000000300037308 */ /* 0x000f220000001000 */
[----:B0-----:R-:W-:Y:S01]  /*3ff0*/  FADD.FTZ R15, R15, 1 ;  /* 0x3f8000000f0f7421 */ /* 0x001fe20000010000 */
[----:B------:R-:W-:Y:S01]  /*4000*/  FMUL.FTZ R8, R10, R8 ;  /* 0x000000080a087220 */ /* 0x000fe20000410000 */
[----:B------:R-:W-:Y:S01]  /*4010*/  FMUL.FTZ R27, R16, -1.4426950216293334961 ;  /* 0xbfb8aa3b101b7820 */ /* 0x000fe20000410000 */
[----:B-1----:R-:W-:Y:S01]  /*4020*/  FADD.FTZ R10, R11, 1 ;  /* 0x3f8000000b0a7421 */ /* 0x002fe20000010000 */
[----:B------:R-:W-:Y:S01]  /*4030*/  FMUL.FTZ R60, R59, R60 ;  /* 0x0000003c3b3c7220 */ /* 0x000fe20000410000 */
[----:B------:R-:W-:Y:S01]  /*4040*/  FADD.FTZ R11, R13, 1 ;  /* 0x3f8000000d0b7421 */ /* 0x000fe20000010000 */
[----:B--2---:R-:W-:Y:S01]  /*4050*/  FADD.FTZ R13, R28, 1 ;  /* 0x3f8000001c0d7421 */ /* 0x004fe20000010000 */
[----:B------:R0:W1:Y:S01]  /*4060*/  MUFU.RCP R59, R15 ;  /* 0x0000000f003b7308 */ /* 0x0000620000001000 */
[----:B---3--:R-:W-:Y:S01]  /*4070*/  FADD.FTZ R4, R4, 1 ;  /* 0x3f80000004047421 */ /* 0x008fe20000010000 */
[----:B----4-:R-:W-:Y:S01]  /*4080*/  FMUL.FTZ R3, R26, R3 ;  /* 0x000000031a037220 */ /* 0x010fe20000410000 */
[----:B0-----:R-:W-:Y:S01]  /*4090*/  FMUL.FTZ R15, R31, -1.4426950216293334961 ;  /* 0xbfb8aa3b1f0f7820 */ /* 0x001fe20000410000 */
[----:B------:R-:W-:-:S04]  /*40a0*/  FMUL.FTZ R26, R30, -1.4426950216293334961 ;  /* 0xbfb8aa3b1e1a7820 */ /* 0x000fc80000410000 */
[----:B------:R-:W0:Y:S08]  /*40b0*/  MUFU.EX2 R27, R27 ;  /* 0x0000001b001b7308 */ /* 0x000e300000000800 */
[----:B------:R-:W2:Y:S08]  /*40c0*/  MUFU.RCP R58, R4 ;  /* 0x00000004003a7308 */ /* 0x000eb00000001000 */
[----:B------:R-:W3:Y:S08]  /*40d0*/  MUFU.RCP R13, R13 ;  /* 0x0000000d000d7308 */ /* 0x000ef00000001000 */
[----:B------:R-:W4:Y:S08]  /*40e0*/  MUFU.EX2 R15, R15 ;  /* 0x0000000f000f7308 */ /* 0x000f300000000800 */
[----:B------:R-:W4:Y:S08]  /*40f0*/  MUFU.EX2 R26, R26 ;  /* 0x0000001a001a7308 */ /* 0x000f300000000800 */
[----:B------:R-:W4:Y:S01]  /*4100*/  MUFU.RCP R11, R11 ;  /* 0x0000000b000b7308 */ /* 0x000f220000001000 */
[----:B------:R-:W-:Y:S01]  /*4110*/  FMUL.FTZ R7, R7, R19 ;  /* 0x0000001307077220 */ /* 0x000fe20000410000 */
[----:B-1----:R-:W-:Y:S01]  /*4120*/  FMUL.FTZ R59, R54, R59 ;  /* 0x0000003b363b7220 */ /* 0x002fe20000410000 */
[----:B0-----:R-:W-:Y:S01]  /*4130*/  FADD.FTZ R27, R27, 1 ;  /* 0x3f8000001b1b7421 */ /* 0x001fe20000010000 */
[----:B------:R-:W4:Y:S01]  /*4140*/  LDL.LU R54, [R1+0x7c] ;  /* 0x00007c0001367983 */ /* 0x000f220000300800 */
[----:B--2---:R-:W-:Y:S01]  /*4150*/  FMUL.FTZ R58, R55, R58 ;  /* 0x0000003a373a7220 */ /* 0x004fe20000410000 */
[----:B---3--:R-:W-:-:S02]  /*4160*/  FMUL.FTZ R13, R14, R13 ;  /* 0x0000000d0e0d7220 */ /* 0x008fc40000410000 */
[----:B------:R-:W2:Y:S01]  /*4170*/  LDL.LU R31, [R1+0x8] ;  /* 0x00000800011f7983 */ /* 0x000ea20000300800 */
[----:B----4-:R-:W-:-:S03]  /*4180*/  FADD.FTZ R14, R15, 1 ;  /* 0x3f8000000f0e7421 */ /* 0x010fc60000010000 */
[----:B------:R0:W-:Y:S01]  /*4190*/  STL [R1], R7 ;  /* 0x0000000701007387 */ /* 0x0001e20000100800 */
[----:B------:R-:W-:-:S03]  /*41a0*/  FADD.FTZ R15, R26, 1 ;  /* 0x3f8000001a0f7421 */ /* 0x000fc60000010000 */
[----:B------:R-:W3:Y:S01]  /*41b0*/  LDL.LU R55, [R1+0x74] ;  /* 0x0000740001377983 */ /* 0x000ee20000300800 */
[----:B------:R-:W-:-:S03]  /*41c0*/  FMUL.FTZ R11, R61, R11 ;  /* 0x0000000b3d0b7220 */ /* 0x000fc60000410000 */
[----:B------:R-:W4:Y:S01]  /*41d0*/  LDL.LU R30, [R1+0x80] ;  /* 0x00008000011e7983 */ /* 0x000f220000300800 */
[----:B------:R1:W-:Y:S03]  /*41e0*/  MUFU.RCP R61, R27 ;  /* 0x0000001b003d7308 */ /* 0x0003e60000001000 */
[----:B0-----:R-:W3:Y:S04]  /*41f0*/  LDL.LU R7, [R1+0x14] ;  /* 0x0000140001077983 */ /* 0x001ee80000300800 */
[----:B------:R-:W4:Y:S04]  /*4200*/  LDL.LU R26, [R1+0x64] ;  /* 0x00006400011a7983 */ /* 0x000f280000300800 */
[----:B-1----:R-:W4:Y:S01]  /*4210*/  LDL.LU R27, [R1+0x68] ;  /* 0x00006800011b7983 */ /* 0x002f220000300800 */
[----:B------:R-:W-:-:S06]  /*4220*/  FMUL.FTZ R40, R25, -1.4426950216293334961 ;  /* 0xbfb8aa3b19287820 */ /* 0x000fcc0000410000 */
[----:B------:R-:W0:Y:S08]  /*4230*/  MUFU.EX2 R40, R40 ;  /* 0x0000002800287308 */ /* 0x000e300000000800 */
[----:B------:R-:W1:Y:S01]  /*4240*/  MUFU.RCP R18, R18 ;  /* 0x0000001200127308 */ /* 0x000e620000001000 */
[----:B0-----:R-:W-:-:S07]  /*4250*/  FADD.FTZ R40, R40, 1 ;  /* 0x3f80000028287421 */ /* 0x001fce0000010000 */
[----:B------:R-:W0:Y:S01]  /*4260*/  MUFU.RCP R40, R40 ;  /* 0x0000002800287308 */ /* 0x000e220000001000 */
[----:B-1----:R-:W-:Y:S01]  /*4270*/  FMUL.FTZ R41, R41, R18 ;  /* 0x0000001229297220 */ /* 0x002fe20000410000 */
[----:B------:R-:W-:Y:S01]  /*4280*/  FMUL.FTZ R18, R22, -1.4426950216293334961 ;  /* 0xbfb8aa3b16127820 */ /* 0x000fe20000410000 */
[----:B------:R-:W-:-:S05]  /*4290*/  FMUL.FTZ R29, R23, -1.4426950216293334961 ;  /* 0xbfb8aa3b171d7820 */ /* 0x000fca0000410000 */
[----:B------:R-:W1:Y:S01]  /*42a0*/  MUFU.EX2 R18, R18 ;  /* 0x0000001200127308 */ /* 0x000e620000000800 */
[----:B0-----:R-:W-:Y:S01]  /*42b0*/  FMUL.FTZ R40, R25, R40 ;  /* 0x0000002819287220 */ /* 0x001fe20000410000 */
[----:B------:R-:W-:-:S06]  /*42c0*/  FMUL.FTZ R25, R12, -1.4426950216293334961 ;  /* 0xbfb8aa3b0c197820 */ /* 0x000fcc0000410000 */
[----:B------:R-:W0:Y:S08]  /*42d0*/  MUFU.EX2 R29, R29 ;  /* 0x0000001d001d7308 */ /* 0x000e300000000800 */
[----:B------:R-:W0:Y:S01]  /*42e0*/  MUFU.EX2 R25, R25 ;  /* 0x0000001900197308 */ /* 0x000e220000000800 */
[----:B-1----:R-:W-:Y:S01]  /*42f0*/  FADD.FTZ R9, R18, 1 ;  /* 0x3f80000012097421 */ /* 0x002fe20000010000 */
[----:B------:R-:W-:Y:S01]  /*4300*/  FMUL.FTZ R38, R17, -1.4426950216293334961 ;  /* 0xbfb8aa3b11267820 */ /* 0x000fe20000410000 */
[----:B0-----:R-:W-:-:S05]  /*4310*/  FADD.FTZ R4, R29, 1 ;  /* 0x3f8000001d047421 */ /* 0x001fca0000010000 */
[----:B------:R-:W0:Y:S01]  /*4320*/  MUFU.RCP R5, R5 ;  /* 0x0000000500057308 */ /* 0x000e220000001000 */
[----:B------:R-:W-:-:S07]  /*4330*/  FADD.FTZ R25, R25, 1 ;  /* 0x3f80000019197421 */ /* 0x000fce0000010000 */
[----:B------:R-:W1:Y:S08]  /*4340*/  MUFU.RCP R9, R9 ;  /* 0x0000000900097308 */ /* 0x000e700000001000 */
[----:B------:R-:W1:Y:S08]  /*4350*/  MUFU.RCP R4, R4 ;  /* 0x0000000400047308 */ /* 0x000e700000001000 */
[----:B------:R-:W1:Y:S08]  /*4360*/  MUFU.EX2 R38, R38 ;  /* 0x0000002600267308 */ /* 0x000e700000000800 */
[----:B------:R-:W1:Y:S08]  /*4370*/  MUFU.RCP R25, R25 ;  /* 0x0000001900197308 */ /* 0x000e700000001000 */
[----:B------:R-:W-:Y:S08]  /*4380*/  MUFU.RCP R14, R14 ;  /* 0x0000000e000e7308 */ /* 0x000ff00000001000 */
[----:B------:R-:W1:Y:S08]  /*4390*/  MUFU.RCP R10, R10 ;  /* 0x0000000a000a7308 */ /* 0x000e700000001000 */
[----:B------:R-:W-:Y:S01]  /*43a0*/  MUFU.RCP R15, R15 ;  /* 0x0000000f000f7308 */ /* 0x000fe20000001000 */
[----:B------:R-:W-:Y:S01]  /*43b0*/  FMUL.FTZ R18, R33, -1.4426950216293334961 ;  /* 0xbfb8aa3b21127820 */ /* 0x000fe20000410000 */
[----:B0-----:R-:W-:Y:S01]  /*43c0*/  FMUL.FTZ R5, R56, R5 ;  /* 0x0000000538057220 */ /* 0x001fe20000410000 */
[----:B------:R-:W-:Y:S01]  /*43d0*/  FMUL.FTZ R19, R53, -1.4426950216293334961 ;  /* 0xbfb8aa3b35137820 */ /* 0x000fe20000410000 */
[----:B------:R-:W-:Y:S01]  /*43e0*/  FMUL.FTZ R56, R20, -1.4426950216293334961 ;  /* 0xbfb8aa3b14387820 */ /* 0x000fe20000410000 */
[----:B-1----:R-:W-:Y:S01]  /*43f0*/  FMUL.FTZ R9, R22, R9 ;  /* 0x0000000916097220 */ /* 0x002fe20000410000 */
[----:B------:R-:W-:Y:S01]  /*4400*/  FMUL.FTZ R29, R21, -1.4426950216293334961 ;  /* 0xbfb8aa3b151d7820 */ /* 0x000fe20000410000 */
[----:B------:R-:W-:Y:S01]  /*4410*/  FMUL.FTZ R22, R32, -1.4426950216293334961 ;  /* 0xbfb8aa3b20167820 */ /* 0x000fe20000410000 */
[----:B------:R-:W-:Y:S01]  /*4420*/  FMUL.FTZ R4, R23, R4 ;  /* 0x0000000417047220 */ /* 0x000fe20000410000 */
[----:B------:R-:W0:Y:S01]  /*4430*/  MUFU.EX2 R18, R18 ;  /* 0x0000001200127308 */ /* 0x000e220000000800 */
[----:B------:R-:W-:Y:S01]  /*4440*/  FADD.FTZ R38, R38, 1 ;  /* 0x3f80000026267421 */ /* 0x000fe20000010000 */
[----:B------:R-:W-:Y:S01]  /*4450*/  FMUL.FTZ R12, R12, R25 ;  /* 0x000000190c0c7220 */ /* 0x000fe20000410000 */
[----:B------:R-:W-:Y:S01]  /*4460*/  FMUL.FTZ R28, R24, -1.4426950216293334961 ;  /* 0xbfb8aa3b181c7820 */ /* 0x000fe20000410000 */
[----:B------:R-:W-:-:S04]  /*4470*/  FMUL.FTZ R10, R39, R10 ;  /* 0x0000000a270a7220 */ /* 0x000fc80000410000 */
[----:B------:R-:W1:Y:S08]  /*4480*/  MUFU.EX2 R19, R19 ;  /* 0x0000001300137308 */ /* 0x000e700000000800 */
[----:B------:R-:W1:Y:S08]  /*4490*/  MUFU.EX2 R56, R56 ;  /* 0x0000003800387308 */ /* 0x000e700000000800 */
[----:B------:R-:W1:Y:S08]  /*44a0*/  MUFU.EX2 R29, R29 ;  /* 0x0000001d001d7308 */ /* 0x000e700000000800 */
[----:B------:R-:W1:Y:S08]  /*44b0*/  MUFU.EX2 R22, R22 ;  /* 0x0000001600167308 */ /* 0x000e700000000800 */
[----:B------:R-:W-:Y:S08]  /*44c0*/  MUFU.RCP R39, R38 ;  /* 0x0000002600277308 */ /* 0x000ff00000001000 */
[----:B------:R-:W1:Y:S01]  /*44d0*/  MUFU.EX2 R28, R28 ;  /* 0x0000001c001c7308 */ /* 0x000e620000000800 */
[----:B0-----:R-:W-:Y:S01]  /*44e0*/  FADD.FTZ R18, R18, 1 ;  /* 0x3f80000012127421 */ /* 0x001fe20000010000 */
[----:B-1----:R-:W-:Y:S01]  /*44f0*/  FADD.FTZ R19, R19, 1 ;  /* 0x3f80000013137421 */ /* 0x002fe20000010000 */
[----:B------:R-:W-:Y:S01]  /*4500*/  FADD.FTZ R56, R56, 1 ;  /* 0x3f80000038387421 */ /* 0x000fe20000010000 */
[----:B------:R-:W-:Y:S01]  /*4510*/  FADD.FTZ R29, R29, 1 ;  /* 0x3f8000001d1d7421 */ /* 0x000fe20000010000 */
[----:B------:R-:W-:-:S03]  /*4520*/  FADD.FTZ R22, R22, 1 ;  /* 0x3f80000016167421 */ /* 0x000fc60000010000 */
[----:B------:R-:W0:Y:S08]  /*4530*/  MUFU.RCP R18, R18 ;  /* 0x0000001200127308 */ /* 0x000e300000001000 */
[----:B------:R-:W1:Y:S01]  /*4540*/  MUFU.RCP R19, R19 ;  /* 0x0000001300137308 */ /* 0x000e620000001000 */
[----:B------:R-:W-:-:S07]  /*4550*/  FADD.FTZ R28, R28, 1 ;  /* 0x3f8000001c1c7421 */ /* 0x000fce0000010000 */
[----:B------:R-:W-:Y:S08]  /*4560*/  MUFU.RCP R56, R56 ;  /* 0x0000003800387308 */ /* 0x000ff00000001000 */
[----:B------:R-:W-:Y:S08]  /*4570*/  MUFU.RCP R29, R29 ;  /* 0x0000001d001d7308 */ /* 0x000ff00000001000 */
[----:B------:R-:W-:Y:S08]  /*4580*/  MUFU.RCP R22, R22 ;  /* 0x0000001600167308 */ /* 0x000ff00000001000 */
[----:B------:R-:W-:Y:S01]  /*4590*/  MUFU.RCP R28, R28 ;  /* 0x0000001c001c7308 */ /* 0x000fe20000001000 */
[----:B0-----:R-:W-:Y:S01]  /*45a0*/  FMUL.FTZ R18, R33, R18 ;  /* 0x0000001221127220 */ /* 0x001fe20000410000 */
[----:B-1----:R-:W-:Y:S01]  /*45b0*/  FMUL.FTZ R19, R53, R19 ;  /* 0x0000001335137220 */ /* 0x002fe20000410000 */
[----:B------:R-:W4:Y:S01]  /*45c0*/  LDL.LU R33, [R1+0xb4] ;  /* 0x0000b40001217983 */ /* 0x000f220000300800 */
[----:B------:R-:W-:-:S03]  /*45d0*/  FMUL.FTZ R23, R54, -1.4426950216293334961 ;  /* 0xbfb8aa3b36177820 */ /* 0x000fc60000410000 */
[----:B------:R-:W4:Y:S01]  /*45e0*/  LDL.LU R53, [R1+0xb0] ;  /* 0x0000b00001357983 */ /* 0x000f220000300800 */
[----:B--2---:R-:W-:Y:S02]  /*45f0*/  FMUL.FTZ R25, R31, -1.4426950216293334961 ;  /* 0xbfb8aa3b1f197820 */ /* 0x004fe40000410000 */
[----:B------:R-:W0:Y:S08]  /*4600*/  MUFU.EX2 R23, R23 ;  /* 0x0000001700177308 */ /* 0x000e300000000800 */
[----:B------:R-:W1:Y:S01]  /*4610*/  MUFU.EX2 R25, R25 ;  /* 0x0000001900197308 */ /* 0x000e620000000800 */
[----:B---3--:R-:W-:Y:S01]  /*4620*/  FMUL.FTZ R38, R7, -1.4426950216293334961 ;  /* 0xbfb8aa3b07267820 */ /* 0x008fe20000410000 */
[----:B----4-:R-:W-:Y:S01]  /*4630*/  FMUL.FTZ R14, R26, R14 ;  /* 0x0000000e1a0e7220 */ /* 0x010fe20000410000 */
[----:B------:R-:W-:Y:S01]  /*4640*/  FMUL.FTZ R26, R55, -1.4426950216293334961 ;  /* 0xbfb8aa3b371a7820 */ /* 0x000fe20000410000 */
[----:B------:R-:W-:Y:S01]  /*4650*/  FMUL.FTZ R15, R27, R15 ;  /* 0x0000000f1b0f7220 */ /* 0x000fe20000410000 */
[----:B------:R-:W-:-:S04]  /*4660*/  FMUL.FTZ R27, R30, -1.4426950216293334961 ;  /* 0xbfb8aa3b1e1b7820 */ /* 0x000fc80000410000 */
[----:B------:R-:W2:Y:S08]  /*4670*/  MUFU.EX2 R26, R26 ;  /* 0x0000001a001a7308 */ /* 0x000eb00000000800 */
[----:B------:R-:W3:Y:S08]  /*4680*/  MUFU.EX2 R27, R27 ;  /* 0x0000001b001b7308 */ /* 0x000ef00000000800 */
[----:B------:R-:W4:Y:S01]  /*4690*/  MUFU.EX2 R38, R38 ;  /* 0x0000002600267308 */ /* 0x000f220000000800 */
[----:B0-----:R-:W-:Y:S01]  /*46a0*/  FADD.FTZ R23, R23, 1 ;  /* 0x3f80000017177421 */ /* 0x001fe20000010000 */
[----:B-1----:R-:W-:Y:S01]  /*46b0*/  FADD.FTZ R25, R25, 1 ;  /* 0x3f80000019197421 */ /* 0x002fe20000010000 */
[----:B--2---:R-:W-:Y:S01]  /*46c0*/  FADD.FTZ R26, R26, 1 ;  /* 0x3f8000001a1a7421 */ /* 0x004fe20000010000 */
[----:B---3--:R-:W-:-:S04]  /*46d0*/  FADD.FTZ R27, R27, 1 ;  /* 0x3f8000001b1b7421 */ /* 0x008fc80000010000 */
[----:B------:R-:W0:Y:S01]  /*46e0*/  MUFU.RCP R23, R23 ;  /* 0x0000001700177308 */ /* 0x000e220000001000 */
[----:B----4-:R-:W-:-:S07]  /*46f0*/  FADD.FTZ R38, R38, 1 ;  /* 0x3f80000026267421 */ /* 0x010fce0000010000 */
[----:B------:R-:W1:Y:S08]  /*4700*/  MUFU.RCP R25, R25 ;  /* 0x0000001900197308 */ /* 0x000e700000001000 */
[----:B------:R-:W2:Y:S08]  /*4710*/  MUFU.RCP R26, R26 ;  /* 0x0000001a001a7308 */ /* 0x000eb00000001000 */
[----:B------:R-:W3:Y:S08]  /*4720*/  MUFU.RCP R27, R27 ;  /* 0x0000001b001b7308 */ /* 0x000ef00000001000 */
[----:B------:R-:W4:Y:S01]  /*4730*/  MUFU.RCP R38, R38 ;  /* 0x0000002600267308 */ /* 0x000f220000001000 */
[----:B------:R-:W-:Y:S01]  /*4740*/  FMUL.FTZ R20, R20, R56 ;  /* 0x0000003814147220 */ /* 0x000fe20000410000 */
[----:B------:R-:W-:Y:S01]  /*4750*/  FMUL.FTZ R21, R21, R29 ;  /* 0x0000001d15157220 */ /* 0x000fe20000410000 */
[----:B------:R-:W4:Y:S01]  /*4760*/  LDL.LU R56, [R1+0xc] ;  /* 0x00000c0001387983 */ /* 0x000f220000300800 */
[----:B------:R-:W-:Y:S01]  /*4770*/  FMUL.FTZ R22, R32, R22 ;  /* 0x0000001620167220 */ /* 0x000fe20000410000 */
[----:B------:R-:W-:-:S02]  /*4780*/  FMUL.FTZ R16, R16, R61 ;  /* 0x0000003d10107220 */ /* 0x000fc40000410000 */
[----:B------:R-:W4:Y:S01]  /*4790*/  LDL.LU R29, [R1+0x4] ;  /* 0x00000400011d7983 */ /* 0x000f220000300800 */
[----:B0-----:R-:W-:Y:S01]  /*47a0*/  FMUL.FTZ R23, R54, R23 ;  /* 0x0000001736177220 */ /* 0x001fe20000410000 */
[----:B------:R-:W-:Y:S02]  /*47b0*/  FMUL.FTZ R24, R24, R28 ;  /* 0x0000001c18187220 */ /* 0x000fe40000410000 */
[----:B------:R-:W4:Y:S01]  /*47c0*/  LDL.LU R32, [R1+0xac] ;  /* 0x0000ac0001207983 */ /* 0x000f220000300800 */
[----:B-1----:R-:W-:-:S03]  /*47d0*/  FMUL.FTZ R25, R31, R25 ;  /* 0x000000191f197220 */ /* 0x002fc60000410000 */
[----:B------:R-:W4:Y:S01]  /*47e0*/  LDL.LU R61, [R1] ;  /* 0x00000000013d7983 */ /* 0x000f220000300800 */
[----:B--2---:R-:W-:-:S03]  /*47f0*/  FMUL.FTZ R26, R55, R26 ;  /* 0x0000001a371a7220 */ /* 0x004fc60000410000 */
[----:B------:R-:W2:Y:S01]  /*4800*/  LDL.LU R54, [R1+0xa8] ;  /* 0x0000a80001367983 */ /* 0x000ea20000300800 */
[----:B---3--:R-:W-:-:S03]  /*4810*/  FMUL.FTZ R27, R30, R27 ;  /* 0x0000001b1e1b7220 */ /* 0x008fc60000410000 */
[----:B------:R-:W3:Y:S01]  /*4820*/  LDL.LU R28, [R1+0x1c] ;  /* 0x00001c00011c7983 */ /* 0x000ee20000300800 */
[----:B----4-:R-:W-:-:S03]  /*4830*/  FMUL.FTZ R38, R7, R38 ;  /* 0x0000002607267220 */ /* 0x010fc60000410000 */
[----:B------:R-:W2:Y:S04]  /*4840*/  LDL.LU R31, [R1+0xa4] ;  /* 0x0000a400011f7983 */ /* 0x000ea80000300800 */
[----:B------:R-:W4:Y:S04]  /*4850*/  LDL.LU R55, [R1+0xa0] ;  /* 0x0000a00001377983 */ /* 0x000f280000300800 */
[----:B------:R-:W4:Y:S04]  /*4860*/  LDL.LU R30, [R1+0x9c] ;  /* 0x00009c00011e7983 */ /* 0x000f280000300800 */
[----:B------:R-:W3:Y:S01]  /*4870*/  LDL.LU R7, [R1+0x98] ;  /* 0x0000980001077983 */ /* 0x000ee20000300800 */
[----:B------:R-:W-:Y:S01]  /*4880*/  FMUL.FTZ R17, R17, R39 ;  /* 0x0000002711117220 */ /* 0x000fe20000410000 */
[----:B------:R-:W-:-:S06]  /*4890*/  FMUL.FTZ R39, R6, -1.4426950216293334961 ;  /* 0xbfb8aa3b06277820 */ /* 0x000fcc0000410000 */
[----:B------:R-:W0:Y:S02]  /*48a0*/  MUFU.EX2 R39, R39 ;  /* 0x0000002700277308 */ /* 0x000e240000000800 */
[----:B0-----:R-:W-:-:S06]  /*48b0*/  FADD.FTZ R39, R39, 1 ;  /* 0x3f80000027277421 */ /* 0x001fcc0000010000 */
[----:B------:R-:W0:Y:S02]  /*48c0*/  MUFU.RCP R39, R39 ;  /* 0x0000002700277308 */ /* 0x000e240000001000 */
[----:B0-----:R-:W-:Y:S02]  /*48d0*/  FMUL.FTZ R39, R6, R39 ;  /* 0x0000002706277220 */ /* 0x001fe40000410000 */
[----:B------:R-:W2:Y:S01]  /*48e0*/  LDL.LU R6, [R1+0x94] ;  /* 0x0000940001067983 */ /* 0x000ea20000300800 */
[----:B---3--:R-:W-:-:S03]  /*48f0*/  F2FP.BF16.F32.PACK_AB R28, R7, R28 ;  /* 0x0000001c071c723e */ /* 0x008fc600000010ff */
[----:B------:R-:W3:Y:S01]  /*4900*/  LDL.LU R7, [R1+0x90] ;  /* 0x0000900001077983 */ /* 0x000ee20000300800 */
[----:B------:R-:W-:Y:S02]  /*4910*/  F2FP.BF16.F32.PACK_AB R32, R53, R32 ;  /* 0x000000203520723e */ /* 0x000fe400000010ff */
[----:B------:R-:W-:Y:S02]  /*4920*/  F2FP.BF16.F32.PACK_AB R33, R52, R33 ;  /* 0x000000213421723e */ /* 0x000fe400000010ff */
[----:B------:R-:W-:Y:S02]  /*4930*/  F2FP.BF16.F32.PACK_AB R29, R29, R56 ;  /* 0x000000381d1d723e */ /* 0x000fe400000010ff */
[----:B----4-:R-:W-:Y:S02]  /*4940*/  F2FP.BF16.F32.PACK_AB R30, R55, R30 ;  /* 0x0000001e371e723e */ /* 0x010fe400000010ff */
[----:B--2---:R-:W-:Y:S02]  /*4950*/  F2FP.BF16.F32.PACK_AB R31, R54, R31 ;  /* 0x0000001f361f723e */ /* 0x004fe400000010ff */
        /* <DEDUP_REMOVED lines=16> */
[----:B------:R-:W-:Y:S02]  /*4a60*/  USHF.L.U32 UR9, UR6, 0x1, URZ ;  /* 0x0000000106097899 */ /* 0x000fe400080006ff */
[----:B------:R-:W-:Y:S02]  /*4a70*/  USHF.L.U64.HI UR7, UR6, 0x1, UR7 ;  /* 0x0000000106077899 */ /* 0x000fe40008010207 */
[----:B------:R-:W-:-:S04]  /*4a80*/  UISETP.GE.U32.AND UP0, UPT, UR8, UR9, UPT ;  /* 0x000000090800728c */ /* 0x000fc8000bf06070 */
[----:B------:R-:W-:Y:S02]  /*4a90*/  UISETP.GE.AND.EX UP0, UPT, UR5, UR7, UPT, UP0 ;  /* 0x000000070500728c */ /* 0x000fe4000bf06300 */
[----:B------:R-:W-:Y:S01]  /*4aa0*/  ULOP3.LUT UR4, UR4, 0x1, URZ, 0x3c, !UPT ;  /* 0x0000000104047892 */ /* 0x000fe2000f8e3cff */
[----:B---3--:R0:W-:Y:S04]  /*4ab0*/  STG.E.64 desc[UR12][R6.64+0x3c00], R32 ;  /* 0x003c002006007986 */ /* 0x0081e8000c101b0c */
[----:B------:R1:W-:Y:S04]  /*4ac0*/  STG.E.64 desc[UR12][R6.64+0x1400], R28 ;  /* 0x0014001c06007986 */ /* 0x0003e8000c101b0c */
[----:B------:R2:W-:Y:S01]  /*4ad0*/  STG.E.64 desc[UR12][R6.64+0x2800], R30 ;  /* 0x0028001e06007986 */ /* 0x0005e2000c101b0c */
[----:B0-----:R-:W-:-:S02]  /*4ae0*/  F2FP.BF16.F32.PACK_AB R33, R3, R2 ;  /* 0x000000020321723e */ /* 0x001fc400000010ff */
[----:B------:R-:W-:Y:S02]  /*4af0*/  F2FP.BF16.F32.PACK_AB R32, R0, R60 ;  /* 0x0000003c0020723e */ /* 0x000fe400000010ff */
[----:B-1----:R-:W-:Y:S02]  /*4b00*/  F2FP.BF16.F32.PACK_AB R28, R48, R47 ;  /* 0x0000002f301c723e */ /* 0x002fe400000010ff */
[----:B------:R-:W-:Y:S02]  /*4b10*/  F2FP.BF16.F32.PACK_AB R29, R43, R42 ;  /* 0x0000002a2b1d723e */ /* 0x000fe400000010ff */
[----:B--2---:R-:W-:Y:S02]  /*4b20*/  F2FP.BF16.F32.PACK_AB R30, R45, R44 ;  /* 0x0000002c2d1e723e */ /* 0x004fe400000010ff */
[----:B------:R-:W-:Y:S02]  /*4b30*/  F2FP.BF16.F32.PACK_AB R31, R41, R40 ;  /* 0x00000028291f723e */ /* 0x000fe400000010ff */
[----:B------:R-:W-:-:S02]  /*4b40*/  F2FP.BF16.F32.PACK_AB R2, R5, R61 ;  /* 0x0000003d0502723e */ /* 0x000fc400000010ff */
        /* <DEDUP_REMOVED lines=15> */
.L_x_431:
        /* <DEDUP_REMOVED lines=12> */
.L_x_906:


//--------------------- .text._ZN13group_norm_v214gn_cuda_kernelI13__nv_bfloat16Li320ELi3ELi16ELi40ELi4096ELb1ELi64ELi320ELi320ELi4ELb1ELi6ELb0ELb0ENS_16CompileConditionILi1000EEEEEvPT_PKS4_S7_S7_flPfS8_Pj --------------------------
	.section	.text._ZN13group_norm_v214gn_cuda_kernelI13__nv_bfloat16Li320ELi3ELi16ELi40ELi4096ELb1ELi64ELi320ELi320ELi4ELb1ELi6ELb0ELb0ENS_16CompileConditionILi1000EEEEEvPT_PKS4_S7_S7_flPfS8_Pj,"ax",@progbits
	.align	128
        .global         _ZN13group_norm_v214gn_cuda_kernelI13__nv_bfloat16Li320ELi3ELi16ELi40ELi4096ELb1ELi64ELi320ELi320ELi4ELb1ELi6ELb0ELb0ENS_16CompileConditionILi1000EEEEEvPT_PKS4_S7_S7_flPfS8_Pj
        .type           _ZN13group_norm_v214gn_cuda_kernelI13__nv_bfloat16Li320ELi3ELi16ELi40ELi4096ELb1ELi64ELi320ELi320ELi4ELb1ELi6ELb0ELb0ENS_16CompileConditionILi1000EEEEEvPT_PKS4_S7_S7_flPfS8_Pj,@function
        .size           _ZN13group_norm_v214gn_cuda_kernelI13__nv_bfloat16Li320ELi3ELi16ELi40ELi4096ELb1ELi64ELi320ELi320ELi4ELb1ELi6ELb0ELb0ENS_16CompileConditionILi1000EEEEEvPT_PKS4_S7_S7_flPfS8_Pj,(.L_x_907 - _ZN13group_norm_v214gn_cuda_kernelI13__nv_bfloat16Li320ELi3ELi16ELi40ELi4096ELb1ELi64ELi320ELi320ELi4ELb1ELi6ELb0ELb0ENS_16CompileConditionILi1000EEEEEvPT_PKS4_S7_S7_flPfS8_Pj)
        .other          _ZN13group_norm_v214gn_cuda_kernelI13__nv_bfloat16Li320ELi3ELi16ELi40ELi4096ELb1ELi64ELi320ELi320ELi4ELb1ELi6ELb0ELb0ENS_16CompileConditionILi1000EEEEEvPT_PKS4_S7_S7_flPfS8_Pj,@"STO_CUDA_ENTRY STV_DEFAULT"
_ZN13group_norm_v214gn_cuda_kernelI13__nv_bfloat16Li320ELi3ELi16ELi40ELi4096ELb1ELi64ELi320ELi320ELi4ELb1ELi6ELb0ELb0ENS_16CompileConditionILi1000EEEEEvPT_PKS4_S7_S7_flPfS8_Pj:
.text._ZN13group_norm_v214gn_cuda_kernelI13__nv_bfloat16Li320ELi3ELi16ELi40ELi4096ELb1ELi64ELi320ELi320ELi4ELb1ELi6ELb0ELb0ENS_16CompileConditionILi1000EEEEEvPT_PKS4_S7_S7_flPfS8_Pj:
        /* <DEDUP_REMOVED lines=33> */
[----:B------:R-:W-:Y:S01]  /*0210*/  STL [R1+0x7c], R12 ;  /* 0x00007c0c01007387 */ /* 0x000fe20000100800 */
[----:B------:R-:W-:Y:S02]  /*0220*/  IADD3 R4, PT, PT, R3, 0xc80, RZ ;  /* 0x00000c8003047810 */ /* 0x000fe40007ffe0ff */
[----:B------:R-:W-:Y:S01]  /*0230*/  LOP3.LUT R0, R0, 0x8, RZ, 0xc0, !PT ;  /* 0x0000000800007812 */ /* 0x000fe200078ec0ff */
[----:B------:R-:W-:Y:S01]  /*0240*/  IMAD R7, R7, 0x667, RZ ;  /* 0x0000066707077824 */ /* 0x000fe200078e02ff */
[----:B----4-:R-:W-:-:S02]  /*0250*/  LEA R3, R5, R3, 0x18 ;  /* 0x0000000305037211 */ /* 0x010fc400078ec0ff */
[----:B------:R-:W-:Y:S02]  /*0260*/  LEA R5, R5, R4, 0x18 ;  /* 0x0000000405057211 */ /* 0x000fe400078ec0ff */
[----:B------:R-:W-:Y:S01]  /*0270*/  LEA.HI R0, R7, -R0, RZ, 0x10 ;  /* 0x8000000007007211 */ /* 0x000fe200078f80ff */
[----:B------:R-:W-:-:S03]  /*0280*/  IMAD R3, R6, 0x28, R3 ;  /* 0x0000002806037824 */ /* 0x000fc600078e0203 */
[----:B------:R-:W-:-:S05]  /*0290*/  LEA R0, R0, R5, 0x3 ;  /* 0x0000000500007211 */ /* 0x000fca00078e18ff */
[----:B------:R0:W-:Y:S04]  /*02a0*/  STL [R1+0x80], R0 ;  /* 0x0000800001007387 */ /* 0x0001e80000100800 */
[----:B------:R1:W-:Y:S01]  /*02b0*/  STL [R1+0x54], RZ ;  /* 0x000054ff01007387 */ /* 0x0003e20000100800 */
[----:B0-----:R-:W-:-:S05]  /*02c0*/  LEA R0, R10, R3, 0x3 ;  /* 0x000000030a007211 */ /* 0x001fca00078e18ff */
[----:B--2---:R1:W-:Y:S02]  /*02d0*/  STL [R1+0x84], R0 ;  /* 0x0000840001007387 */ /* 0x0043e40000100800 */
.L_x_440:
[----:B------:R-:W2:Y:S04]  /*02e0*/  LDL R6, [R1+0x7c] ;  /* 0x00007c0001067983 */ /* 0x000ea80000100800 */
[----:B------:R-:W3:Y:S01]  /*02f0*/  LDL R3, [R1+0x54] ;  /* 0x0000540001037983 */ /* 0x000ee20000100800 */
[----:B-1----:R-:W0:Y:S01]  /*0300*/  S2R R0, SR_TID.X ;  /* 0x0000000000007919 */ /* 0x002e220000002100 */
[----:B------:R-:W1:Y:S01]  /*0310*/  S2UR UR10, SR_CTAID.X ;  /* 0x00000000000a79c3 */ /* 0x000e620000002500 */
[----:B------:R-:W4:Y:S01]  /*0320*/  LDCU.64 UR6, c[0x0][0x388] ;  /* 0x00007100ff0677ac */ /* 0x000f220008000a00 */
[----:B------:R-:W-:Y:S01]  /*0330*/  IMAD.WIDE.U32 R4, R2, 0x280000, RZ ;  /* 0x0028000002047825 */ /* 0x000fe200078e00ff */
        /* <DEDUP_REMOVED lines=8> */
[----:B---3--:R-:W-:-:S03]  /*03c0*/  IMAD R3, R3, 0x280000, RZ ;  /* 0x0028000003037824 */ /* 0x008fc600078e02ff */
[----:B------:R-:W-:-:S04]  /*03d0*/  IADD3 R0, P1, PT, R7, R0, RZ ;  /* 0x0000000007007210 */ /* 0x000fc80007f3e0ff */
[----:B------:R-:W-:Y:S02]  /*03e0*/  IADD3.X R5, PT, PT, R5, R3, RZ, P1, !PT ;  /* 0x0000000305057210 */ /* 0x000fe40000ffe4ff */
[C---:B------:R-:W-:Y:S02]  /*03f0*/  SHF.L.U32 R8, R0.reuse, 0x1, RZ ;  /* 0x0000000100087819 */ /* 0x040fe400000006ff */
[----:B------:R-:W-:Y:S02]  /*0400*/  SHF.L.U64.HI R6, R0, 0x1, R5 ;  /* 0x0000000100067819 */ /* 0x000fe40000010205 */
[----:B----4-:R-:W-:-:S04]  /*0410*/  IADD3 R16, P1, PT, R8, UR6, RZ ;  /* 0x0000000608107c10 */ /* 0x010fc8000ff3e0ff */
[----:B------:R-:W-:-:S05]  /*0420*/  IADD3.X R17, PT, PT, R6, UR7, RZ, P1, !PT ;  /* 0x0000000706117c10 */ /* 0x000fca0008ffe4ff */
[----:B------:R-:W2:Y:S04]  /*0430*/  LDG.E.64.CONSTANT R4, desc[UR8][R16.64] ;  /* 0x0000000810047981 */ /* 0x000ea8000c1e9b00 */
[----:B------:R-:W3:Y:S04]  /*0440*/  LDG.E.64.CONSTANT R52, desc[UR8][R16.64+0x1400] ;  /* 0x0014000810347981 */ /* 0x000ee8000c1e9b00 */
[----:B------:R-:W4:Y:S04]  /*0450*/  LDG.E.64.CONSTANT R46, desc[UR8][R16.64+0x2800] ;  /* 0x00280008102e7981 */ /* 0x000f28000c1e9b00 */
[----:B------:R-:W5:Y:S04]  /*0460*/  LDG.E.64.CONSTANT R40, desc[UR8][R16.64+0x3c00] ;  /* 0x003c000810287981 */ /* 0x000f68000c1e9b00 */
[----:B------:R0:W-:Y:S04]  /*0470*/  STL [R1+0x4c], R8 ;  /* 0x00004c0801007387 */ /* 0x0001e80000100800 */
[----:B------:R1:W-:Y:S04]  /*0480*/  STL [R1+0x50], R6 ;  /* 0x0000500601007387 */ /* 0x0003e80000100800 */
[----:B------:R-:W5:Y:S04]  /*0490*/  LDG.E.64.CONSTANT R10, desc[UR8][R16.64+0x7800] ;  /* 0x00780008100a7981 */ /* 0x000f68000c1e9b00 */
[----:B0-----:R-:W5:Y:S04]  /*04a0*/  LDG.E.64.CONSTANT R8, desc[UR8][R16.64+0x6400] ;  /* 0x0064000810087981 */ /* 0x001f68000c1e9b00 */
[----:B-1----:R-:W5:Y:S04]  /*04b0*/  LDG.E.64.CONSTANT R6, desc[UR8][R16.64+0x5000] ;  /* 0x0050000810067981 */ /* 0x002f68000c1e9b00 */
        /* <DEDUP_REMOVED lines=20> */
[----:B---3--:R-:W-:Y:S01]  /*0600*/  PRMT R49, R52, 0x7632, R49 ;  /* 0x0000763234317816 */ /* 0x008fe20000000031 */
[----:B0-----:R-:W-:Y:S01]  /*0610*/  FFMA.FTZ R16, R38, R38, R5 ;  /* 0x0000002626107223 */ /* 0x001fe20000010005 */
[----:B------:R-:W-:Y:S01]  /*0620*/  SHF.L.U32 R52, R52, 0x10, RZ ;  /* 0x0000001034347819 */ /* 0x000fe200000006ff */
[----:B------:R-:W-:Y:S01]  /*0630*/  FADD.FTZ R3, R4, R55 ;  /* 0x0000003704037221 */ /* 0x000fe20000010000 */
[----:B------:R-:W-:Y:S01]  /*0640*/  SHF.L.U32 R49, R49, 0x10, RZ ;  /* 0x0000001031317819 */ /* 0x000fe200000006ff */
[----:B------:R-:W-:-:S02]  /*0650*/  FFMA.FTZ R5, R55, R55, R16 ;  /* 0x0000003737057223 */ /* 0x000fc40000010010 */
[----:B------:R-:W-:Y:S01]  /*0660*/  FADD.FTZ R4, R3, R52 ;  /* 0x0000003403047221 */ /* 0x000fe20000010000 */
[C---:B------:R-:W-:Y:S01]  /*0670*/  PRMT R3, R53.reuse, 0x7632, R3 ;  /* 0x0000763235037816 */ /* 0x040fe20000000003 */
[----:B------:R-:W-:Y:S01]  /*0680*/  FFMA.FTZ R16, R52, R52, R5 ;  /* 0x0000003434107223 */ /* 0x000fe20000010005 */
[----:B------:R-:W-:Y:S01]  /*0690*/  SHF.L.U32 R24, R53, 0x10, RZ ;  /* 0x0000001035187819 */ /* 0x000fe200000006ff */
[----:B------:R-:W-:Y:S01]  /*06a0*/  FADD.FTZ R4, R4, R49 ;  /* 0x0000003104047221 */ /* 0x000fe20000010000 */
[----:B------:R-:W-:Y:S01]  /*06b0*/  SHF.L.U32 R21, R3, 0x10, RZ ;  /* 0x0000001003157819 */ /* 0x000fe200000006ff */
[----:B------:R-:W-:Y:S02]  /*06c0*/  FFMA.FTZ R16, R49, R49, R16 ;  /* 0x0000003131107223 */ /* 0x000fe40000010010 */
[----:B------:R-:W-:Y:S01]  /*06d0*/  FADD.FTZ R4, R4, R24 ;  /* 0x0000001804047221 */ /* 0x000fe20000010000 */
[----:B----4-:R-:W-:Y:S01]  /*06e0*/  PRMT R43, R46, 0x7632, R43 ;  /* 0x000076322e2b7816 */ /* 0x010fe2000000002b */
[----:B------:R-:W-:Y:S01]  /*06f0*/  FFMA.FTZ R16, R24, R24, R16 ;  /* 0x0000001818107223 */ /* 0x000fe20000010010 */
        /* <DEDUP_REMOVED lines=12> */
[----:B-----5:R-:W-:Y:S01]  /*07c0*/  PRMT R3, R40, 0x7632, R3 ;  /* 0x0000763228037816 */ /* 0x020fe20000000003 */
[----:B------:R0:W-:Y:S01]  /*07d0*/  STL [R1+0x1c], R24 ;  /* 0x00001c1801007387 */ /* 0x0001e20000100800 */
[----:B------:R-:W-:Y:S01]  /*07e0*/  FFMA.FTZ R16, R20, R20, R16 ;  /* 0x0000001414107223 */ /* 0x000fe20000010010 */
[----:B------:R-:W-:Y:S01]  /*07f0*/  SHF.L.U32 R40, R40, 0x10, RZ ;  /* 0x0000001028287819 */ /* 0x000fe200000006ff */
[----:B------:R-:W-:Y:S01]  /*0800*/  FADD.FTZ R5, R4, R17 ;  /* 0x0000001104057221 */ /* 0x000fe20000010000 */
[----:B------:R-:W-:Y:S01]  /*0810*/  STL [R1+0x34], R21 ;  /* 0x0000341501007387 */ /* 0x000fe20000100800 */
[----:B------:R-:W-:-:S03]  /*0820*/  SHF.L.U32 R3, R3, 0x10, RZ ;  /* 0x0000001003037819 */ /* 0x000fc600000006ff */
[----:B------:R-:W-:Y:S04]  /*0830*/  STL [R1+0x18], R20 ;  /* 0x0000181401007387 */ /* 0x000fe80000100800 */
[----:B------:R1:W-:Y:S01]  /*0840*/  STL [R1+0x30], R17 ;  /* 0x0000301101007387 */ /* 0x0003e20000100800 */
[C---:B------:R-:W-:Y:S02]  /*0850*/  PRMT R4, R41.reuse, 0x7632, R4 ;  /* 0x0000763229047816 */ /* 0x040fe40000000004 */
[----:B0-----:R-:W-:Y:S01]  /*0860*/  SHF.L.U32 R24, R41, 0x10, RZ ;  /* 0x0000001029187819 */ /* 0x001fe200000006ff */
[----:B-1----:R-:W-:Y:S01]  /*0870*/  FFMA.FTZ R17, R17, R17, R16 ;  /* 0x0000001111117223 */ /* 0x002fe20000010010 */
[----:B------:R-:W-:-:S03]  /*0880*/  FADD.FTZ R16, R5, R40 ;  /* 0x0000002805107221 */ /* 0x000fc60000010000 */
[----:B------:R-:W-:Y:S01]  /*0890*/  FFMA.FTZ R20, R40, R40, R17 ;  /* 0x0000002828147223 */ /* 0x000fe20000010011 */
[----:B------:R-:W-:Y:S01]  /*08a0*/  FADD.FTZ R16, R16, R3 ;  /* 0x0000000310107221 */ /* 0x000fe20000010000 */
[----:B------:R-:W-:Y:S02]  /*08b0*/  SHF.L.U32 R21, R4, 0x10, RZ ;  /* 0x0000001004157819 */ /* 0x000fe400000006ff */
[----:B------:R-:W-:Y:S01]  /*08c0*/  FFMA.FTZ R20, R3, R3, R20 ;  /* 0x0000000303147223 */ /* 0x000fe20000010014 */
[----:B------:R-:W-:Y:S01]  /*08d0*/  FADD.FTZ R16, R16, R24 ;  /* 0x0000001810107221 */ /* 0x000fe20000010000 */
[----:B------:R-:W-:Y:S02]  /*08e0*/  PRMT R5, R6, 0x7632, R5 ;  /* 0x0000763206057816 */ /* 0x000fe40000000005 */
[----:B------:R-:W-:Y:S01]  /*08f0*/  FFMA.FTZ R20, R24, R24, R20 ;  /* 0x0000001818147223 */ /* 0x000fe20000010014 */
[----:B------:R-:W-:Y:S01]  /*0900*/  SHF.L.U32 R4, R6, 0x10, RZ ;  /* 0x0000001006047819 */ /* 0x000fe200000006ff */
[----:B------:R-:W-:Y:S01]  /*0910*/  FADD.FTZ R17, R16, R21 ;  /* 0x0000001510117221 */ /* 0x000fe20000010000 */
[----:B------:R-:W-:Y:S01]  /*0920*/  STL [R1+0x14], R24 ;  /* 0x0000141801007387 */ /* 0x000fe20000100800 */
[----:B------:R-:W-:-:S03]  /*0930*/  SHF.L.U32 R5, R5, 0x10, RZ ;  /* 0x0000001005057819 */ /* 0x000fc600000006ff */
[----:B------:R0:W-:Y:S01]  /*0940*/  STL [R1+0x40], R21 ;  /* 0x0000401501007387 */ /* 0x0001e20000100800 */
[----:B------:R-:W-:Y:S01]  /*0950*/  FADD.FTZ R16, R17, R4 ;  /* 0x0000000411107221 */ /* 0x000fe20000010000 */
[C---:B------:R-:W-:Y:S02]  /*0960*/  PRMT R6, R7.reuse, 0x7632, R6 ;  /* 0x0000763207067816 */ /* 0x040fe40000000006 */
[----:B------:R-:W-:Y:S01]  /*0970*/  SHF.L.U32 R30, R7, 0x10, RZ ;  /* 0x00000010071e7819 */ /* 0x000fe200000006ff */
[----:B------:R-:W-:Y:S01]  /*0980*/  FADD.FTZ R16, R16, R5 ;  /* 0x0000000510107221 */ /* 0x000fe20000010000 */
[----:B0-----:R-:W-:-:S04]  /*0990*/  FFMA.FTZ R21, R21, R21, R20 ;  /* 0x0000001515157223 */ /* 0x001fc80000010014 */
        /* <DEDUP_REMOVED lines=9> */
[----:B------:R-:W-:Y:S01]  /*0a30*/  FFMA.FTZ R21, R24, R24, R20 ;  /* 0x0000001818157223 */ /* 0x000fe20000010014 */
[----:B------:R-:W-:Y:S01]  /*0a40*/  FADD.FTZ R16, R17, R6 ;  /* 0x0000000611107221 */ /* 0x000fe20000010000 */
[----:B------:R0:W-:Y:S01]  /*0a50*/  STL [R1+0x10], R30 ;  /* 0x0000101e01007387 */ /* 0x0001e20000100800 */
[----:B------:R-:W-:Y:S01]  /*0a60*/  PRMT R8, R9, 0x7632, R8 ;  /* 0x0000763209087816 */ /* 0x000fe20000000008 */
[----:B------:R-:W-:Y:S01]  /*0a70*/  FFMA.FTZ R20, R6, R6, R21 ;  /* 0x0000000606147223 */ /* 0x000fe20000010015 */
[----:B------:R-:W-:Y:S01]  /*0a80*/  FADD.FTZ R16, R16, R7 ;  /* 0x0000000710107221 */ /* 0x000fe20000010000 */
[----:B------:R1:W-:Y:S02]  /*0a90*/  STL [R1+0x44], R24 ;  /* 0x0000441801007387 */ /* 0x0003e40000100800 */
[----:B------:R-:W-:Y:S01]  /*0aa0*/  FFMA.FTZ R20, R7, R7, R20 ;  /* 0x0000000707147223 */ /* 0x000fe20000010014 */
        /* <DEDUP_REMOVED lines=10> */
[----:B------:R0:W-:Y:S01]  /*0b50*/  STL [R1+0xc], R30 ;  /* 0x00000c1e01007387 */ /* 0x0001e20000100800 */
[----:B------:R-:W-:Y:S01]  /*0b60*/  FFMA.FTZ R20, R8, R8, R21 ;  /* 0x0000000808147223 */ /* 0x000fe20000010015 */
[----:B------:R-:W-:Y:S01]  /*0b70*/  PRMT R10, R11, 0x7632, R10 ;  /* 0x000076320b0a7816 */ /* 0x000fe2000000000a */
[----:B------:R-:W-:Y:S01]  /*0b80*/  FADD.FTZ R16, R16, R9 ;  /* 0x0000000910107221 */ /* 0x000fe20000010000 */
[----:B------:R1:W-:Y:S01]  /*0b90*/  STL [R1+0x3c], R24 ;  /* 0x00003c1801007387 */ /* 0x0003e20000100800 */
[----:B------:R-:W-:Y:S01]  /*0ba0*/  FFMA.FTZ R20, R9, R9, R20 ;  /* 0x0000000909147223 */ /* 0x000fe20000010014 */
[----:B0-----:R-:W-:-:S02]  /*0bb0*/  SHF.L.U32 R30, R11, 0x10, RZ ;  /* 0x000000100b1e7819 */ /* 0x001fc400000006ff */
        /* <DEDUP_REMOVED lines=8> */
[----:B------:R-:W-:Y:S01]  /*0c40*/  PRMT R12, R13, 0x7632, R12 ;  /* 0x000076320d0c7816 */ /* 0x000fe2000000000c */
[----:B------:R-:W-:Y:S01]  /*0c50*/  FADD.FTZ R16, R17, R10 ;  /* 0x0000000a11107221 */ /* 0x000fe20000010000 */
[----:B------:R0:W-:Y:S01]  /*0c60*/  STL [R1+0x8], R30 ;  /* 0x0000081e01007387 */ /* 0x0001e20000100800 */
[----:B------:R-:W-:-:S03]  /*0c70*/  FFMA.FTZ R20, R10, R10, R21 ;  /* 0x0000000a0a147223 */ /* 0x000fc60000010015 */
[----:B------:R1:W-:Y:S01]  /*0c80*/  STL [R1+0x38], R24 ;  /* 0x0000381801007387 */ /* 0x0003e20000100800 */
[----:B------:R-:W-:Y:S01]  /*0c90*/  FADD.FTZ R16, R16, R11 ;  /* 0x0000000b10107221 */ /* 0x000fe20000010000 */
[----:B------:R-:W-:Y:S01]  /*0ca0*/  FFMA.FTZ R17, R11, R11, R20 ;  /* 0x0000000b0b117223 */ /* 0x000fe20000010014 */
[----:B0-----:R-:W-:Y:S02]  /*0cb0*/  SHF.L.U32 R30, R13, 0x10, RZ ;  /* 0x000000100d1e7819 */ /* 0x001fe400000006ff */
[----:B------:R-:W-:Y:S02]  /*0cc0*/  PRMT R13, R14, 0x7632, R13 ;  /* 0x000076320e0d7816 */ /* 0x000fe4000000000d */
[----:B-1----:R-:W-:Y:S02]  /*0cd0*/  SHF.L.U32 R24, R12, 0x10, RZ ;  /* 0x000000100c187819 */ /* 0x002fe400000006ff */
[----:B------:R-:W-:Y:S02]  /*0ce0*/  SHF.L.U32 R12, R14, 0x10, RZ ;  /* 0x000000100e0c7819 */ /* 0x000fe400000006ff */
[C---:B------:R-:W-:Y:S01]  /*0cf0*/  PRMT R14, R15.reuse, 0x7632, R14 ;  /* 0x000076320f0e7816 */ /* 0x040fe2000000000e */
[----:B------:R-:W-:Y:S01]  /*0d00*/  FADD.FTZ R31, R16, R30 ;  /* 0x0000001e101f7221 */ /* 0x000fe20000010000 */
[----:B------:R-:W-:-:S02]  /*0d10*/  SHF.L.U32 R20, R15, 0x10, RZ ;  /* 0x000000100f147819 */ /* 0x000fc400000006ff */
[----:B------:R-:W-:Y:S01]  /*0d20*/  SHF.L.U32 R16, R14, 0x10, RZ ;  /* 0x000000100e107819 */ /* 0x000fe200000006ff */
[----:B------:R0:W-:Y:S04]  /*0d30*/  STL [R1+0x4], R30 ;  /* 0x0000041e01007387 */ /* 0x0001e80000100800 */
[----:B------:R-:W-:Y:S04]  /*0d40*/  STL [R1+0x2c], R24 ;  /* 0x00002c1801007387 */ /* 0x000fe80000100800 */
[----:B------:R-:W-:Y:S04]  /*0d50*/  STL [R1], R20 ;  /* 0x0000001401007387 */ /* 0x000fe80000100800 */
[----:B------:R1:W-:Y:S04]  /*0d60*/  STL [R1+0x28], R16 ;  /* 0x0000281001007387 */ /* 0x0003e80000100800 */
[----:B------:R-:W2:Y:S01]  /*0d70*/  LDL R32, [R1+0x84] ;  /* 0x0000840001207983 */ /* 0x000ea20000100800 */
[----:B------:R-:W-:Y:S01]  /*0d80*/  FFMA.FTZ R17, R30, R30, R17 ;  /* 0x0000001e1e117223 */ /* 0x000fe20000010011 */
[----:B------:R-:W-:-:S03]  /*0d90*/  FADD.FTZ R31, R31, R24 ;  /* 0x000000181f1f7221 */ /* 0x000fc60000010000 */
[----:B------:R-:W-:Y:S01]  /*0da0*/  FFMA.FTZ R17, R24, R24, R17 ;  /* 0x0000001818117223 */ /* 0x000fe20000010011 */
[----:B------:R-:W-:Y:S01]  /*0db0*/  SHF.L.U32 R13, R13, 0x10, RZ ;  /* 0x000000100d0d7819 */ /* 0x000fe200000006ff */
[----:B------:R-:W-:Y:S02]  /*0dc0*/  FADD.FTZ R31, R31, R12 ;  /* 0x0000000c1f1f7221 */ /* 0x000fe40000010000 */
[----:B0-----:R-:W-:Y:S02]  /*0dd0*/  FFMA.FTZ R30, R12, R12, R17 ;  /* 0x0000000c0c1e7223 */ /* 0x001fe40000010011 */
[----:B------:R-:W-:Y:S02]  /*0de0*/  FADD.FTZ R31, R31, R13 ;  /* 0x0000000d1f1f7221 */ /* 0x000fe40000010000 */
[----:B------:R-:W-:Y:S02]  /*0df0*/  FFMA.FTZ R30, R13, R13, R30 ;  /* 0x0000000d0d1e7223 */ /* 0x000fe4000001001e */
[----:B------:R-:W-:-:S02]  /*0e00*/  FADD.FTZ R31, R31, R20 ;  /* 0x000000141f1f7221 */ /* 0x000fc40000010000 */
[----:B------:R-:W-:Y:S01]  /*0e10*/  FFMA.FTZ R30, R20, R20, R30 ;  /* 0x00000014141e7223 */ /* 0x000fe2000001001e */
[C---:B------:R-:W-:Y:S01]  /*0e20*/  PRMT R15, R60.reuse, 0x7632, R15 ;  /* 0x000076323c0f7816 */ /* 0x040fe2000000000f */
        /* <DEDUP_REMOVED lines=14> */
[----:B-1----:R-:W-:Y:S01]  /*0f10*/  SHF.L.U32 R16, R18, 0x10, RZ ;  /* 0x0000001012107819 */ /* 0x002fe200000006ff */
        /* <DEDUP_REMOVED lines=86> */
[----:B------:R-:W-:Y:S01]  /*1480*/  BSSY.RECONVERGENT B0, `(.L_x_432) ;  /* 0x0000058000007945 */ /* 0x000fe20003800200 */
[----:B------:R-:W-:-:S03]  /*1490*/  HFMA2 R31, -RZ, RZ, 0, 0 ;  /* 0x00000000ff1f7431 */ /* 0x000fc600000001ff */
[----:B--2---:R0:W-:Y:S02]  /*14a0*/  STS.64 [R32], R28 ;  /* 0x0000001c20007388 */ /* 0x0041e40000000a00 */
[----:B0-----:R-:W-:Y:S01]  /*14b0*/  MOV R28, RZ ;  /* 0x000000ff001c7202 */ /* 0x001fe20000000f00 */
        /* <DEDUP_REMOVED lines=16> */
[----:B------:R-:W-:-:S03]  /*15c0*/  LOP3.LUT R30, R32, 0x4, RZ, 0xfc, !PT ;  /* 0x00000004201e7812 */ /* 0x000fc600078efcff */
        /* <DEDUP_REMOVED lines=67> */
.L_x_433:
[----:B------:R-:W-:Y:S05]  /*1a00*/  BSYNC.RECONVERGENT B0 ;  /* 0x0000000000007941 */ /* 0x000fea0003800200 */
.L_x_432:
        /* <DEDUP_REMOVED lines=13> */
[----:B------:R-:W0:Y:S01]  /*1ae0*/  S2R R31, SR_CTAID.Y ;  /* 0x00000000001f7919 */ /* 0x000e220000002600 */
[----:B------:R-:W0:Y:S01]  /*1af0*/  LDC R30, c[0x0][0x374] ;  /* 0x0000dd00ff1e7b82 */ /* 0x000e220000000800 */
[----:B------:R-:W-:-:S04]  /*1b00*/  USHF.L.U32 UR5, UR10, 0x1, URZ ;  /* 0x000000010a057899 */ /* 0x000fc800080006ff */
[----:B------:R-:W-:-:S03]  /*1b10*/  ULOP3.LUT UR5, UR5, 0x7e, URZ, 0xc0, !UPT ;  /* 0x0000007e05057892 */ /* 0x000fc6000f8ec0ff */
[----:B------:R-:W1:Y:S01]  /*1b20*/  LDC.64 R32, c[0x0][0x3b8] ;  /* 0x0000ee00ff207b82 */ /* 0x000e620000000a00 */
[----:B0-----:R-:W-:Y:S02]  /*1b30*/  IMAD R30, R30, UR4, R31 ;  /* 0x000000041e1e7c24 */ /* 0x001fe4000f8e021f */
[----:B------:R-:W-:-:S04]  /*1b40*/  LEA R31, R56, UR5, 0x5 ;  /* 0x00000005381f7c11 */ /* 0x000fc8000f8e28ff */
[----:B------:R-:W-:-:S05]  /*1b50*/  LEA R30, R30, R31, 0xa ;  /* 0x0000001f1e1e7211 */ /* 0x000fca00078e50ff */
[----:B-1----:R-:W-:-:S05]  /*1b60*/  IMAD.WIDE.U32 R30, R30, 0x4, R32 ;  /* 0x000000041e1e7825 */ /* 0x002fca00078e0020 */
[----:B------:R0:W-:Y:S02]  /*1b70*/  STG.E.64 desc[UR8][R30.64], R28 ;  /* 0x0000001c1e007986 */ /* 0x0001e4000c101b08 */
.L_x_435:
[----:B------:R-:W-:Y:S05]  /*1b80*/  BSYNC.RECONVERGENT B0 ;  /* 0x0000000000007941 */ /* 0x000fea0003800200 */
.L_x_434:
        /* <DEDUP_REMOVED lines=23> */
.L_x_437:
[----:B------:R-:W2:Y:S04]  /*1d00*/  LD.E.STRONG.GPU R32, desc[UR8][R28.64] ;  /* 0x000000081c207980 */ /* 0x000ea8000c10f900 */
[----:B--2---:R-:W-:Y:S01]  /*1d10*/  CCTL.IVALL ;  /* 0x00000000ff00798f */ /* 0x004fe20002000000 */
[----:B------:R-:W-:Y:S05]  /*1d20*/  YIELD ;  /* 0x0000000000007946 */ /* 0x000fea0003800000 */
[----:B-----5:R-:W-:-:S04]  /*1d30*/  LOP3.LUT R32, R32, R31, RZ, 0x3c, !PT ;  /* 0x0000001f20207212 */ /* 0x020fc800078e3cff */
[----:B------:R-:W-:-:S13]  /*1d40*/  ISETP.GT.AND P2, PT, R32, -0x1, PT ;  /* 0xffffffff2000780c */ /* 0x000fda0003f44270 */
[----:B------:R-:W-:Y:S05]  /*1d50*/  @P2 BRA `(.L_x_437) ;  /* 0xfffffffc00e82947 */ /* 0x000fea000383ffff */
.L_x_436:
[----:B------:R-:W2:Y:S01]  /*1d60*/  LDL R56, [R1+0x7c] ;  /* 0x00007c0001387983 */ /* 0x000ea20000100800 */
[----:B------:R-:W-:Y:S05]  /*1d70*/  WARPSYNC.ALL ;  /* 0x0000000000007948 */ /* 0x000fea0003800000 */
[C---:B------:R-:W-:Y:S01]  /*1d80*/  @!P1 IADD3 R32, PT, PT, R30.reuse, 0x40, RZ ;  /* 0x000000401e209810 */ /* 0x040fe20007ffe0ff */
[--C-:B-1----:R-:W-:Y:S01]  /*1d90*/  @!P1 IMAD.WIDE.U32 R30, R30, 0x4, R34.reuse ;  /* 0x000000041e1e9825 */ /* 0x102fe200078e0022 */
[----:B------:R-:W-:Y:S03]  /*1da0*/  BAR.SYNC.DEFER_BLOCKING 0x0 ;  /* 0x0000000000007b1d */ /* 0x000fe60000010000 */
[----:B------:R-:W-:-:S05]  /*1db0*/  @!P1 IMAD.WIDE.U32 R32, R32, 0x4, R34 ;  /* 0x0000000420209825 */ /* 0x000fca00078e0022 */
[----:B0-----:R-:W2:Y:S08]  /*1dc0*/  LDC.64 R28, c[0x0][0x390] ;  /* 0x0000e400ff1c7b82 */ /* 0x001eb00000000a00 */
[----:B------:R-:W0:Y:S01]  /*1dd0*/  LDC.64 R34, c[0x0][0x398] ;  /* 0x0000e600ff227b82 */ /* 0x000e220000000a00 */
[----:B------:R-:W3:Y:S04]  /*1de0*/  @!P1 LDG.E.64 R30, desc[UR8][R30.64] ;  /* 0x000000081e1e9981 */ /* 0x000ee8000c1e1b00 */
[----:B------:R-:W4:Y:S01]  /*1df0*/  @!P1 LDG.E.64 R32, desc[UR8][R32.64] ;  /* 0x0000000820209981 */ /* 0x000f22000c1e1b00 */
[----:B--2---:R-:W-:-:S04]  /*1e00*/  IMAD.WIDE.U32 R28, R56, 0x2, R28 ;  /* 0x00000002381c7825 */ /* 0x004fc800078e001c */
[----:B0-----:R-:W-:Y:S02]  /*1e10*/  IMAD.WIDE.U32 R34, R56, 0x2, R34 ;  /* 0x0000000238227825 */ /* 0x001fe400078e0022 */
[----:B------:R-:W2:Y:S04]  /*1e20*/  LDG.E.64.CONSTANT R28, desc[UR8][R28.64] ;  /* 0x000000081c1c7981 */ /* 0x000ea8000c1e9b00 */
[----:B------:R-:W5:Y:S01]  /*1e30*/  LDG.E.64.CONSTANT R34, desc[UR8][R34.64] ;  /* 0x0000000822227981 */ /* 0x000f62000c1e9b00 */
[----:B------:R-:W-:Y:S01]  /*1e40*/  BSSY.RECONVERGENT B0, `(.L_x_438) ;  /* 0x0000041000007945 */ /* 0x000fe20003800200 */
[----:B---3--:R-:W-:Y:S01]  /*1e50*/  @!P1 FADD.FTZ R56, RZ, R30 ;  /* 0x0000001eff389221 */ /* 0x008fe20000010000 */
[----:B------:R-:W-:-:S03]  /*1e60*/  HFMA2 R30, -RZ, RZ, 0, 0 ;  /* 0x00000000ff1e7431 */ /* 0x000fc600000001ff */
[----:B----4-:R-:W-:Y:S01]  /*1e70*/  @!P1 FADD.FTZ R30, R32, R56 ;  /* 0x00000038201e9221 */ /* 0x010fe20000010000 */
[----:B------:R-:W-:Y:S01]  /*1e80*/  @!P1 FADD.FTZ R32, RZ, R31 ;  /* 0x0000001fff209221 */ /* 0x000fe20000010000 */
[----:B------:R-:W-:Y:S01]  /*1e90*/  MOV R31, RZ ;  /* 0x000000ff001f7202 */ /* 0x000fe20000000f00 */
[----:B------:R-:W0:Y:S02]  /*1ea0*/  S2R R56, SR_TID.X ;  /* 0x0000000000387919 */ /* 0x000e240000002100 */
[----:B------:R-:W-:Y:S02]  /*1eb0*/  @!P1 FADD.FTZ R31, R33, R32 ;  /* 0x00000020211f9221 */ /* 0x000fe40000010000 */
[----:B------:R-:W1:Y:S04]  /*1ec0*/  SHFL.BFLY PT, R33, R30, 0x10, 0x1f ;  /* 0x0e001f001e217f89 */ /* 0x000e6800000e0000 */
[----:B------:R-:W3:Y:S01]  /*1ed0*/  SHFL.BFLY PT, R32, R31, 0x10, 0x1f ;  /* 0x0e001f001f207f89 */ /* 0x000ee200000e0000 */
[----:B-1----:R-:W-:Y:S01]  /*1ee0*/  FADD.FTZ R33, R33, R30 ;  /* 0x0000001e21217221 */ /* 0x002fe20000010000 */
[----:B---3--:R-:W-:-:S04]  /*1ef0*/  FADD.FTZ R32, R32, R31 ;  /* 0x0000001f20207221 */ /* 0x008fc80000010000 */
[----:B------:R-:W1:Y:S01]  /*1f00*/  SHFL.BFLY PT, R30, R33, 0x8, 0x1f ;  /* 0x0d001f00211e7f89 */ /* 0x000e6200000e0000 */
[----:B0-----:R-:W-:-:S03]  /*1f10*/  LOP3.LUT P1, RZ, R56, 0x31f, RZ, 0xc0, !PT ;  /* 0x0000031f38ff7812 */ /* 0x001fc6000782c0ff */
[----:B------:R-:W0:Y:S10]  /*1f20*/  SHFL.BFLY PT, R31, R32, 0x8, 0x1f ;  /* 0x0d001f00201f7f89 */ /* 0x000e3400000e0000 */
[----:B------:R-:W3:Y:S01]  /*1f30*/  @!P1 S2R R56, SR_CgaCtaId ;  /* 0x0000000000389919 */ /* 0x000ee20000008800 */
[----:B-1----:R-:W-:Y:S01]  /*1f40*/  FADD.FTZ R33, R33, R30 ;  /* 0x0000001e21217221 */ /* 0x002fe20000010000 */
[----:B0-----:R-:W-:-:S04]  /*1f50*/  FADD.FTZ R32, R32, R31 ;  /* 0x0000001f20207221 */ /* 0x001fc80000010000 */
        /* <DEDUP_REMOVED lines=11> */
[----:B------:R-:W-:-:S03]  /*2010*/  @!P1 MOV R33, 0x400 ;  /* 0x0000040000219802 */ /* 0x000fc60000000f00 */
[----:B------:R-:W-:Y:S01]  /*2020*/  @!P1 FMUL.FTZ R30, R30, 6.1035157159494701773e-06 ;  /* 0x36cccccd1e1e9820 */ /* 0x000fe20000410000 */
[----:B-1----:R-:W-:Y:S01]  /*2030*/  FADD.FTZ R32, R31, R32 ;  /* 0x000000201f207221 */ /* 0x002fe20000010000 */
[----:B------:R-:W-:Y:S02]  /*2040*/  @!P1 IADD3 R33, PT, PT, R33, 0xc80, RZ ;  /* 0x00000c8021219810 */ /* 0x000fe40007ffe0ff */
[----:B------:R-:W-:Y:S02]  /*2050*/  @!P1 FMUL.FTZ R31, R30, R30 ;  /* 0x0000001e1e1f9220 */ /* 0x000fe40000410000 */
[----:B---3--:R-:W-:Y:S02]  /*2060*/  @!P1 LEA R33, R56, R33, 0x18 ;  /* 0x0000002138219211 */ /* 0x008fe400078ec0ff */
[----:B------:R-:W-:Y:S02]  /*2070*/  @!P1 FFMA.FTZ R31, R32, 6.1035157159494701773e-06, -R31 ;  /* 0x36cccccd201f9823 */ /* 0x000fe4000001081f */
[----:B------:R-:W0:Y:S03]  /*2080*/  S2R R32, SR_TID.X ;  /* 0x0000000000207919 */ /* 0x000e260000002100 */
[----:B------:R-:W-:-:S02]  /*2090*/  @!P1 FMNMX.FTZ R31, RZ, R31, !PT ;  /* 0x0000001fff1f9209 */ /* 0x000fc40007810000 */
[----:B0-----:R-:W-:-:S05]  /*20a0*/  @!P1 LEA.HI R33, R32, R33, RZ, 0x1e ;  /* 0x0000002120219211 */ /* 0x001fca00078ff0ff */
[----:B------:R0:W-:Y:S01]  /*20b0*/  @!P1 STS.64 [R33], R30 ;  /* 0x0000001e21009388 */ /* 0x0001e20000000a00 */
[----:B--2---:R-:W-:Y:S02]  /*20c0*/  PRMT R58, R28, 0x7632, R58 ;  /* 0x000076321c3a7816 */ /* 0x004fe4000000003a */
[----:B------:R-:W-:Y:S02]  /*20d0*/  PRMT R56, R29, 0x7632, R56 ;  /* 0x000076321d387816 */ /* 0x000fe40000000038 */
[----:B-----5:R-:W-:Y:S02]  /*20e0*/  PRMT R59, R34, 0x7632, R59 ;  /* 0x00007632223b7816 */ /* 0x020fe4000000003b */
[----:B------:R-:W-:Y:S01]  /*20f0*/  PRMT R57, R35, 0x7632, R57 ;  /* 0x0000763223397816 */ /* 0x000fe20000000039 */
[----:B------:R-:W-:Y:S06]  /*2100*/  BAR.SYNC.DEFER_BLOCKING 0x0 ;  /* 0x0000000000007b1d */ /* 0x000fec0000010000 */
[----:B0-----:R-:W-:Y:S05]  /*2110*/  @P0 BRA `(.L_x_439) ;  /* 0x00000000004c0947 */ /* 0x001fea0003800000 */
[----:B------:R-:W2:Y:S01]  /*2120*/  LDL R32, [R1+0x54] ;  /* 0x0000540001207983 */ /* 0x000ea20000100800 */
[----:B------:R-:W0:Y:S01]  /*2130*/  S2UR UR5, SR_CTAID.Y ;  /* 0x00000000000579c3 */ /* 0x000e220000002600 */
[----:B------:R-:W1:Y:S01]  /*2140*/  LDCU.64 UR12, c[0x0][0x3b0] ;  /* 0x00007600ff0c77ac */ /* 0x000e620008000a00 */
[----:B------:R-:W3:Y:S06]  /*2150*/  S2R R33, SR_TID.X ;  /* 0x0000000000217919 */ /* 0x000eec0000002100 */
[----:B------:R-:W4:Y:S01]  /*2160*/  S2UR UR6, SR_CgaCtaId ;  /* 0x00000000000679c3 */ /* 0x000f220000008800 */
[----:B0-----:R-:W-:-:S04]  /*2170*/  USHF.L.U32 UR5, UR5, 0x3, URZ ;  /* 0x0000000305057899 */ /* 0x001fc800080006ff */
[----:B------:R-:W-:-:S06]  /*2180*/  ULOP3.LUT UR5, UR5, 0x8, URZ, 0xc0, !UPT ;  /* 0x0000000805057892 */ /* 0x000fcc000f8ec0ff */
[----:B---3--:R-:W-:Y:S01]  /*2190*/  IADD3 R30, PT, PT, R33, UR5, RZ ;  /* 0x00000005211e7c10 */ /* 0x008fe2000fffe0ff */
[----:B------:R-:W-:Y:S02]  /*21a0*/  UMOV UR5, 0x400 ;  /* 0x0000040000057882 */ /* 0x000fe40000000000 */
[----:B------:R-:W-:Y:S01]  /*21b0*/  UIADD3 UR5, UPT, UPT, UR5, 0xc80, URZ ;  /* 0x00000c8005057890 */ /* 0x000fe2000fffe0ff */
[----:B------:R-:W-:-:S03]  /*21c0*/  SHF.L.U32 R30, R30, 0x1, RZ ;  /* 0x000000011e1e7819 */ /* 0x000fc600000006ff */
[----:B----4-:R-:W-:Y:S01]  /*21d0*/  ULEA UR5, UR6, UR5, 0x18 ;  /* 0x0000000506057291 */ /* 0x010fe2000f8ec0ff */
[----:B------:R-:W-:-:S04]  /*21e0*/  LEA R31, P1, R2, R30, 0x5 ;  /* 0x0000001e021f7211 */ /* 0x000fc800078228ff */
[----:B--2---:R-:W-:Y:S02]  /*21f0*/  LEA.HI.X R32, R2, RZ, R32, 0x5, P1 ;  /* 0x000000ff02207211 */ /* 0x004fe400008f2c20 */
[----:B-1----:R-:W-:-:S04]  /*2200*/  LEA R30, P1, R31, UR12, 0x2 ;  /* 0x0000000c1f1e7c11 */ /* 0x002fc8000f8210ff */
[----:B------:R-:W-:Y:S02]  /*2210*/  LEA.HI.X R31, R31, UR13, R32, 0x2, P1 ;  /* 0x0000000d1f1f7c11 */ /* 0x000fe400088f1420 */
[----:B------:R-:W-:-:S06]  /*2220*/  LEA R32, R33, UR5, 0x3 ;  /* 0x0000000521207c11 */ /* 0x000fcc000f8e18ff */
[----:B------:R-:W0:Y:S04]  /*2230*/  LDS.64 R32, [R32] ;  /* 0x0000000020207984 */ /* 0x000e280000000a00 */
[----:B0-----:R0:W-:Y:S02]  /*2240*/  STG.E.64 desc[UR8][R30.64], R32 ;  /* 0x000000201e007986 */ /* 0x0011e4000c101b08 */
.L_x_439:
[----:B------:R-:W-:Y:S05]  /*2250*/  BSYNC.RECONVERGENT B0 ;  /* 0x0000000000007941 */ /* 0x000fea0003800200 */
.L_x_438:
[----:B0-----:R-:W2:Y:S01]  /*2260*/  LDL R30, [R1+0x80] ;  /* 0x00008000011e7983 */ /* 0x001ea20000100800 */
[----:B------:R-:W0:Y:S01]  /*2270*/  LDCU UR5, c[0x0][0x3a0] ;  /* 0x00007400ff0577ac */ /* 0x000e220008000800 */
[----:B------:R-:W-:Y:S02]  /*2280*/  SHF.L.U32 R58, R58, 0x10, RZ ;  /* 0x000000103a3a7819 */ /* 0x000fe400000006ff */
[----:B------:R1:W-:Y:S01]  /*2290*/  STL [R1+0xc8], R47 ;  /* 0x0000c82f01007387 */ /* 0x0003e20000100800 */
[----:B------:R-:W-:Y:S01]  /*22a0*/  SHF.L.U32 R59, R59, 0x10, RZ ;  /* 0x000000103b3b7819 */ /* 0x000fe200000006ff */
[----:B------:R-:W3:Y:S01]  /*22b0*/  LDCU.64 UR6, c[0x0][0x380] ;  /* 0x00007000ff0677ac */ /* 0x000ee20008000a00 */
[----:B------:R-:W-:Y:S01]  /*22c0*/  SHF.L.U32 R33, R57, 0x10, RZ ;  /* 0x0000001039217819 */ /* 0x000fe200000006ff */
[----:B------:R4:W-:Y:S04]  /*22d0*/  STL [R1+0xc4], R44 ;  /* 0x0000c42c01007387 */ /* 0x0009e80000100800 */
[----:B------:R5:W-:Y:S01]  /*22e0*/  STL [R1+0xc0], R41 ;  /* 0x0000c02901007387 */ /* 0x000be20000100800 */
[----:B-1----:R-:W-:-:S03]  /*22f0*/  SHF.L.U32 R47, R34, 0x10, RZ ;  /* 0x00000010222f7819 */ /* 0x002fc600000006ff */
[----:B------:R1:W-:Y:S01]  /*2300*/  STL [R1+0xbc], R37 ;  /* 0x0000bc2501007387 */ /* 0x0003e20000100800 */
[----:B----4-:R-:W-:-:S03]  /*2310*/  SHF.L.U32 R44, R28, 0x10, RZ ;  /* 0x000000101c2c7819 */ /* 0x010fc600000006ff */
[----:B------:R4:W-:Y:S01]  /*2320*/  STL [R1+0x88], R2 ;  /* 0x0000880201007387 */ /* 0x0009e20000100800 */
[----:B-----5:R-:W-:-:S03]  /*2330*/  SHF.L.U32 R41, R35, 0x10, RZ ;  /* 0x0000001023297819 */ /* 0x020fc600000006ff */
[----:B------:R-:W-:Y:S01]  /*2340*/  STL [R1+0x60], R33 ;  /* 0x0000602101007387 */ /* 0x000fe20000100800 */
[----:B-1----:R-:W-:Y:S02]  /*2350*/  SHF.L.U32 R37, R29, 0x10, RZ ;  /* 0x000000101d257819 */ /* 0x002fe400000006ff */
[----:B----4-:R-:W-:Y:S01]  /*2360*/  SHF.L.U32 R2, R56, 0x10, RZ ;  /* 0x0000001038027819 */ /* 0x010fe200000006ff */
[----:B--2---:R-:W0:Y:S02]  /*2370*/  LDS.64 R30, [R30] ;  /* 0x000000001e1e7984 */ /* 0x004e240000000a00 */
        /* <DEDUP_REMOVED lines=26> */
[----:B------:R-:W-:Y:S01]  /*2520*/  FFMA.FTZ R32, R32, R58, R59 ;  /* 0x0000003a20207223 */ /* 0x000fe2000001003b */
[----:B------:R-:W-:Y:S01]  /*2530*/  FFMA.FTZ R29, R29, R37, R41 ;  /* 0x000000251d1d7223 */ /* 0x000fe20000010029 */
[C---:B------:R-:W-:Y:S01]  /*2540*/  FMUL.FTZ R4, R31.reuse, R4 ;  /* 0x000000041f047220 */ /* 0x040fe20000410000 */
[----:B------:R-:W-:Y:S01]  /*2550*/  FMUL.FTZ R28, R0, -1.4426950216293334961 ;  /* 0xbfb8aa3b001c7820 */ /* 0x000fe20000410000 */
[C---:B------:R-:W-:Y:S01]  /*2560*/  FMUL.FTZ R14, R31.reuse, R14 ;  /* 0x0000000e1f0e7220 */ /* 0x040fe20000410000 */
[C---:B------:R-:W-:Y:S01]  /*2570*/  FMUL.FTZ R16, R31.reuse, R16 ;  /* 0x000000101f107220 */ /* 0x040fe20000410000 */
[C---:B------:R-:W-:Y:S01]  /*2580*/  FMUL.FTZ R18, R31.reuse, R18 ;  /* 0x000000121f127220 */ /* 0x040fe20000410000 */
[C-C-:B------:R-:W-:Y:S01]  /*2590*/  FFMA.FTZ R34, R44.reuse, R4, R47.reuse ;  /* 0x000000042c227223 */ /* 0x140fe2000001002f */
[C-C-:B------:R-:W-:Y:S01]  /*25a0*/  FFMA.FTZ R4, R44.reuse, R14, R47.reuse ;  /* 0x0000000e2c047223 */ /* 0x140fe2000001002f */
[----:B------:R-:W0:Y:S01]  /*25b0*/  MUFU.EX2 R28, R28 ;  /* 0x0000001c001c7308 */ /* 0x000e220000000800 */
[----:B------:R-:W-:Y:S01]  /*25c0*/  FFMA.FTZ R14, R44, R16, R47 ;  /* 0x000000102c0e7223 */ /* 0x000fe2000001002f */
[C---:B------:R-:W-:Y:S01]  /*25d0*/  FMUL.FTZ R38, R31.reuse, R20 ;  /* 0x000000141f267220 */ /* 0x040fe20000410000 */
[C---:B------:R-:W-:Y:S01]  /*25e0*/  FMUL.FTZ R22, R31.reuse, R22 ;  /* 0x000000161f167220 */ /* 0x040fe20000410000 */
[C---:B------:R-:W-:Y:S01]  /*25f0*/  FMUL.FTZ R24, R31.reuse, R24 ;  /* 0x000000181f187220 */ /* 0x040fe20000410000 */
[C---:B------:R-:W-:Y:S01]  /*2600*/  FMUL.FTZ R52, R31.reuse, R52 ;  /* 0x000000341f347220 */ /* 0x040fe20000410000 */
[C---:B------:R-:W-:Y:S01]  /*2610*/  FMUL.FTZ R46, R31.reuse, R46 ;  /* 0x0000002e1f2e7220 */ /* 0x040fe20000410000 */
[----:B------:R-:W-:-:S02]  /*2620*/  FMUL.FTZ R26, R31, R26 ;  /* 0x0000001a1f1a7220 */ /* 0x000fc40000410000 */
[C-C-:B------:R-:W-:Y:S01]  /*2630*/  FFMA.FTZ R20, R44.reuse, R52, R47.reuse ;  /* 0x000000342c147223 */ /* 0x140fe2000001002f */
[----:B------:R-:W-:Y:S01]  /*2640*/  FFMA.FTZ R12, R44, R46, R47 ;  /* 0x0000002e2c0c7223 */ /* 0x000fe2000001002f */
[----:B0-----:R-:W-:-:S06]  /*2650*/  FADD.FTZ R28, R28, 1 ;  /* 0x3f8000001c1c7421 */ /* 0x001fcc0000010000 */
[----:B------:R-:W0:Y:S02]  /*2660*/  MUFU.RCP R28, R28 ;  /* 0x0000001c001c7308 */ /* 0x000e240000001000 */
[----:B0-----:R-:W-:Y:S01]  /*2670*/  FMUL.FTZ R28, R0, R28 ;  /* 0x0000001c001c7220 */ /* 0x001fe20000410000 */
[----:B------:R-:W-:-:S06]  /*2680*/  FMUL.FTZ R0, R32, -1.4426950216293334961 ;  /* 0xbfb8aa3b20007820 */ /* 0x000fcc0000410000 */
[----:B------:R-:W0:Y:S02]  /*2690*/  MUFU.EX2 R0, R0 ;  /* 0x0000000000007308 */ /* 0x000e240000000800 */
[----:B0-----:R-:W-:-:S06]  /*26a0*/  FADD.FTZ R0, R0, 1 ;  /* 0x3f80000000007421 */ /* 0x001fcc0000010000 */
[----:B------:R-:W0:Y:S02]  /*26b0*/  MUFU.RCP R0, R0 ;  /* 0x0000000000007308 */ /* 0x000e240000001000 */
[----:B0-----:R-:W-:Y:S01]  /*26c0*/  FMUL.FTZ R0, R32, R0 ;  /* 0x0000000020007220 */ /* 0x001fe20000410000 */
[----:B------:R-:W-:-:S04]  /*26d0*/  FMUL.FTZ R32, R31, R55 ;  /* 0x000000371f207220 */ /* 0x000fc80000410000 */
[----:B------:R-:W-:Y:S01]  /*26e0*/  F2FP.BF16.F32.PACK_AB R28, R0, R28 ;  /* 0x0000001c001c723e */ /* 0x000fe200000010ff */
[----:B------:R-:W-:Y:S01]  /*26f0*/  FMUL.FTZ R0, R29, -1.4426950216293334961 ;  /* 0xbfb8aa3b1d007820 */ /* 0x000fe20000410000 */
[----:B------:R-:W-:Y:S01]  /*2700*/  FFMA.FTZ R32, R32, R2, R33 ;  /* 0x0000000220207223 */ /* 0x000fe20000010021 */
[C---:B------:R-:W-:Y:S01]  /*2710*/  FMUL.FTZ R33, R31.reuse, R6 ;  /* 0x000000061f217220 */ /* 0x040fe20000410000 */
[C---:B------:R-:W-:Y:S01]  /*2720*/  FMUL.FTZ R6, R31.reuse, R8 ;  /* 0x000000081f067220 */ /* 0x040fe20000410000 */
[----:B------:R-:W-:Y:S02]  /*2730*/  FMUL.FTZ R8, R31, R10 ;  /* 0x0000000a1f087220 */ /* 0x000fe40000410000 */
[----:B------:R-:W0:Y:S01]  /*2740*/  MUFU.EX2 R0, R0 ;  /* 0x0000000000007308 */ /* 0x000e220000000800 */
[C-C-:B------:R-:W-:Y:S01]  /*2750*/  FFMA.FTZ R10, R44.reuse, R33, R47.reuse ;  /* 0x000000212c0a7223 */ /* 0x140fe2000001002f */
[C-C-:B------:R-:W-:Y:S01]  /*2760*/  FFMA.FTZ R57, R44.reuse, R8, R47.reuse ;  /* 0x000000082c397223 */ /* 0x140fe2000001002f */
[C-C-:B------:R-:W-:Y:S01]  /*2770*/  FFMA.FTZ R8, R44.reuse, R35, R47.reuse ;  /* 0x000000232c087223 */ /* 0x140fe2000001002f */
[----:B------:R-:W-:-:S04]  /*2780*/  FFMA.FTZ R6, R44, R6, R47 ;  /* 0x000000062c067223 */ /* 0x000fc8000001002f */
[----:B------:R1:W-:Y:S04]  /*2790*/  STL [R1+0x48], R8 ;  /* 0x0000480801007387 */ /* 0x0003e80000100800 */
[----:B------:R2:W-:Y:S04]  /*27a0*/  STL [R1+0x58], R4 ;  /* 0x0000580401007387 */ /* 0x0005e80000100800 */
[----:B------:R4:W-:Y:S01]  /*27b0*/  STL [R1+0x64], R14 ;  /* 0x0000640e01007387 */ /* 0x0009e20000100800 */
[----:B0-----:R-:W-:Y:S01]  /*27c0*/  FADD.FTZ R0, R0, 1 ;  /* 0x3f80000000007421 */ /* 0x001fe20000010000 */
[C-C-:B-1----:R-:W-:Y:S01]  /*27d0*/  FFMA.FTZ R8, R44.reuse, R18, R47.reuse ;  /* 0x000000122c087223 */ /* 0x142fe2000001002f */
[----:B--2---:R-:W-:-:S04]  /*27e0*/  FFMA.FTZ R4, R44, R38, R47 ;  /* 0x000000262c047223 */ /* 0x004fc8000001002f */
[----:B------:R-:W0:Y:S01]  /*27f0*/  MUFU.RCP R0, R0 ;  /* 0x0000000000007308 */ /* 0x000e220000001000 */
[----:B------:R1:W-:Y:S01]  /*2800*/  STL [R1+0x68], R8 ;  /* 0x0000680801007387 */ /* 0x0003e20000100800 */
[----:B----4-:R-:W-:-:S03]  /*2810*/  FFMA.FTZ R14, R44, R22, R47 ;  /* 0x000000162c0e7223 */ /* 0x010fc6000001002f */
[----:B------:R2:W-:Y:S04]  /*2820*/  STL [R1+0x6c], R4 ;  /* 0x00006c0401007387 */ /* 0x0005e80000100800 */
[----:B------:R4:W-:Y:S01]  /*2830*/  STL [R1+0x70], R14 ;  /* 0x0000700e01007387 */ /* 0x0009e20000100800 */
[C-C-:B-1----:R-:W-:Y:S01]  /*2840*/  FFMA.FTZ R8, R44.reuse, R24, R47.reuse ;  /* 0x000000182c087223 */ /* 0x142fe2000001002f */
[----:B--2---:R-:W-:Y:S01]  /*2850*/  FFMA.FTZ R4, R44, R26, R47 ;  /* 0x0000001a2c047223 */ /* 0x004fe2000001002f */
[----:B0-----:R-:W-:Y:S01]  /*2860*/  FMUL.FTZ R0, R29, R0 ;  /* 0x000000001d007220 */ /* 0x001fe20000410000 */
[----:B------:R-:W-:-:S06]  /*2870*/  FMUL.FTZ R29, R32, -1.4426950216293334961 ;  /* 0xbfb8aa3b201d7820 */ /* 0x000fcc0000410000 */
[----:B------:R-:W0:Y:S02]  /*2880*/  MUFU.EX2 R29, R29 ;  /* 0x0000001d001d7308 */ /* 0x000e240000000800 */
[----:B0-----:R-:W-:-:S06]  /*2890*/  FADD.FTZ R29, R29, 1 ;  /* 0x3f8000001d1d7421 */ /* 0x001fcc0000010000 */
[----:B------:R-:W0:Y:S02]  /*28a0*/  MUFU.RCP R29, R29 ;  /* 0x0000001d001d7308 */ /* 0x000e240000001000 */
[----:B0-----:R-:W-:Y:S01]  /*28b0*/  FMUL.FTZ R29, R32, R29 ;  /* 0x0000001d201d7220 */ /* 0x001fe20000410000 */
[----:B------:R-:W-:-:S04]  /*28c0*/  FMUL.FTZ R32, R31, R40 ;  /* 0x000000281f207220 */ /* 0x000fc80000410000 */
[----:B------:R-:W-:Y:S02]  /*28d0*/  FFMA.FTZ R32, R44, R32, R47 ;  /* 0x000000202c207223 */ /* 0x000fe4000001002f */
[----:B------:R-:W2:Y:S04]  /*28e0*/  LDL.LU R47, [R1+0xc8] ;  /* 0x0000c800012f7983 */ /* 0x000ea80000300800 */
[----:B------:R-:W-:Y:S04]  /*28f0*/  STL [R1+0x74], R8 ;  /* 0x0000740801007387 */ /* 0x000fe80000100800 */
[----:B------:R-:W5:Y:S04]  /*2900*/  LDL.LU R44, [R1+0xc4] ;  /* 0x0000c400012c7983 */ /* 0x000f680000300800 */
[----:B------:R-:W3:Y:S04]  /*2910*/  LDL.LU R52, [R1+0x4c] ;  /* 0x00004c0001347983 */ /* 0x000ee80000300800 */
[----:B------:R-:W2:Y:S04]  /*2920*/  LDL.LU R46, [R1+0x50] ;  /* 0x00005000012e7983 */ /* 0x000ea80000300800 */
[----:B------:R0:W-:Y:S04]  /*2930*/  STL [R1+0x78], R4 ;  /* 0x0000780401007387 */ /* 0x0001e80000100800 */
[----:B------:R-:W5:Y:S04]  /*2940*/  LDL.LU R40, [R1+0x1c] ;  /* 0x00001c0001287983 */ /* 0x000f680000300800 */
[----:B------:R-:W5:Y:S04]  /*2950*/  LDL.LU R38, [R1+0x18] ;  /* 0x0000180001267983 */ /* 0x000f680000300800 */
[----:B----4-:R-:W4:Y:S04]  /*2960*/  LDL.LU R14, [R1+0x14] ;  /* 0x00001400010e7983 */ /* 0x010f280000300800 */
[----:B------:R-:W4:Y:S04]  /*2970*/  LDL.LU R18, [R1+0x10] ;  /* 0x0000100001127983 */ /* 0x000f280000300800 */
[----:B------:R-:W4:Y:S04]  /*2980*/  LDL.LU R35, [R1+0xc] ;  /* 0x00000c0001237983 */ /* 0x000f280000300800 */
[----:B------:R-:W4:Y:S04]  /*2990*/  LDL.LU R22, [R1+0x8] ;  /* 0x0000080001167983 */ /* 0x000f280000300800 */
[----:B------:R-:W4:Y:S04]  /*29a0*/  LDL.LU R33, [R1+0x4] ;  /* 0x0000040001217983 */ /* 0x000f280000300800 */
[----:B------:R-:W4:Y:S01]  /*29b0*/  LDL.LU R24, [R1] ;  /* 0x0000000001187983 */ /* 0x000f220000300800 */
[--C-:B------:R-:W-:Y:S01]  /*29c0*/  FADD.FTZ R3, R3, -R30.reuse ;  /* 0x8000001e03037221 */ /* 0x100fe20000010000 */
[--C-:B------:R-:W-:Y:S01]  /*29d0*/  FADD.FTZ R17, R17, -R30.reuse ;  /* 0x8000001e11117221 */ /* 0x100fe20000010000 */
[--C-:B------:R-:W-:Y:S01]  /*29e0*/  FADD.FTZ R23, R23, -R30.reuse ;  /* 0x8000001e17177221 */ /* 0x100fe20000010000 */
[--C-:B------:R-:W-:Y:S01]  /*29f0*/  FADD.FTZ R49, R49, -R30.reuse ;  /* 0x8000001e31317221 */ /* 0x100fe20000010000 */
[C---:B------:R-:W-:Y:S01]  /*2a00*/  FMUL.FTZ R3, R31.reuse, R3 ;  /* 0x000000031f037220 */ /* 0x040fe20000410000 */
[C---:B0-----:R-:W-:Y:S01]  /*2a10*/  FMUL.FTZ R4, R31.reuse, R17 ;  /* 0x000000111f047220 */ /* 0x041fe20000410000 */
[----:B------:R-:W-:Y:S01]  /*2a20*/  FMUL.FTZ R23, R31, R23 ;  /* 0x000000171f177220 */ /* 0x000fe20000410000 */
[--C-:B------:R-:W-:Y:S01]  /*2a30*/  FADD.FTZ R9, R9, -R30.reuse ;  /* 0x8000001e09097221 */ /* 0x100fe20000010000 */
[C-C-:B------:R-:W-:Y:S01]  /*2a40*/  FFMA.FTZ R55, R58.reuse, R3, R59.reuse ;  /* 0x000000033a377223 */ /* 0x140fe2000001003b */
[--C-:B------:R-:W-:Y:S01]  /*2a50*/  FADD.FTZ R25, R25, -R30.reuse ;  /* 0x8000001e19197221 */ /* 0x100fe20000010000 */
[C-C-:B------:R-:W-:Y:S01]  /*2a60*/  FFMA.FTZ R3, R58.reuse, R4, R59.reuse ;  /* 0x000000043a037223 */ /* 0x140fe2000001003b */
[--C-:B------:R-:W-:Y:S01]  /*2a70*/  FADD.FTZ R27, R27, -R30.reuse ;  /* 0x8000001e1b1b7221 */ /* 0x100fe20000010000 */
[C-C-:B------:R-:W-:Y:S01]  /*2a80*/  FFMA.FTZ R4, R58.reuse, R23, R59.reuse ;  /* 0x000000173a047223 */ /* 0x140fe2000001003b */
        /* <DEDUP_REMOVED lines=9> */
[----:B------:R3:W-:Y:S01]  /*2b20*/  STL [R1+0x20], R4 ;  /* 0x0000200401007387 */ /* 0x0007e20000100800 */
[----:B------:R-:W-:Y:S01]  /*2b30*/  FMUL.FTZ R8, R31, R19 ;  /* 0x000000131f087220 */ /* 0x000fe20000410000 */
[C-C-:B------:R-:W-:Y:S01]  /*2b40*/  FFMA.FTZ R15, R58.reuse, R49, R59.reuse ;  /* 0x000000313a0f7223 */ /* 0x140fe2000001003b */
[C-C-:B------:R-:W-:Y:S01]  /*2b50*/  FFMA.FTZ R49, R58.reuse, R9, R59.reuse ;  /* 0x000000093a317223 */ /* 0x140fe2000001003b */
[C-C-:B------:R-:W-:Y:S01]  /*2b60*/  FFMA.FTZ R19, R58.reuse, R25, R59.reuse ;  /* 0x000000193a137223 */ /* 0x140fe2000001003b */
[C-C-:B------:R-:W-:Y:S01]  /*2b70*/  FFMA.FTZ R9, R58.reuse, R27, R59.reuse ;  /* 0x0000001b3a097223 */ /* 0x140fe2000001003b */
[--C-:B------:R-:W-:Y:S01]  /*2b80*/  FFMA.FTZ R17, R58, R5, R59.reuse ;  /* 0x000000053a117223 */ /* 0x100fe2000001003b */
[----:B------:R-:W-:Y:S01]  /*2b90*/  FMUL.FTZ R25, R20, -1.4426950216293334961 ;  /* 0xbfb8aa3b14197820 */ /* 0x000fe20000410000 */
[--C-:B------:R-:W-:Y:S01]  /*2ba0*/  FADD.FTZ R7, R7, -R30.reuse ;  /* 0x8000001e07077221 */ /* 0x100fe20000010000 */
[----:B------:R-:W-:Y:S01]  /*2bb0*/  STL [R1+0x24], R19 ;  /* 0x0000241301007387 */ /* 0x000fe20000100800 */
[--C-:B------:R-:W-:Y:S01]  /*2bc0*/  FADD.FTZ R13, R13, -R30.reuse ;  /* 0x8000001e0d0d7221 */ /* 0x100fe20000010000 */
[--C-:B------:R-:W-:Y:S01]  /*2bd0*/  FADD.FTZ R43, R43, -R30.reuse ;  /* 0x8000001e2b2b7221 */ /* 0x100fe20000010000 */
[--C-:B------:R-:W-:Y:S01]  /*2be0*/  FADD.FTZ R11, R11, -R30.reuse ;  /* 0x8000001e0b0b7221 */ /* 0x100fe20000010000 */
[----:B------:R0:W-:Y:S01]  /*2bf0*/  STL [R1+0x5c], R9 ;  /* 0x00005c0901007387 */ /* 0x0001e20000100800 */
[----:B------:R-:W1:Y:S01]  /*2c00*/  MUFU.EX2 R25, R25 ;  /* 0x0000001900197308 */ /* 0x000e620000000800 */
[--C-:B------:R-:W-:Y:S01]  /*2c10*/  FADD.FTZ R21, R21, -R30.reuse ;  /* 0x8000001e15157221 */ /* 0x100fe20000010000 */
[----:B------:R-:W-:Y:S01]  /*2c20*/  FMUL.FTZ R16, R31, R7 ;  /* 0x000000071f107220 */ /* 0x000fe20000410000 */
[--C-:B------:R-:W-:Y:S01]  /*2c30*/  FADD.FTZ R45, R45, -R30.reuse ;  /* 0x8000001e2d2d7221 */ /* 0x100fe20000010000 */
[C---:B------:R-:W-:Y:S01]  /*2c40*/  FMUL.FTZ R7, R31.reuse, R13 ;  /* 0x0000000d1f077220 */ /* 0x040fe20000410000 */
[C---:B------:R-:W-:Y:S01]  /*2c50*/  FMUL.FTZ R43, R31.reuse, R43 ;  /* 0x0000002b1f2b7220 */ /* 0x040fe20000410000 */
[C---:B------:R-:W-:Y:S01]  /*2c60*/  FMUL.FTZ R11, R31.reuse, R11 ;  /* 0x0000000b1f0b7220 */ /* 0x040fe20000410000 */
[----:B------:R-:W-:Y:S01]  /*2c70*/  FMUL.FTZ R13, R31, R21 ;  /* 0x000000151f0d7220 */ /* 0x000fe20000410000 */
[----:B------:R-:W-:Y:S01]  /*2c80*/  F2FP.BF16.F32.PACK_AB R29, R29, R0 ;  /* 0x000000001d1d723e */ /* 0x000fe200000010ff */
[--C-:B------:R-:W-:Y:S01]  /*2c90*/  FADD.FTZ R42, R42, -R30.reuse ;  /* 0x8000001e2a2a7221 */ /* 0x100fe20000010000 */
[C---:B------:R-:W-:Y:S01]  /*2ca0*/  FMUL.FTZ R45, R31.reuse, R45 ;  /* 0x0000002d1f2d7220 */ /* 0x040fe20000410000 */
        /* <DEDUP_REMOVED lines=10> */
[--C-:B------:R-:W-:Y:S01]  /*2d50*/  FADD.FTZ R51, R51, -R30.reuse ;  /* 0x8000001e33337221 */ /* 0x100fe20000010000 */
[--C-:B------:R-:W-:Y:S01]  /*2d60*/  FADD.FTZ R48, R48, -R30.reuse ;  /* 0x8000001e30307221 */ /* 0x100fe20000010000 */
[----:B------:R-:W-:Y:S01]  /*2d70*/  FADD.FTZ R36, R36, -R30 ;  /* 0x8000001e24247221 */ /* 0x000fe20000010000 */
[----:B-1----:R-:W-:Y:S01]  /*2d80*/  FADD.FTZ R25, R25, 1 ;  /* 0x3f80000019197421 */ /* 0x002fe20000010000 */
[C---:B------:R-:W-:Y:S01]  /*2d90*/  FMUL.FTZ R61, R31.reuse, R61 ;  /* 0x0000003d1f3d7220 */ /* 0x040fe20000410000 */
[C---:B------:R-:W-:Y:S01]  /*2da0*/  FMUL.FTZ R48, R31.reuse, R48 ;  /* 0x000000301f307220 */ /* 0x040fe20000410000 */
[----:B------:R-:W-:-:S04]  /*2db0*/  FMUL.FTZ R36, R31, R36 ;  /* 0x000000241f247220 */ /* 0x000fc80000410000 */
[----:B------:R-:W-:Y:S01]  /*2dc0*/  FFMA.FTZ R36, R37, R36, R41 ;  /* 0x0000002425247223 */ /* 0x000fe20000010029 */
[----:B---3--:R-:W-:-:S04]  /*2dd0*/  IADD3 R4, P1, PT, R52, UR6, RZ ;  /* 0x0000000634047c10 */ /* 0x008fc8000ff3e0ff */
[----:B--2---:R-:W-:Y:S01]  /*2de0*/  IADD3.X R5, PT, PT, R46, UR7, RZ, P1, !PT ;  /* 0x000000072e057c10 */ /* 0x004fe20008ffe4ff */
[----:B------:R-:W-:Y:S01]  /*2df0*/  STL [R1+0x90], R4 ;  /* 0x0000900401007387 */ /* 0x000fe20000100800 */
[----:B------:R-:W1:Y:S03]  /*2e00*/  LDCU.64 UR6, c[0x0][0x3a8] ;  /* 0x00007500ff0677ac */ /* 0x000e660008000a00 */
[----:B------:R-:W-:Y:S01]  /*2e10*/  STL [R1+0x8c], R5 ;  /* 0x00008c0501007387 */ /* 0x000fe20000100800 */
[----:B-----5:R-:W-:-:S03]  /*2e20*/  FADD.FTZ R0, R40, -R30 ;  /* 0x8000001e28007221 */ /* 0x020fc60000010000 */
[----:B------:R-:W2:Y:S01]  /*2e30*/  LDL.LU R56, [R1+0x34] ;  /* 0x0000340001387983 */ /* 0x000ea20000300800 */
[----:B0-----:R-:W-:-:S03]  /*2e40*/  FADD.FTZ R9, R38, -R30 ;  /* 0x8000001e26097221 */ /* 0x001fc60000010000 */
[----:B------:R0:W-:Y:S01]  /*2e50*/  STG.E.64 desc[UR8][R4.64], R28 ;  /* 0x0000001c04007986 */ /* 0x0001e2000c101b08 */
[----:B----4-:R-:W-:-:S03]  /*2e60*/  FADD.FTZ R14, R14, -R30 ;  /* 0x8000001e0e0e7221 */ /* 0x010fc60000010000 */
[----:B------:R-:W3:Y:S01]  /*2e70*/  LDL.LU R58, [R1+0x30] ;  /* 0x00003000013a7983 */ /* 0x000ee20000300800 */
[----:B------:R-:W-:-:S03]  /*2e80*/  FADD.FTZ R18, R18, -R30 ;  /* 0x8000001e12127221 */ /* 0x000fc60000010000 */
[----:B------:R-:W4:Y:S01]  /*2e90*/  LDL.LU R52, [R1+0x40] ;  /* 0x0000400001347983 */ /* 0x000f220000300800 */
[----:B------:R-:W-:-:S03]  /*2ea0*/  FADD.FTZ R19, R35, -R30 ;  /* 0x8000001e23137221 */ /* 0x000fc60000010000 */
[----:B------:R-:W5:Y:S01]  /*2eb0*/  LDL.LU R59, [R1+0x60] ;  /* 0x00006000013b7983 */ /* 0x000f620000300800 */
[--C-:B------:R-:W-:Y:S01]  /*2ec0*/  FADD.FTZ R22, R22, -R30.reuse ;  /* 0x8000001e16167221 */ /* 0x100fe20000010000 */
[----:B------:R-:W-:Y:S01]  /*2ed0*/  FMUL.FTZ R19, R31, R19 ;  /* 0x000000131f137220 */ /* 0x000fe20000410000 */
[--C-:B0-----:R-:W-:Y:S01]  /*2ee0*/  FFMA.FTZ R4, R37, R45, R41.reuse ;  /* 0x0000002d25047223 */ /* 0x101fe20000010029 */
[----:B------:R-:W3:Y:S01]  /*2ef0*/  LDL.LU R38, [R1+0x44] ;  /* 0x0000440001267983 */ /* 0x000ee20000300800 */
[--C-:B------:R-:W-:Y:S01]  /*2f00*/  FADD.FTZ R23, R33, -R30.reuse ;  /* 0x8000001e21177221 */ /* 0x100fe20000010000 */
[----:B------:R-:W-:Y:S01]  /*2f10*/  FADD.FTZ R24, R24, -R30 ;  /* 0x8000001e18187221 */ /* 0x000fe20000010000 */
[C---:B------:R-:W-:Y:S01]  /*2f20*/  FMUL.FTZ R46, R31.reuse, R22 ;  /* 0x000000161f2e7220 */ /* 0x040fe20000410000 */
[C---:B------:R-:W-:Y:S01]  /*2f30*/  FMUL.FTZ R0, R31.reuse, R0 ;  /* 0x000000001f007220 */ /* 0x040fe20000410000 */
[C---:B------:R-:W-:Y:S01]  /*2f40*/  FMUL.FTZ R26, R31.reuse, R9 ;  /* 0x000000091f1a7220 */ /* 0x040fe20000410000 */
[----:B------:R-:W-:Y:S01]  /*2f50*/  FMUL.FTZ R24, R31, R24 ;  /* 0x000000181f187220 */ /* 0x000fe20000410000 */
[--C-:B------:R-:W-:Y:S01]  /*2f60*/  FFMA.FTZ R22, R37, R19, R41.reuse ;  /* 0x0000001325167223 */ /* 0x100fe20000010029 */
[C---:B------:R-:W-:Y:S01]  /*2f70*/  FMUL.FTZ R14, R31.reuse, R14 ;  /* 0x0000000e1f0e7220 */ /* 0x040fe20000410000 */
[----:B------:R-:W-:Y:S01]  /*2f80*/  FMUL.FTZ R35, R31, R18 ;  /* 0x000000121f237220 */ /* 0x000fe20000410000 */
[----:B------:R-:W3:Y:S01]  /*2f90*/  LDL.LU R29, [R1+0x3c] ;  /* 0x00003c00011d7983 */ /* 0x000ee20000300800 */
[--C-:B------:R-:W-:Y:S01]  /*2fa0*/  FFMA.FTZ R19, R37, R42, R41.reuse ;  /* 0x0000002a25137223 */ /* 0x100fe20000010029 */
[C---:B------:R-:W-:Y:S01]  /*2fb0*/  FMUL.FTZ R23, R31.reuse, R23 ;  /* 0x000000171f177220 */ /* 0x040fe20000410000 */
[C---:B------:R-:W-:Y:S01]  /*2fc0*/  FMUL.FTZ R18, R31.reuse, R54 ;  /* 0x000000361f127220 */ /* 0x040fe20000410000 */
[----:B------:R-:W-:Y:S01]  /*2fd0*/  FMUL.FTZ R9, R31, R51 ;  /* 0x000000331f097220 */ /* 0x000fe20000410000 */
[C-C-:B------:R-:W-:Y:S01]  /*2fe0*/  FFMA.FTZ R40, R37.reuse, R24, R41.reuse ;  /* 0x0000001825287223 */ /* 0x140fe20000010029 */
[----:B------:R0:W-:Y:S01]  /*2ff0*/  STL [R1+0xc], R4 ;  /* 0x00000c0401007387 */ /* 0x0001e20000100800 */
[C-C-:B------:R-:W-:Y:S01]  /*3000*/  FFMA.FTZ R27, R37.reuse, R0, R41.reuse ;  /* 0x00000000251b7223 */ /* 0x140fe20000010029 */
[----:B------:R1:W0:Y:S02]  /*3010*/  MUFU.RCP R28, R25 ;  /* 0x00000019001c7308 */ /* 0x0002240000001000 */
[----:B------:R-:W3:Y:S01]  /*3020*/  LDL.LU R24, [R1+0x38] ;  /* 0x0000380001187983 */ /* 0x000ee20000300800 */
[C-C-:B------:R-:W-:Y:S01]  /*3030*/  FFMA.FTZ R33, R37.reuse, R14, R41.reuse ;  /* 0x0000000e25217223 */ /* 0x140fe20000010029 */
[----:B------:R-:W-:-:S02]  /*3040*/  FFMA.FTZ R35, R37, R35, R41 ;  /* 0x0000002325237223 */ /* 0x000fc40000010029 */
[----:B------:R-:W3:Y:S01]  /*3050*/  LDL.LU R5, [R1+0x2c] ;  /* 0x00002c0001057983 */ /* 0x000ee20000300800 */
[C-C-:B------:R-:W-:Y:S01]  /*3060*/  FFMA.FTZ R46, R37.reuse, R46, R41.reuse ;  /* 0x0000002e252e7223 */ /* 0x140fe20000010029 */
[C-C-:B------:R-:W-:Y:S01]  /*3070*/  FFMA.FTZ R43, R37.reuse, R23, R41.reuse ;  /* 0x00000017252b7223 */ /* 0x140fe20000010029 */
[C-C-:B-1----:R-:W-:Y:S01]  /*3080*/  FFMA.FTZ R25, R37.reuse, R26, R41.reuse ;  /* 0x0000001a25197223 */ /* 0x142fe20000010029 */
[----:B0-----:R-:W3:Y:S01]  /*3090*/  LDL.LU R4, [R1+0x28] ;  /* 0x0000280001047983 */ /* 0x001ee20000300800 */
[C-C-:B------:R-:W-:Y:S01]  /*30a0*/  FFMA.FTZ R0, R37.reuse, R61, R41.reuse ;  /* 0x0000003d25007223 */ /* 0x140fe20000010029 */
[C-C-:B------:R-:W-:Y:S01]  /*30b0*/  FFMA.FTZ R18, R37.reuse, R18, R41.reuse ;  /* 0x0000001225127223 */ /* 0x140fe20000010029 */
[C-C-:B------:R-:W-:Y:S01]  /*30c0*/  FFMA.FTZ R9, R37.reuse, R9, R41.reuse ;  /* 0x0000000925097223 */ /* 0x140fe20000010029 */
[----:B------:R-:W-:Y:S01]  /*30d0*/  FFMA.FTZ R14, R37, R48, R41 ;  /* 0x00000030250e7223 */ /* 0x000fe20000010029 */
[----:B------:R0:W-:Y:S04]  /*30e0*/  STL [R1+0x14], R19 ;  /* 0x0000141301007387 */ /* 0x0001e80000100800 */
[----:B------:R-:W3:Y:S04]  /*30f0*/  LDL.LU R41, [R1+0xc0] ;  /* 0x0000c00001297983 */ /* 0x000ee80000300800 */
[----:B------:R-:W3:Y:S01]  /*3100*/  LDL.LU R37, [R1+0xbc] ;  /* 0x0000bc0001257983 */ /* 0x000ee20000300800 */
[----:B------:R-:W-:-:S06]  /*3110*/  FMUL.FTZ R26, R15, -1.4426950216293334961 ;  /* 0xbfb8aa3b0f1a7820 */ /* 0x000fcc0000410000 */
[----:B------:R-:W-:Y:S01]  /*3120*/  MUFU.EX2 R26, R26 ;  /* 0x0000001a001a7308 */ /* 0x000fe20000000800 */
[----:B0-----:R-:W-:-:S07]  /*3130*/  FMUL.FTZ R19, R27, -1.4426950216293334961 ;  /* 0xbfb8aa3b1b137820 */ /* 0x001fce0000410000 */
[----:B------:R-:W0:Y:S01]  /*3140*/  MUFU.EX2 R19, R19 ;  /* 0x0000001300137308 */ /* 0x000e220000000800 */
[----:B------:R-:W-:Y:S01]  /*3150*/  FMUL.FTZ R20, R20, R28 ;  /* 0x0000001c14147220 */ /* 0x000fe20000410000 */
[----:B------:R1:W-:Y:S01]  /*3160*/  STL [R1+0x18], R36 ;  /* 0x0000182401007387 */ /* 0x0003e20000100800 */
[----:B------:R-:W-:-:S03]  /*3170*/  FADD.FTZ R45, R47, -R30 ;  /* 0x8000001e2f2d7221 */ /* 0x000fc60000010000 */
[----:B------:R5:W-:Y:S01]  /*3180*/  STL [R1+0x34], R20 ;  /* 0x0000341401007387 */ /* 0x000be20000100800 */
[--C-:B------:R-:W-:Y:S01]  /*3190*/  FADD.FTZ R42, R50, -R30.reuse ;  /* 0x8000001e322a7221 */ /* 0x100fe20000010000 */
[--C-:B-1----:R-:W-:Y:S01]  /*31a0*/  FADD.FTZ R36, R53, -R30.reuse ;  /* 0x8000001e35247221 */ /* 0x102fe20000010000 */
[----:B0-----:R-:W-:Y:S01]  /*31b0*/  FADD.FTZ R47, R19, 1 ;  /* 0x3f800000132f7421 */ /* 0x001fe20000010000 */
[--C-:B------:R-:W-:Y:S02]  /*31c0*/  FADD.FTZ R19, R44, -R30.reuse ;  /* 0x8000001e2c137221 */ /* 0x100fe40000010000 */
[C---:B------:R-:W-:Y:S02]  /*31d0*/  FMUL.FTZ R36, R31.reuse, R36 ;  /* 0x000000241f247220 */ /* 0x040fe40000410000 */
[----:B------:R-:W-:Y:S01]  /*31e0*/  FMUL.FTZ R19, R31, R19 ;  /* 0x000000131f137220 */ /* 0x000fe20000410000 */
[----:B--2---:R-:W-:Y:S01]  /*31f0*/  FADD.FTZ R23, R56, -R30 ;  /* 0x8000001e38177221 */ /* 0x004fe20000010000 */
[----:B------:R-:W-:-:S06]  /*3200*/  FADD.FTZ R56, R26, 1 ;  /* 0x3f8000001a387421 */ /* 0x000fcc0000010000 */
[----:B------:R-:W0:Y:S01]  /*3210*/  MUFU.RCP R56, R56 ;  /* 0x0000003800387308 */ /* 0x000e220000001000 */
[----:B------:R-:W-:-:S04]  /*3220*/  FMUL.FTZ R23, R31, R23 ;  /* 0x000000171f177220 */ /* 0x000fc80000410000 */
[----:B-----5:R-:W-:-:S04]  /*3230*/  FFMA.FTZ R26, R2, R23, R59 ;  /* 0x00000017021a7223 */ /* 0x020fc8000001003b */
[----:B------:R-:W-:Y:S01]  /*3240*/  FMUL.FTZ R20, R26, -1.4426950216293334961 ;  /* 0xbfb8aa3b1a147820 */ /* 0x000fe20000410000 */
[--C-:B----4-:R-:W-:Y:S01]  /*3250*/  FADD.FTZ R54, R52, -R30.reuse ;  /* 0x8000001e34367221 */ /* 0x110fe20000010000 */
[--C-:B---3--:R-:W-:Y:S01]  /*3260*/  FADD.FTZ R52, R38, -R30.reuse ;  /* 0x8000001e26347221 */ /* 0x108fe20000010000 */
[--C-:B------:R-:W-:Y:S01]  /*3270*/  FADD.FTZ R51, R58, -R30.reuse ;  /* 0x8000001e3a337221 */ /* 0x100fe20000010000 */
[--C-:B------:R-:W-:Y:S02]  /*3280*/  FADD.FTZ R38, R60, -R30.reuse ;  /* 0x8000001e3c267221 */ /* 0x100fe40000010000 */
[----:B------:R-:W1:Y:S01]  /*3290*/  MUFU.EX2 R20, R20 ;  /* 0x0000001400147308 */ /* 0x000e620000000800 */
[--C-:B------:R-:W-:Y:S01]  /*32a0*/  FADD.FTZ R48, R29, -R30.reuse ;  /* 0x8000001e1d307221 */ /* 0x100fe20000010000 */
[--C-:B------:R-:W-:Y:S01]  /*32b0*/  FADD.FTZ R28, R24, -R30.reuse ;  /* 0x8000001e181c7221 */ /* 0x100fe20000010000 */
[--C-:B------:R-:W-:Y:S01]  /*32c0*/  FADD.FTZ R24, R5, -R30.reuse ;  /* 0x8000001e05187221 */ /* 0x100fe20000010000 */
[--C-:B------:R-:W-:Y:S01]  /*32d0*/  FADD.FTZ R29, R4, -R30.reuse ;  /* 0x8000001e041d7221 */ /* 0x100fe20000010000 */
[----:B0-----:R-:W-:Y:S01]  /*32e0*/  FMUL.FTZ R4, R15, R56 ;  /* 0x000000380f047220 */ /* 0x001fe20000410000 */
[----:B------:R-:W-:Y:S01]  /*32f0*/  FMUL.FTZ R15, R12, -1.4426950216293334961 ;  /* 0xbfb8aa3b0c0f7820 */ /* 0x000fe20000410000 */
[--C-:B------:R-:W-:Y:S01]  /*3300*/  FADD.FTZ R23, R41, -R30.reuse ;  /* 0x8000001e29177221 */ /* 0x100fe20000010000 */
[----:B------:R-:W-:-:S02]  /*3310*/  FADD.FTZ R37, R37, -R30 ;  /* 0x8000001e25257221 */ /* 0x000fc40000010000 */
[----:B------:R0:W2:Y:S02]  /*3320*/  MUFU.RCP R30, R47 ;  /* 0x0000002f001e7308 */ /* 0x0000a40000001000 */
[----:B0-----:R-:W-:-:S06]  /*3330*/  FMUL.FTZ R47, R31, R28 ;  /* 0x0000001c1f2f7220 */ /* 0x001fcc0000410000 */
[----:B------:R0:W3:Y:S01]  /*3340*/  MUFU.EX2 R28, R15 ;  /* 0x0000000f001c7308 */ /* 0x0000e20000000800 */
        /* <DEDUP_REMOVED lines=8> */
[C---:B0-----:R-:W-:Y:S01]  /*33d0*/  FMUL.FTZ R15, R31.reuse, R45 ;  /* 0x0000002d1f0f7220 */ /* 0x041fe20000410000 */
[C---:B------:R-:W-:Y:S01]  /*33e0*/  FMUL.FTZ R23, R31.reuse, R23 ;  /* 0x000000171f177220 */ /* 0x040fe20000410000 */
[----:B------:R-:W-:Y:S01]  /*33f0*/  FMUL.FTZ R31, R31, R37 ;  /* 0x000000251f1f7220 */ /* 0x000fe20000410000 */
[----:B------:R-:W-:Y:S01]  /*3400*/  FMUL.FTZ R37, R25, -1.4426950216293334961 ;  /* 0xbfb8aa3b19257820 */ /* 0x000fe20000410000 */
[----:B-1----:R-:W-:Y:S01]  /*3410*/  FADD.FTZ R20, R20, 1 ;  /* 0x3f80000014147421 */ /* 0x002fe20000010000 */
[----:B--2---:R-:W-:-:S02]  /*3420*/  FMUL.FTZ R5, R27, R30 ;  /* 0x0000001e1b057220 */ /* 0x004fc40000410000 */
[----:B------:R-:W-:Y:S01]  /*3430*/  MUFU.EX2 R30, R37 ;  /* 0x00000025001e7308 */ /* 0x000fe20000000800 */
[----:B---3--:R-:W-:-:S07]  /*3440*/  FADD.FTZ R28, R28, 1 ;  /* 0x3f8000001c1c7421 */ /* 0x008fce0000010000 */
[----:B------:R0:W1:Y:S01]  /*3450*/  MUFU.RCP R37, R20 ;  /* 0x0000001400257308 */ /* 0x0000620000001000 */
[----:B------:R-:W-:-:S07]  /*3460*/  FFMA.FTZ R60, R2, R60, R59 ;  /* 0x0000003c023c7223 */ /* 0x000fce000001003b */
[----:B------:R-:W2:Y:S01]  /*3470*/  MUFU.RCP R45, R28 ;  /* 0x0000001c002d7308 */ /* 0x000ea20000001000 */
[----:B------:R-:W-:Y:S01]  /*3480*/  FMUL.FTZ R27, R60, -1.4426950216293334961 ;  /* 0xbfb8aa3b3c1b7820 */ /* 0x000fe20000410000 */
[C-C-:B0-----:R-:W-:Y:S01]  /*3490*/  FFMA.FTZ R20, R2.reuse, R36, R59.reuse ;  /* 0x0000002402147223 */ /* 0x141fe2000001003b */
[----:B------:R1:W-:Y:S01]  /*34a0*/  STL [R1+0x1c], R4 ;  /* 0x00001c0401007387 */ /* 0x0003e20000100800 */
[----:B------:R-:W-:-:S04]  /*34b0*/  FFMA.FTZ R54, R2, R54, R59 ;  /* 0x0000003602367223 */ /* 0x000fc8000001003b */
[----:B------:R0:W-:Y:S01]  /*34c0*/  MUFU.EX2 R36, R27 ;  /* 0x0000001b00247308 */ /* 0x0001e20000000800 */
[C-C-:B------:R-:W-:Y:S01]  /*34d0*/  FFMA.FTZ R52, R2.reuse, R52, R59.reuse ;  /* 0x0000003402347223 */ /* 0x140fe2000001003b */
[C-C-:B------:R-:W-:Y:S01]  /*34e0*/  FFMA.FTZ R50, R2.reuse, R50, R59.reuse ;  /* 0x0000003202327223 */ /* 0x140fe2000001003b */
[--C-:B------:R-:W-:Y:S01]  /*34f0*/  FFMA.FTZ R47, R2, R47, R59.reuse ;  /* 0x0000002f022f7223 */ /* 0x100fe2000001003b */
[----:B-1----:R-:W-:Y:S01]  /*3500*/  FMUL.FTZ R4, R26, R37 ;  /* 0x000000251a047220 */ /* 0x002fe20000410000 */
[C-C-:B------:R-:W-:Y:S01]  /*3510*/  FFMA.FTZ R44, R2.reuse, R44, R59.reuse ;  /* 0x0000002c022c7223 */ /* 0x140fe2000001003b */
[C-C-:B0-----:R-:W-:Y:S01]  /*3520*/  FFMA.FTZ R27, R2.reuse, R31, R59.reuse ;  /* 0x0000001f021b7223 */ /* 0x141fe2000001003b */
[C-C-:B------:R-:W-:Y:S01]  /*3530*/  FFMA.FTZ R41, R2.reuse, R41, R59.reuse ;  /* 0x0000002902297223 */ /* 0x140fe2000001003b */
[C-C-:B------:R-:W-:Y:S01]  /*3540*/  FFMA.FTZ R38, R2.reuse, R38, R59.reuse ;  /* 0x0000002602267223 */ /* 0x140fe2000001003b */
[C-C-:B------:R-:W-:Y:S01]  /*3550*/  FFMA.FTZ R24, R2.reuse, R24, R59.reuse ;  /* 0x0000001802187223 */ /* 0x140fe2000001003b */
[C-C-:B------:R-:W-:Y:S01]  /*3560*/  FFMA.FTZ R15, R2.reuse, R15, R59.reuse ;  /* 0x0000000f020f7223 */ /* 0x140fe2000001003b */
[C-C-:B------:R-:W-:Y:S01]  /*3570*/  FFMA.FTZ R19, R2.reuse, R19, R59.reuse ;  /* 0x0000001302137223 */ /* 0x140fe2000001003b */
[----:B------:R-:W-:Y:S01]  /*3580*/  FFMA.FTZ R23, R2, R23, R59 ;  /* 0x0000001702177223 */ /* 0x000fe2000001003b */
[----:B------:R-:W-:Y:S01]  /*3590*/  STL [R1+0x94], R5 ;  /* 0x0000940501007387 */ /* 0x000fe20000100800 */
[----:B--2---:R-:W-:-:S03]  /*35a0*/  FMUL.FTZ R2, R12, R45 ;  /* 0x0000002d0c027220 */ /* 0x004fc60000410000 */
[----:B------:R-:W-:Y:S04]  /*35b0*/  STL [R1+0xb8], R27 ;  /* 0x0000b81b01007387 */ /* 0x000fe80000100800 */
[----:B------:R0:W-:Y:S04]  /*35c0*/  STL [R1+0x98], R4 ;  /* 0x0000980401007387 */ /* 0x0001e80000100800 */
[----:B0-----:R-:W2:Y:S04]  /*35d0*/  LDL.LU R4, [R1+0x48] ;  /* 0x0000480001047983 */ /* 0x001ea80000300800 */
[----:B------:R-:W3:Y:S04]  /*35e0*/  LDL R56, [R1+0x68] ;  /* 0x0000680001387983 */ /* 0x000ee80000100800 */
[----:B------:R0:W-:Y:S04]  /*35f0*/  STL [R1+0x4], R2 ;  /* 0x0000040201007387 */ /* 0x0001e80000100800 */
[----:B------:R-:W4:Y:S04]  /*3600*/  LDL.LU R5, [R1+0x58] ;  /* 0x0000580001057983 */ /* 0x000f280000300800 */
[----:B------:R-:W5:Y:S01]  /*3610*/  LDL.LU R61, [R1+0x64] ;  /* 0x00006400013d7983 */ /* 0x000f620000300800 */
[----:B------:R-:W-:Y:S01]  /*3620*/  FMUL.FTZ R29, R21, -1.4426950216293334961 ;  /* 0xbfb8aa3b151d7820 */ /* 0x000fe20000410000 */
[----:B------:R-:W-:Y:S01]  /*3630*/  FMUL.FTZ R31, R32, -1.4426950216293334961 ;  /* 0xbfb8aa3b201f7820 */ /* 0x000fe20000410000 */
[----:B------:R-:W-:Y:S01]  /*3640*/  FADD.FTZ R30, R30, 1 ;  /* 0x3f8000001e1e7421 */ /* 0x000fe20000010000 */
[----:B------:R-:W-:Y:S01]  /*3650*/  FMUL.FTZ R12, R54, -1.4426950216293334961 ;  /* 0xbfb8aa3b360c7820 */ /* 0x000fe20000410000 */
[----:B------:R-:W-:Y:S01]  /*3660*/  FMUL.FTZ R26, R55, -1.4426950216293334961 ;  /* 0xbfb8aa3b371a7820 */ /* 0x000fe20000410000 */
[----:B------:R-:W-:Y:S01]  /*3670*/  FMUL.FTZ R28, R33, -1.4426950216293334961 ;  /* 0xbfb8aa3b211c7820 */ /* 0x000fe20000410000 */
[----:B------:R-:W1:Y:S01]  /*3680*/  MUFU.EX2 R29, R29 ;  /* 0x0000001d001d7308 */ /* 0x000e620000000800 */
[----:B------:R-:W-:Y:S01]  /*3690*/  FMUL.FTZ R45, R35, -1.4426950216293334961 ;  /* 0xbfb8aa3b232d7820 */ /* 0x000fe20000410000 */
[----:B------:R-:W-:Y:S01]  /*36a0*/  FMUL.FTZ R48, R52, -1.4426950216293334961 ;  /* 0xbfb8aa3b34307820 */ /* 0x000fe20000410000 */
[----:B------:R-:W3:Y:S05]  /*36b0*/  LDL.LU R27, [R1+0x6c] ;  /* 0x00006c00011b7983 */ /* 0x000eea0000300800 */
[----:B------:R-:W0:Y:S01]  /*36c0*/  MUFU.RCP R37, R30 ;  /* 0x0000001e00257308 */ /* 0x000e220000001000 */
[----:B-1----:R-:W-:-:S07]  /*36d0*/  FADD.FTZ R29, R29, 1 ;  /* 0x3f8000001d1d7421 */ /* 0x002fce0000010000 */
[----:B------:R-:W1:Y:S08]  /*36e0*/  MUFU.EX2 R31, R31 ;  /* 0x0000001f001f7308 */ /* 0x000e700000000800 */
[----:B------:R-:W1:Y:S01]  /*36f0*/  MUFU.RCP R42, R29 ;  /* 0x0000001d002a7308 */ /* 0x000e620000001000 */
[----:B0-----:R-:W-:Y:S01]  /*3700*/  FMUL.FTZ R2, R25, R37 ;  /* 0x0000002519027220 */ /* 0x001fe20000410000 */
[----:B-1----:R-:W-:Y:S01]  /*3710*/  FADD.FTZ R25, R31, 1 ;  /* 0x3f8000001f197421 */ /* 0x002fe20000010000 */
[----:B------:R-:W-:Y:S01]  /*3720*/  FMUL.FTZ R30, R21, R42 ;  /* 0x0000002a151e7220 */ /* 0x000fe20000410000 */
[----:B------:R-:W-:-:S04]  /*3730*/  FADD.FTZ R21, R36, 1 ;  /* 0x3f80000024157421 */ /* 0x000fc80000010000 */
[----:B------:R-:W-:Y:S08]  /*3740*/  MUFU.EX2 R12, R12 ;  /* 0x0000000c000c7308 */ /* 0x000ff00000000800 */
[----:B------:R-:W0:Y:S08]  /*3750*/  MUFU.RCP R21, R21 ;  /* 0x0000001500157308 */ /* 0x000e300000001000 */
[----:B------:R-:W1:Y:S08]  /*3760*/  MUFU.RCP R25, R25 ;  /* 0x0000001900197308 */ /* 0x000e700000001000 */
[----:B------:R-:W1:Y:S08]  /*3770*/  MUFU.EX2 R26, R26 ;  /* 0x0000001a001a7308 */ /* 0x000e700000000800 */
[----:B------:R-:W1:Y:S01]  /*3780*/  MUFU.EX2 R28, R28 ;  /* 0x0000001c001c7308 */ /* 0x000e620000000800 */
[----:B------:R-:W-:Y:S01]  /*3790*/  FMUL.FTZ R42, R17, -1.4426950216293334961 ;  /* 0xbfb8aa3b112a7820 */ /* 0x000fe20000410000 */
[----:B0-----:R-:W-:Y:S01]  /*37a0*/  FMUL.FTZ R60, R60, R21 ;  /* 0x000000153c3c7220 */ /* 0x001fe20000410000 */
[----:B------:R-:W-:Y:S01]  /*37b0*/  FMUL.FTZ R21, R16, -1.4426950216293334961 ;  /* 0xbfb8aa3b10157820 */ /* 0x000fe20000410000 */
[----:B------:R-:W-:Y:S01]  /*37c0*/  FADD.FTZ R12, R12, 1 ;  /* 0x3f8000000c0c7421 */ /* 0x000fe20000010000 */
[----:B-1----:R-:W-:-:S03]  /*37d0*/  FMUL.FTZ R32, R32, R25 ;  /* 0x0000001920207220 */ /* 0x002fc60000410000 */
[----:B------:R-:W0:Y:S01]  /*37e0*/  MUFU.EX2 R42, R42 ;  /* 0x0000002a002a7308 */ /* 0x000e220000000800 */
[----:B------:R-:W-:Y:S01]  /*37f0*/  FADD.FTZ R25, R26, 1 ;  /* 0x3f8000001a197421 */ /* 0x000fe20000010000 */
[----:B------:R-:W-:Y:S01]  /*3800*/  FMUL.FTZ R29, R34, -1.4426950216293334961 ;  /* 0xbfb8aa3b221d7820 */ /* 0x000fe20000410000 */
[----:B------:R-:W-:Y:S01]  /*3810*/  FMUL.FTZ R31, R22, -1.4426950216293334961 ;  /* 0xbfb8aa3b161f7820 */ /* 0x000fe20000410000 */
[----:B------:R-:W-:-:S04]  /*3820*/  FADD.FTZ R26, R28, 1 ;  /* 0x3f8000001c1a7421 */ /* 0x000fc80000010000 */
[----:B------:R-:W1:Y:S08]  /*3830*/  MUFU.RCP R28, R12 ;  /* 0x0000000c001c7308 */ /* 0x000e700000001000 */
[----:B------:R-:W-:Y:S08]  /*3840*/  MUFU.EX2 R45, R45 ;  /* 0x0000002d002d7308 */ /* 0x000ff00000000800 */
[----:B------:R-:W1:Y:S01]  /*3850*/  MUFU.EX2 R21, R21 ;  /* 0x0000001500157308 */ /* 0x000e620000000800 */
[----:B0-----:R-:W-:-:S07]  /*3860*/  FADD.FTZ R42, R42, 1 ;  /* 0x3f8000002a2a7421 */ /* 0x001fce0000010000 */
[----:B------:R-:W0:Y:S01]  /*3870*/  MUFU.EX2 R29, R29 ;  /* 0x0000001d001d7308 */ /* 0x000e220000000800 */
[----:B-1----:R-:W-:-:S07]  /*3880*/  FMUL.FTZ R54, R54, R28 ;  /* 0x0000001c36367220 */ /* 0x002fce0000410000 */
[----:B------:R-:W1:Y:S01]  /*3890*/  MUFU.EX2 R31, R31 ;  /* 0x0000001f001f7308 */ /* 0x000e620000000800 */
[----:B------:R-:W-:Y:S01]  /*38a0*/  FMUL.FTZ R28, R47, -1.4426950216293334961 ;  /* 0xbfb8aa3b2f1c7820 */ /* 0x000fe20000410000 */
[----:B------:R-:W-:Y:S01]  /*38b0*/  FMUL.FTZ R36, R10, -1.4426950216293334961 ;  /* 0xbfb8aa3b0a247820 */ /* 0x000fe20000410000 */
[----:B------:R-:W-:-:S05]  /*38c0*/  FADD.FTZ R21, R21, 1 ;  /* 0x3f80000015157421 */ /* 0x000fca0000010000 */
[----:B------:R-:W1:Y:S01]  /*38d0*/  MUFU.EX2 R48, R48 ;  /* 0x0000003000307308 */ /* 0x000e620000000800 */
[----:B------:R-:W-:-:S07]  /*38e0*/  FMUL.FTZ R12, R6, -1.4426950216293334961 ;  /* 0xbfb8aa3b060c7820 */ /* 0x000fce0000410000 */
[----:B------:R1:W-:Y:S01]  /*38f0*/  MUFU.RCP R53, R42 ;  /* 0x0000002a00357308 */ /* 0x0003e20000001000 */
[----:B------:R-:W-:Y:S01]  /*3900*/  FMUL.FTZ R37, R50, -1.4426950216293334961 ;  /* 0xbfb8aa3b32257820 */ /* 0x000fe20000410000 */
[----:B0-----:R-:W-:Y:S01]  /*3910*/  FADD.FTZ R29, R29, 1 ;  /* 0x3f8000001d1d7421 */ /* 0x001fe20000010000 */
[----:B-1----:R-:W-:-:S05]  /*3920*/  FADD.FTZ R42, R45, 1 ;  /* 0x3f8000002d2a7421 */ /* 0x002fca0000010000 */
[----:B------:R-:W0:Y:S01]  /*3930*/  MUFU.RCP R51, R21 ;  /* 0x0000001500337308 */ /* 0x000e220000001000 */
[----:B------:R-:W-:-:S07]  /*3940*/  FADD.FTZ R31, R31, 1 ;  /* 0x3f8000001f1f7421 */ /* 0x000fce0000010000 */
[----:B------:R-:W1:Y:S01]  /*3950*/  MUFU.EX2 R28, R28 ;  /* 0x0000001c001c7308 */ /* 0x000e620000000800 */
[----:B------:R-:W-:-:S07]  /*3960*/  FADD.FTZ R45, R48, 1 ;  /* 0x3f800000302d7421 */ /* 0x000fce0000010000 */
[----:B------:R-:W-:Y:S08]  /*3970*/  MUFU.EX2 R36, R36 ;  /* 0x0000002400247308 */ /* 0x000ff00000000800 */
[----:B------:R-:W1:Y:S08]  /*3980*/  MUFU.RCP R42, R42 ;  /* 0x0000002a002a7308 */ /* 0x000e700000001000 */
[----:B------:R-:W1:Y:S08]  /*3990*/  MUFU.EX2 R12, R12 ;  /* 0x0000000c000c7308 */ /* 0x000e700000000800 */
[----:B------:R-:W1:Y:S08]  /*39a0*/  MUFU.EX2 R37, R37 ;  /* 0x0000002500257308 */ /* 0x000e700000000800 */
[----:B------:R-:W1:Y:S08]  /*39b0*/  MUFU.RCP R29, R29 ;  /* 0x0000001d001d7308 */ /* 0x000e700000001000 */
[----:B------:R1:W1:Y:S01]  /*39c0*/  MUFU.RCP R48, R31 ;  /* 0x0000001f00307308 */ /* 0x0002620000001000 */
[----:B0-----:R-:W-:Y:S01]  /*39d0*/  FMUL.FTZ R51, R16, R51 ;  /* 0x0000003310337220 */ /* 0x001fe20000410000 */
[----:B------:R-:W-:Y:S01]  /*39e0*/  FMUL.FTZ R21, R7, -1.4426950216293334961 ;  /* 0xbfb8aa3b07157820 */ /* 0x000fe20000410000 */
[----:B------:R-:W-:Y:S01]  /*39f0*/  FMUL.FTZ R53, R17, R53 ;  /* 0x0000003511357220 */ /* 0x000fe20000410000 */
[----:B-1----:R-:W-:Y:S01]  /*3a00*/  FADD.FTZ R16, R28, 1 ;  /* 0x3f8000001c107421 */ /* 0x002fe20000010000 */
[----:B------:R-:W-:Y:S01]  /*3a10*/  FMUL.FTZ R17, R11, -1.4426950216293334961 ;  /* 0xbfb8aa3b0b117820 */ /* 0x000fe20000410000 */
[----:B------:R-:W-:Y:S01]  /*3a20*/  FMUL.FTZ R35, R35, R42 ;  /* 0x0000002a23237220 */ /* 0x000fe20000410000 */
[----:B------:R-:W-:Y:S01]  /*3a30*/  FADD.FTZ R36, R36, 1 ;  /* 0x3f80000024247421 */ /* 0x000fe20000010000 */
[----:B------:R-:W-:Y:S01]  /*3a40*/  FMUL.FTZ R42, R43, -1.4426950216293334961 ;  /* 0xbfb8aa3b2b2a7820 */ /* 0x000fe20000410000 */
[----:B------:R-:W0:Y:S01]  /*3a50*/  MUFU.EX2 R21, R21 ;  /* 0x0000001500157308 */ /* 0x000e220000000800 */
[----:B------:R-:W-:Y:S01]  /*3a60*/  FADD.FTZ R12, R12, 1 ;  /* 0x3f8000000c0c7421 */ /* 0x000fe20000010000 */
[----:B------:R-:W-:Y:S01]  /*3a70*/  FADD.FTZ R31, R37, 1 ;  /* 0x3f800000251f7421 */ /* 0x000fe20000010000 */
[----:B------:R-:W-:Y:S01]  /*3a80*/  FMUL.FTZ R34, R34, R29 ;  /* 0x0000001d22227220 */ /* 0x000fe20000410000 */
[----:B------:R-:W-:-:S04]  /*3a90*/  FMUL.FTZ R29, R57, -1.4426950216293334961 ;  /* 0xbfb8aa3b391d7820 */ /* 0x000fc80000410000 */
[----:B------:R-:W1:Y:S01]  /*3aa0*/  MUFU.RCP R16, R16 ;  /* 0x0000001000107308 */ /* 0x000e620000001000 */
[----:B------:R-:W-:-:S07]  /*3ab0*/  FMUL.FTZ R37, R22, R48 ;  /* 0x0000003016257220 */ /* 0x000fce0000410000 */
[----:B------:R-:W-:Y:S08]  /*3ac0*/  MUFU.EX2 R17, R17 ;  /* 0x0000001100117308 */ /* 0x000ff00000000800 */
[----:B------:R-:W1:Y:S08]  /*3ad0*/  MUFU.RCP R36, R36 ;  /* 0x0000002400247308 */ /* 0x000e700000001000 */
[----:B------:R-:W2:Y:S08]  /*3ae0*/  MUFU.EX2 R42, R42 ;  /* 0x0000002a002a7308 */ /* 0x000eb00000000800 */
[----:B------:R-:W4:Y:S01]  /*3af0*/  MUFU.RCP R48, R12 ;  /* 0x0000000c00307308 */ /* 0x000f220000001000 */
[----:B0-----:R-:W-:-:S07]  /*3b00*/  FADD.FTZ R21, R21, 1 ;  /* 0x3f80000015157421 */ /* 0x001fce0000010000 */
[----:B------:R-:W0:Y:S01]  /*3b10*/  MUFU.EX2 R29, R29 ;  /* 0x0000001d001d7308 */ /* 0x000e220000000800 */
[----:B-1----:R-:W-:Y:S01]  /*3b20*/  FMUL.FTZ R47, R47, R16 ;  /* 0x000000102f2f7220 */ /* 0x002fe20000410000 */
[----:B------:R-:W-:Y:S01]  /*3b30*/  FMUL.FTZ R36, R10, R36 ;  /* 0x000000240a247220 */ /* 0x000fe20000410000 */
[----:B------:R-:W-:Y:S01]  /*3b40*/  FADD.FTZ R16, R17, 1 ;  /* 0x3f80000011107421 */ /* 0x000fe20000010000 */
[----:B--2---:R-:W-:-:S04]  /*3b50*/  FADD.FTZ R17, R42, 1 ;  /* 0x3f8000002a117421 */ /* 0x004fc80000010000 */
[----:B------:R-:W1:Y:S01]  /*3b60*/  MUFU.RCP R42, R21 ;  /* 0x00000015002a7308 */ /* 0x000e620000001000 */
[----:B----4-:R-:W-:Y:S01]  /*3b70*/  FMUL.FTZ R48, R6, R48 ;  /* 0x0000003006307220 */ /* 0x010fe20000410000 */
[----:B------:R-:W-:-:S06]  /*3b80*/  FMUL.FTZ R10, R4, -1.4426950216293334961 ;  /* 0xbfb8aa3b040a7820 */ /* 0x000fcc0000410000 */
[----:B------:R-:W2:Y:S01]  /*3b90*/  MUFU.EX2 R10, R10 ;  /* 0x0000000a000a7308 */ /* 0x000ea20000000800 */
[----:B0-----:R-:W-:Y:S01]  /*3ba0*/  FADD.FTZ R29, R29, 1 ;  /* 0x3f8000001d1d7421 */ /* 0x001fe20000010000 */
[----:B------:R-:W-:Y:S01]  /*3bb0*/  FMUL.FTZ R12, R5, -1.4426950216293334961 ;  /* 0xbfb8aa3b050c7820 */ /* 0x000fe20000410000 */
[----:B-----5:R-:W-:-:S05]  /*3bc0*/  FMUL.FTZ R6, R61, -1.4426950216293334961 ;  /* 0xbfb8aa3b3d067820 */ /* 0x020fca0000410000 */
[----:B------:R-:W0:Y:S08]  /*3bd0*/  MUFU.EX2 R12, R12 ;  /* 0x0000000c000c7308 */ /* 0x000e300000000800 */
[----:B------:R-:W4:Y:S01]  /*3be0*/  MUFU.EX2 R6, R6 ;  /* 0x0000000600067308 */ /* 0x000f220000000800 */
[----:B-1----:R-:W-:-:S07]  /*3bf0*/  FMUL.FTZ R42, R7, R42 ;  /* 0x0000002a072a7220 */ /* 0x002fce0000410000 */
[----:B------:R-:W1:Y:S01]  /*3c00*/  MUFU.RCP R59, R29 ;  /* 0x0000001d003b7308 */ /* 0x000e620000001000 */
[----:B------:R-:W-:-:S07]  /*3c10*/  FMUL.FTZ R7, R8, -1.4426950216293334961 ;  /* 0xbfb8aa3b08077820 */ /* 0x000fce0000410000 */
[----:B------:R-:W5:Y:S08]  /*3c20*/  MUFU.RCP R25, R25 ;  /* 0x0000001900197308 */ /* 0x000f700000001000 */
[----:B------:R-:W3:Y:S01]  /*3c30*/  MUFU.RCP R26, R26 ;  /* 0x0000001a001a7308 */ /* 0x000ee20000001000 */
[----:B--2---:R-:W-:Y:S01]  /*3c40*/  FADD.FTZ R10, R10, 1 ;  /* 0x3f8000000a0a7421 */ /* 0x004fe20000010000 */
[----:B0-----:R-:W-:Y:S01]  /*3c50*/  FADD.FTZ R12, R12, 1 ;  /* 0x3f8000000c0c7421 */ /* 0x001fe20000010000 */
[----:B----4-:R-:W-:Y:S01]  /*3c60*/  FADD.FTZ R6, R6, 1 ;  /* 0x3f80000006067421 */ /* 0x010fe20000010000 */
[----:B-1----:R-:W-:-:S04]  /*3c70*/  FMUL.FTZ R59, R57, R59 ;  /* 0x0000003b393b7220 */ /* 0x002fc80000410000 */
[----:B------:R-:W0:Y:S01]  /*3c80*/  MUFU.EX2 R7, R7 ;  /* 0x0000000700077308 */ /* 0x000e220000000800 */
[----:B-----5:R-:W-:Y:S01]  /*3c90*/  FMUL.FTZ R55, R55, R25 ;  /* 0x0000001937377220 */ /* 0x020fe20000410000 */
[----:B------:R-:W-:Y:S06]  /*3ca0*/  STL [R1+0x9c], R30 ;  /* 0x00009c1e01007387 */ /* 0x000fec0000100800 */
[----:B------:R1:W2:Y:S01]  /*3cb0*/  MUFU.RCP R58, R10 ;  /* 0x0000000a003a7308 */ /* 0x0002a20000001000 */
[----:B---3--:R-:W-:Y:S01]  /*3cc0*/  FMUL.FTZ R33, R33, R26 ;  /* 0x0000001a21217220 */ /* 0x008fe20000410000 */
[----:B------:R-:W-:Y:S06]  /*3cd0*/  STL [R1+0xa0], R2 ;  /* 0x0000a00201007387 */ /* 0x000fec0000100800 */
[----:B------:R-:W3:Y:S01]  /*3ce0*/  MUFU.RCP R57, R6 ;  /* 0x0000000600397308 */ /* 0x000ee20000001000 */
[----:B-1----:R-:W-:Y:S01]  /*3cf0*/  FMUL.FTZ R10, R56, -1.4426950216293334961 ;  /* 0xbfb8aa3b380a7820 */ /* 0x002fe20000410000 */
[----:B------:R-:W-:Y:S06]  /*3d00*/  STL [R1+0xa4], R60 ;  /* 0x0000a43c01007387 */ /* 0x000fec0000100800 */
[----:B------:R-:W1:Y:S01]  /*3d10*/  MUFU.RCP R56, R12 ;  /* 0x0000000c00387308 */ /* 0x000e620000001000 */
[----:B------:R-:W-:Y:S04]  /*3d20*/  STL [R1+0xa8], R32 ;  /* 0x0000a82001007387 */ /* 0x000fe80000100800 */
[----:B------:R-:W-:Y:S04]  /*3d30*/  STL [R1+0xac], R55 ;  /* 0x0000ac3701007387 */ /* 0x000fe80000100800 */
[----:B------:R-:W-:Y:S04]  /*3d40*/  STL [R1+0xb0], R33 ;  /* 0x0000b02101007387 */ /* 0x000fe80000100800 */
[----:B------:R4:W-:Y:S01]  /*3d50*/  STL [R1+0xb4], R54 ;  /* 0x0000b43601007387 */ /* 0x0009e20000100800 */
[----:B0-----:R-:W-:Y:S01]  /*3d60*/  FADD.FTZ R7, R7, 1 ;  /* 0x3f80000007077421 */ /* 0x001fe20000010000 */
[----:B--2---:R-:W-:Y:S01]  /*3d70*/  FMUL.FTZ R58, R4, R58 ;  /* 0x0000003a043a7220 */ /* 0x004fe20000410000 */
[----:B---3--:R-:W-:Y:S01]  /*3d80*/  FMUL.FTZ R57, R61, R57 ;  /* 0x000000393d397220 */ /* 0x008fe20000410000 */
[----:B----4-:R-:W2:Y:S04]  /*3d90*/  LDL.LU R54, [R1+0x70] ;  /* 0x0000700001367983 */ /* 0x010ea80000300800 */
[----:B------:R-:W3:Y:S04]  /*3da0*/  LDL.LU R33, [R1+0x20] ;  /* 0x0000200001217983 */ /* 0x000ee80000300800 */
[----:B------:R-:W4:Y:S04]  /*3db0*/  LDL.LU R55, [R1+0xc] ;  /* 0x00000c0001377983 */ /* 0x000f280000300800 */
[----:B------:R-:W5:Y:S01]  /*3dc0*/  LDL.LU R32, [R1+0x74] ;  /* 0x0000740001207983 */ /* 0x000f620000300800 */
[----:B-1----:R-:W-:-:S03]  /*3dd0*/  FMUL.FTZ R56, R5, R56 ;  /* 0x0000003805387220 */ /* 0x002fc60000410000 */
[----:B------:R-:W5:Y:S01]  /*3de0*/  LDL.LU R60, [R1+0x24] ;  /* 0x00002400013c7983 */ /* 0x000f620000300800 */
[----:B------:R0:W-:Y:S03]  /*3df0*/  MUFU.RCP R61, R7 ;  /* 0x00000007003d7308 */ /* 0x0001e60000001000 */
[----:B------:R-:W5:Y:S04]  /*3e00*/  LDL.LU R2, [R1+0x14] ;  /* 0x0000140001027983 */ /* 0x000f680000300800 */
[----:B------:R-:W5:Y:S04]  /*3e10*/  LDL.LU R30, [R1+0x78] ;  /* 0x00007800011e7983 */ /* 0x000f680000300800 */
[----:B------:R-:W5:Y:S04]  /*3e20*/  LDL.LU R4, [R1+0x5c] ;  /* 0x00005c0001047983 */ /* 0x000f680000300800 */
[----:B------:R-:W5:Y:S04]  /*3e30*/  LDL.LU R5, [R1+0x18] ;  /* 0x0000180001057983 */ /* 0x000f680000300800 */
[----:B0-----:R-:W5:Y:S01]  /*3e40*/  LDL.LU R7, [R1+0x68] ;  /* 0x0000680001077983 */ /* 0x001f620000300800 */
[----:B------:R-:W-:Y:S01]  /*3e50*/  FMUL.FTZ R25, R49, -1.4426950216293334961 ;  /* 0xbfb8aa3b31197820 */ /* 0x000fe20000410000 */
[----:B------:R-:W0:Y:S08]  /*3e60*/  MUFU.RCP R45, R45 ;  /* 0x0000002d002d7308 */ /* 0x000e300000001000 */
[----:B------:R-:W1:Y:S01]  /*3e70*/  MUFU.EX2 R25, R25 ;  /* 0x0000001900197308 */ /* 0x000e620000000800 */
[----:B------:R-:W-:-:S07]  /*3e80*/  FMUL.FTZ R26, R46, -1.4426950216293334961 ;  /* 0xbfb8aa3b2e1a7820 */ /* 0x000fce0000410000 */
[----:B------:R-:W1:Y:S01]  /*3e90*/  MUFU.EX2 R26, R26 ;  /* 0x0000001a001a7308 */ /* 0x000e620000000800 */
[----:B0-----:R-:W-:Y:S01]  /*3ea0*/  FMUL.FTZ R52, R52, R45 ;  /* 0x0000002d34347220 */ /* 0x001fe20000410000 */
[----:B------:R-:W-:Y:S01]  /*3eb0*/  FMUL.FTZ R45, R44, -1.4426950216293334961 ;  /* 0xbfb8aa3b2c2d7820 */ /* 0x000fe20000410000 */
[----:B-1----:R-:W-:-:S05]  /*3ec0*/  FADD.FTZ R25, R25, 1 ;  /* 0x3f80000019197421 */ /* 0x002fca0000010000 */
[----:B------:R-:W0:Y:S08]  /*3ed0*/  MUFU.EX2 R45, R45 ;  /* 0x0000002d002d7308 */ /* 0x000e300000000800 */
[----:B------:R-:W1:Y:S08]  /*3ee0*/  MUFU.RCP R31, R31 ;  /* 0x0000001f001f7308 */ /* 0x000e700000001000 */
[----:B------:R-:W1:Y:S01]  /*3ef0*/  MUFU.RCP R25, R25 ;  /* 0x0000001900197308 */ /* 0x000e620000001000 */
[----:B------:R-:W-:Y:S01]  /*3f00*/  FADD.FTZ R26, R26, 1 ;  /* 0x3f8000001a1a7421 */ /* 0x000fe20000010000 */
[----:B0-----:R-:W-:Y:S01]  /*3f10*/  FADD.FTZ R29, R45, 1 ;  /* 0x3f8000002d1d7421 */ /* 0x001fe20000010000 */
[----:B------:R-:W-:-:S05]  /*3f20*/  FMUL.FTZ R22, R40, -1.4426950216293334961 ;  /* 0xbfb8aa3b28167820 */ /* 0x000fca0000410000 */
[----:B------:R-:W0:Y:S01]  /*3f30*/  MUFU.RCP R26, R26 ;  /* 0x0000001a001a7308 */ /* 0x000e220000001000 */
[----:B-1----:R-:W-:Y:S01]  /*3f40*/  FMUL.FTZ R50, R50, R31 ;  /* 0x0000001f32327220 */ /* 0x002fe20000410000 */
[----:B------:R-:W-:Y:S01]  /*3f50*/  FMUL.FTZ R31, R41, -1.4426950216293334961 ;  /* 0xbfb8aa3b291f7820 */ /* 0x000fe20000410000 */
[----:B------:R-:W-:Y:S01]  /*3f60*/  FMUL.FTZ R49, R49, R25 ;  /* 0x0000001931317220 */ /* 0x000fe20000410000 */
[----:B------:R-:W-:-:S04]  /*3f70*/  FMUL.FTZ R25, R39, -1.4426950216293334961 ;  /* 0xbfb8aa3b27197820 */ /* 0x000fc80000410000 */
[----:B------:R-:W1:Y:S08]  /*3f80*/  MUFU.RCP R29, R29 ;  /* 0x0000001d001d7308 */ /* 0x000e700000001000 */
[----:B------:R-:W1:Y:S08]  /*3f90*/  MUFU.RCP R16, R16 ;  /* 0x0000001000107308 */ /* 0x000e700000001000 */
[----:B------:R-:W1:Y:S08]  /*3fa0*/  MUFU.EX2 R22, R22 ;  /* 0x0000001600167308 */ /* 0x000e700000000800 */
[----:B------:R-:W1:Y:S08]  /*3fb0*/  MUFU.EX2 R31, R31 ;  /* 0x0000001f001f7308 */ /* 0x000e700000000800 */
[----:B------:R-:W1:Y:S01]  /*3fc0*/  MUFU.EX2 R25, R25 ;  /* 0x0000001900197308 */ /* 0x000e620000000800 */
[----:B0-----:R-:W-:Y:S01]  /*3fd0*/  FMUL.FTZ R46, R46, R26 ;  /* 0x0000001a2e2e7220 */ /* 0x001fe20000410000 */
[----:B------:R-:W-:Y:S01]  /*3fe0*/  FMUL.FTZ R26, R0, -1.4426950216293334961 ;  /* 0xbfb8aa3b001a7820 */ /* 0x000fe20000410000 */
[----:B-1----:R-:W-:Y:S01]  /*3ff0*/  FMUL.FTZ R44, R44, R29 ;  /* 0x0000001d2c2c7220 */ /* 0x002fe20000410000 */
[----:B------:R-:W-:Y:S01]  /*4000*/  FMUL.FTZ R29, R20, -1.4426950216293334961 ;  /* 0xbfb8aa3b141d7820 */ /* 0x000fe20000410000 */
[----:B------:R-:W-:Y:S01]  /*4010*/  FMUL.FTZ R45, R11, R16 ;  /* 0x000000100b2d7220 */ /* 0x000fe20000410000 */
[----:B------:R-:W-:-:S02]  /*4020*/  FADD.FTZ R21, R22, 1 ;  /* 0x3f80000016157421 */ /* 0x000fc40000010000 */
[----:B------:R-:W0:Y:S01]  /*4030*/  MUFU.EX2 R26, R26 ;  /* 0x0000001a001a7308 */ /* 0x000e220000000800 */
[----:B------:R-:W-:-:S07]  /*4040*/  FADD.FTZ R11, R31, 1 ;  /* 0x3f8000001f0b7421 */ /* 0x000fce0000010000 */
[----:B------:R-:W1:Y:S01]  /*4050*/  MUFU.RCP R17, R17 ;  /* 0x0000001100117308 */ /* 0x000e620000001000 */
[----:B------:R-:W-:-:S07]  /*4060*/  FADD.FTZ R25, R25, 1 ;  /* 0x3f80000019197421 */ /* 0x000fce0000010000 */
[----:B------:R-:W1:Y:S08]  /*4070*/  MUFU.EX2 R29, R29 ;  /* 0x0000001d001d7308 */ /* 0x000e700000000800 */
[----:B------:R-:W1:Y:S08]  /*4080*/  MUFU.RCP R21, R21 ;  /* 0x0000001500157308 */ /* 0x000e700000001000 */
[----:B------:R-:W1:Y:S08]  /*4090*/  MUFU.RCP R11, R11 ;  /* 0x0000000b000b7308 */ /* 0x000e700000001000 */
[----:B------:R-:W1:Y:S01]  /*40a0*/  MUFU.RCP R25, R25 ;  /* 0x0000001900197308 */ /* 0x000e620000001000 */
[----:B0-----:R-:W-:Y:S01]  /*40b0*/  FADD.FTZ R12, R26, 1 ;  /* 0x3f8000001a0c7421 */ /* 0x001fe20000010000 */
[----:B------:R-:W-:Y:S01]  /*40c0*/  FMUL.FTZ R16, R3, -1.4426950216293334961 ;  /* 0xbfb8aa3b03107820 */ /* 0x000fe20000410000 */
[----:B-1----:R-:W-:Y:S01]  /*40d0*/  FMUL.FTZ R43, R43, R17 ;  /* 0x000000112b2b7220 */ /* 0x002fe20000410000 */
[----:B------:R-:W-:Y:S01]  /*40e0*/  FMUL.FTZ R17, R18, -1.4426950216293334961 ;  /* 0xbfb8aa3b12117820 */ /* 0x000fe20000410000 */
[----:B------:R-:W-:Y:S01]  /*40f0*/  FADD.FTZ R6, R29, 1 ;  /* 0x3f8000001d067421 */ /* 0x000fe20000010000 */
[----:B------:R-:W-:-:S02]  /*4100*/  FMUL.FTZ R40, R40, R21 ;  /* 0x0000001528287220 */ /* 0x000fc40000410000 */
[----:B------:R-:W0:Y:S01]  /*4110*/  MUFU.RCP R12, R12 ;  /* 0x0000000c000c7308 */ /* 0x000e220000001000 */
[----:B------:R-:W-:Y:S01]  /*4120*/  FMUL.FTZ R41, R41, R11 ;  /* 0x0000000b29297220 */ /* 0x000fe20000410000 */
[----:B------:R-:W-:Y:S01]  /*4130*/  FMUL.FTZ R22, R24, -1.4426950216293334961 ;  /* 0xbfb8aa3b18167820 */ /* 0x000fe20000410000 */
[----:B------:R-:W-:Y:S01]  /*4140*/  FMUL.FTZ R21, R9, -1.4426950216293334961 ;  /* 0xbfb8aa3b09157820 */ /* 0x000fe20000410000 */
[----:B------:R-:W-:Y:S01]  /*4150*/  FMUL.FTZ R11, R27, -1.4426950216293334961 ;  /* 0xbfb8aa3b1b0b7820 */ /* 0x000fe20000410000 */
[----:B------:R-:W-:-:S03]  /*4160*/  FMUL.FTZ R26, R14, -1.4426950216293334961 ;  /* 0xbfb8aa3b0e1a7820 */ /* 0x000fc60000410000 */
[----:B------:R-:W1:Y:S01]  /*4170*/  MUFU.EX2 R16, R16 ;  /* 0x0000001000107308 */ /* 0x000e620000000800 */
[----:B------:R-:W-:Y:S01]  /*4180*/  FMUL.FTZ R39, R39, R25 ;  /* 0x0000001927277220 */ /* 0x000fe20000410000 */
[----:B------:R-:W-:-:S06]  /*4190*/  FMUL.FTZ R25, R13, -1.4426950216293334961 ;  /* 0xbfb8aa3b0d197820 */ /* 0x000fcc0000410000 */
[----:B------:R-:W1:Y:S08]  /*41a0*/  MUFU.EX2 R10, R10 ;  /* 0x0000000a000a7308 */ /* 0x000e700000000800 */
[----:B------:R-:W1:Y:S08]  /*41b0*/  MUFU.EX2 R17, R17 ;  /* 0x0000001100117308 */ /* 0x000e700000000800 */
[----:B------:R-:W1:Y:S08]  /*41c0*/  MUFU.RCP R6, R6 ;  /* 0x0000000600067308 */ /* 0x000e700000001000 */
[----:B------:R-:W-:Y:S08]  /*41d0*/  MUFU.EX2 R22, R22 ;  /* 0x0000001600167308 */ /* 0x000ff00000000800 */
[----:B------:R-:W1:Y:S08]  /*41e0*/  MUFU.EX2 R21, R21 ;  /* 0x0000001500157308 */ /* 0x000e700000000800 */
[----:B------:R-:W1:Y:S08]  /*41f0*/  MUFU.EX2 R11, R11 ;  /* 0x0000000b000b7308 */ /* 0x000e700000000800 */
[----:B------:R-:W1:Y:S01]  /*4200*/  MUFU.EX2 R25, R25 ;  /* 0x0000001900197308 */ /* 0x000e620000000800 */
[----:B0-----:R-:W-:-:S07]  /*4210*/  FMUL.FTZ R12, R0, R12 ;  /* 0x0000000c000c7220 */ /* 0x001fce0000410000 */
[----:B------:R-:W0:Y:S01]  /*4220*/  MUFU.EX2 R26, R26 ;  /* 0x0000001a001a7308 */ /* 0x000e220000000800 */
[----:B-1----:R-:W-:Y:S01]  /*4230*/  FADD.FTZ R0, R16, 1 ;  /* 0x3f80000010007421 */ /* 0x002fe20000010000 */
[----:B------:R-:W-:Y:S01]  /*4240*/  FADD.FTZ R10, R10, 1 ;  /* 0x3f8000000a0a7421 */ /* 0x000fe20000010000 */
[----:B------:R-:W-:Y:S01]  /*4250*/  FADD.FTZ R17, R17, 1 ;  /* 0x3f80000011117421 */ /* 0x000fe20000010000 */
[----:B------:R-:W-:Y:S01]  /*4260*/  FMUL.FTZ R6, R20, R6 ;  /* 0x0000000614067220 */ /* 0x000fe20000410000 */
[----:B------:R-:W-:Y:S01]  /*4270*/  FADD.FTZ R21, R21, 1 ;  /* 0x3f80000015157421 */ /* 0x000fe20000010000 */
[----:B------:R-:W-:Y:S02]  /*4280*/  FADD.FTZ R11, R11, 1 ;  /* 0x3f8000000b0b7421 */ /* 0x000fe40000010000 */
[----:B------:R-:W1:Y:S01]  /*4290*/  MUFU.RCP R0, R0 ;  /* 0x0000000000007308 */ /* 0x000e620000001000 */
[----:B------:R-:W-:-:S07]  /*42a0*/  FADD.FTZ R25, R25, 1 ;  /* 0x3f80000019197421 */ /* 0x000fce0000010000 */
[----:B------:R1:W-:Y:S01]  /*42b0*/  MUFU.RCP R20, R10 ;  /* 0x0000000a00147308 */ /* 0x0003e20000001000 */
[----:B0-----:R-:W-:-:S07]  /*42c0*/  FADD.FTZ R26, R26, 1 ;  /* 0x3f8000001a1a7421 */ /* 0x001fce0000010000 */
[----:B------:R3:W0:Y:S01]  /*42d0*/  MUFU.RCP R31, R17 ;  /* 0x00000011001f7308 */ /* 0x0006220000001000 */
[----:B-1----:R-:W-:-:S07]  /*42e0*/  FADD.FTZ R10, R22, 1 ;  /* 0x3f800000160a7421 */ /* 0x002fce0000010000 */
[----:B------:R5:W1:Y:S08]  /*42f0*/  MUFU.RCP R29, R21 ;  /* 0x00000015001d7308 */ /* 0x000a700000001000 */
[----:B------:R-:W1:Y:S08]  /*4300*/  MUFU.RCP R10, R10 ;  /* 0x0000000a000a7308 */ /* 0x000e700000001000 */
[----:B------:R-:W1:Y:S08]  /*4310*/  MUFU.RCP R11, R11 ;  /* 0x0000000b000b7308 */ /* 0x000e700000001000 */
[----:B------:R-:W1:Y:S08]  /*4320*/  MUFU.RCP R25, R25 ;  /* 0x0000001900197308 */ /* 0x000e700000001000 */
[----:B------:R-:W1:Y:S01]  /*4330*/  MUFU.RCP R26, R26 ;  /* 0x0000001a001a7308 */ /* 0x000e620000001000 */
[----:B--2---:R-:W-:Y:S01]  /*4340*/  FMUL.FTZ R16, R54, -1.4426950216293334961 ;  /* 0xbfb8aa3b36107820 */ /* 0x004fe20000410000 */
[----:B------:R-:W-:Y:S01]  /*4350*/  FMUL.FTZ R0, R3, R0 ;  /* 0x0000000003007220 */ /* 0x000fe20000410000 */
[----:B---3--:R-:W-:Y:S01]  /*4360*/  FMUL.FTZ R17, R33, -1.4426950216293334961 ;  /* 0xbfb8aa3b21117820 */ /* 0x008fe20000410000 */
[----:B0-----:R-:W-:Y:S01]  /*4370*/  FMUL.FTZ R3, R18, R31 ;  /* 0x0000001f12037220 */ /* 0x001fe20000410000 */
[----:B----4-:R-:W-:Y:S01]  /*4380*/  FMUL.FTZ R18, R55, -1.4426950216293334961 ;  /* 0xbfb8aa3b37127820 */ /* 0x010fe20000410000 */
[----:B------:R-:W-:Y:S01]  /*4390*/  FMUL.FTZ R31, R19, -1.4426950216293334961 ;  /* 0xbfb8aa3b131f7820 */ /* 0x000fe20000410000 */
[----:B-----5:R-:W-:Y:S01]  /*43a0*/  FMUL.FTZ R21, R60, -1.4426950216293334961 ;  /* 0xbfb8aa3b3c157820 */ /* 0x020fe20000410000 */
[----:B------:R-:W0:Y:S01]  /*43b0*/  MUFU.EX2 R16, R16 ;  /* 0x0000001000107308 */ /* 0x000e220000000800 */
[----:B-1----:R-:W-:Y:S01]  /*43c0*/  FMUL.FTZ R9, R9, R29 ;  /* 0x0000001d09097220 */ /* 0x002fe20000410000 */
[----:B------:R-:W-:Y:S01]  /*43d0*/  FMUL.FTZ R22, R2, -1.4426950216293334961 ;  /* 0xbfb8aa3b02167820 */ /* 0x000fe20000410000 */
[----:B------:R-:W-:Y:S01]  /*43e0*/  FMUL.FTZ R7, R7, R20 ;  /* 0x0000001407077220 */ /* 0x000fe20000410000 */
[----:B------:R-:W-:Y:S01]  /*43f0*/  FMUL.FTZ R20, R32, -1.4426950216293334961 ;  /* 0xbfb8aa3b20147820 */ /* 0x000fe20000410000 */
[----:B------:R-:W-:-:S03]  /*4400*/  FMUL.FTZ R10, R24, R10 ;  /* 0x0000000a180a7220 */ /* 0x000fc60000410000 */
[----:B------:R-:W1:Y:S01]  /*4410*/  MUFU.EX2 R17, R17 ;  /* 0x0000001100117308 */ /* 0x000e620000000800 */
[----:B------:R-:W-:Y:S01]  /*4420*/  FMUL.FTZ R29, R23, -1.4426950216293334961 ;  /* 0xbfb8aa3b171d7820 */ /* 0x000fe20000410000 */
[----:B------:R-:W-:Y:S01]  /*4430*/  FMUL.FTZ R11, R27, R11 ;  /* 0x0000000b1b0b7220 */ /* 0x000fe20000410000 */
[----:B------:R-:W-:Y:S01]  /*4440*/  FMUL.FTZ R24, R30, -1.4426950216293334961 ;  /* 0xbfb8aa3b1e187820 */ /* 0x000fe20000410000 */
[----:B------:R-:W-:Y:S01]  /*4450*/  FMUL.FTZ R13, R13, R25 ;  /* 0x000000190d0d7220 */ /* 0x000fe20000410000 */
[----:B------:R-:W2:Y:S01]  /*4460*/  LDL.LU R27, [R1+0xb8] ;  /* 0x0000b800011b7983 */ /* 0x000ea20000300800 */
[----:B------:R-:W-:Y:S01]  /*4470*/  FMUL.FTZ R25, R4, -1.4426950216293334961 ;  /* 0xbfb8aa3b04197820 */ /* 0x000fe20000410000 */
[----:B------:R-:W-:Y:S01]  /*4480*/  FMUL.FTZ R14, R14, R26 ;  /* 0x0000001a0e0e7220 */ /* 0x000fe20000410000 */
[----:B------:R-:W3:Y:S01]  /*4490*/  MUFU.EX2 R18, R18 ;  /* 0x0000001200127308 */ /* 0x000ee20000000800 */
[----:B------:R-:W-:-:S07]  /*44a0*/  FMUL.FTZ R26, R5, -1.4426950216293334961 ;  /* 0xbfb8aa3b051a7820 */ /* 0x000fce0000410000 */
[----:B------:R-:W4:Y:S08]  /*44b0*/  MUFU.EX2 R31, R31 ;  /* 0x0000001f001f7308 */ /* 0x000f300000000800 */
[----:B------:R-:W5:Y:S08]  /*44c0*/  MUFU.EX2 R20, R20 ;  /* 0x0000001400147308 */ /* 0x000f700000000800 */
[----:B------:R-:W5:Y:S08]  /*44d0*/  MUFU.EX2 R21, R21 ;  /* 0x0000001500157308 */ /* 0x000f700000000800 */
[----:B------:R-:W5:Y:S08]  /*44e0*/  MUFU.EX2 R22, R22 ;  /* 0x0000001600167308 */ /* 0x000f700000000800 */
[----:B------:R-:W5:Y:S08]  /*44f0*/  MUFU.EX2 R29, R29 ;  /* 0x0000001d001d7308 */ /* 0x000f700000000800 */
[----:B------:R-:W5:Y:S08]  /*4500*/  MUFU.EX2 R24, R24 ;  /* 0x0000001800187308 */ /* 0x000f700000000800 */
[----:B------:R-:W5:Y:S01]  /*4510*/  MUFU.EX2 R25, R25 ;  /* 0x0000001900197308 */ /* 0x000f620000000800 */
[----:B0-----:R-:W-:-:S07]  /*4520*/  FADD.FTZ R16, R16, 1 ;  /* 0x3f80000010107421 */ /* 0x001fce0000010000 */
[----:B------:R-:W0:Y:S01]  /*4530*/  MUFU.EX2 R26, R26 ;  /* 0x0000001a001a7308 */ /* 0x000e220000000800 */
[----:B-1----:R-:W-:Y:S01]  /*4540*/  FADD.FTZ R17, R17, 1 ;  /* 0x3f80000011117421 */ /* 0x002fe20000010000 */
[----:B---3--:R-:W-:Y:S01]  /*4550*/  FADD.FTZ R18, R18, 1 ;  /* 0x3f80000012127421 */ /* 0x008fe20000010000 */
[----:B----4-:R-:W-:Y:S01]  /*4560*/  FADD.FTZ R31, R31, 1 ;  /* 0x3f8000001f1f7421 */ /* 0x010fe20000010000 */
[----:B-----5:R-:W-:Y:S01]  /*4570*/  FADD.FTZ R20, R20, 1 ;  /* 0x3f80000014147421 */ /* 0x020fe20000010000 */
[----:B------:R-:W-:Y:S01]  /*4580*/  FADD.FTZ R21, R21, 1 ;  /* 0x3f80000015157421 */ /* 0x000fe20000010000 */
[----:B------:R-:W-:Y:S01]  /*4590*/  FADD.FTZ R22, R22, 1 ;  /* 0x3f80000016167421 */ /* 0x000fe20000010000 */
[----:B------:R-:W-:Y:S01]  /*45a0*/  FADD.FTZ R29, R29, 1 ;  /* 0x3f8000001d1d7421 */ /* 0x000fe20000010000 */
[----:B------:R-:W1:Y:S01]  /*45b0*/  MUFU.RCP R16, R16 ;  /* 0x0000001000107308 */ /* 0x000e620000001000 */
[----:B------:R-:W-:Y:S01]  /*45c0*/  FADD.FTZ R24, R24, 1 ;  /* 0x3f80000018187421 */ /* 0x000fe20000010000 */
[----:B------:R-:W-:-:S06]  /*45d0*/  FADD.FTZ R25, R25, 1 ;  /* 0x3f80000019197421 */ /* 0x000fcc0000010000 */
[----:B------:R-:W3:Y:S01]  /*45e0*/  MUFU.RCP R17, R17 ;  /* 0x0000001100117308 */ /* 0x000ee20000001000 */
[----:B0-----:R-:W-:-:S07]  /*45f0*/  FADD.FTZ R26, R26, 1 ;  /* 0x3f8000001a1a7421 */ /* 0x001fce0000010000 */
[----:B------:R-:W0:Y:S08]  /*4600*/  MUFU.RCP R18, R18 ;  /* 0x0000001200127308 */ /* 0x000e300000001000 */
[----:B------:R-:W4:Y:S08]  /*4610*/  MUFU.RCP R31, R31 ;  /* 0x0000001f001f7308 */ /* 0x000f300000001000 */
[----:B------:R-:W5:Y:S08]  /*4620*/  MUFU.RCP R20, R20 ;  /* 0x0000001400147308 */ /* 0x000f700000001000 */
[----:B------:R-:W5:Y:S08]  /*4630*/  MUFU.RCP R21, R21 ;  /* 0x0000001500157308 */ /* 0x000f700000001000 */
[----:B------:R-:W5:Y:S08]  /*4640*/  MUFU.RCP R22, R22 ;  /* 0x0000001600167308 */ /* 0x000f700000001000 */
[----:B------:R-:W5:Y:S08]  /*4650*/  MUFU.RCP R29, R29 ;  /* 0x0000001d001d7308 */ /* 0x000f700000001000 */
[----:B------:R-:W5:Y:S01]  /*4660*/  MUFU.RCP R24, R24 ;  /* 0x0000001800187308 */ /* 0x000f620000001000 */
[----:B------:R-:W-:-:S07]  /*4670*/  FMUL.FTZ R8, R8, R61 ;  /* 0x0000003d08087220 */ /* 0x000fce0000410000 */
[----:B------:R-:W5:Y:S01]  /*4680*/  MUFU.RCP R25, R25 ;  /* 0x0000001900197308 */ /* 0x000f620000001000 */
[----:B------:R-:W2:Y:S07]  /*4690*/  LDL.LU R61, [R1+0x4] ;  /* 0x00000400013d7983 */ /* 0x000eae0000300800 */
[----:B------:R-:W5:Y:S01]  /*46a0*/  MUFU.RCP R26, R26 ;  /* 0x0000001a001a7308 */ /* 0x000f620000001000 */
[----:B-1----:R-:W-:Y:S01]  /*46b0*/  FMUL.FTZ R16, R54, R16 ;  /* 0x0000001036107220 */ /* 0x002fe20000410000 */
[----:B---3--:R-:W-:Y:S01]  /*46c0*/  FMUL.FTZ R17, R33, R17 ;  /* 0x0000001121117220 */ /* 0x008fe20000410000 */
[----:B------:R-:W3:Y:S01]  /*46d0*/  LDL.LU R54, [R1+0xb4] ;  /* 0x0000b40001367983 */ /* 0x000ee20000300800 */
[----:B0-----:R-:W-:Y:S01]  /*46e0*/  FMUL.FTZ R18, R55, R18 ;  /* 0x0000001237127220 */ /* 0x001fe20000410000 */
[----:B----4-:R-:W-:-:S02]  /*46f0*/  FMUL.FTZ R19, R19, R31 ;  /* 0x0000001f13137220 */ /* 0x010fc40000410000 */
[----:B------:R-:W3:Y:S01]  /*4700*/  LDL.LU R33, [R1+0xb0] ;  /* 0x0000b00001217983 */ /* 0x000ee20000300800 */
[----:B-----5:R-:W-:Y:S01]  /*4710*/  FMUL.FTZ R20, R32, R20 ;  /* 0x0000001420147220 */ /* 0x020fe20000410000 */
[----:B------:R-:W-:Y:S02]  /*4720*/  FMUL.FTZ R21, R60, R21 ;  /* 0x000000153c157220 */ /* 0x000fe40000410000 */
[----:B------:R-:W4:Y:S01]  /*4730*/  LDL.LU R55, [R1+0xac] ;  /* 0x0000ac0001377983 */ /* 0x000f220000300800 */
[----:B------:R-:W-:-:S03]  /*4740*/  FMUL.FTZ R22, R2, R22 ;  /* 0x0000001602167220 */ /* 0x000fc60000410000 */
[----:B------:R-:W5:Y:S01]  /*4750*/  LDL.LU R31, [R1+0x34] ;  /* 0x00003400011f7983 */ /* 0x000f620000300800 */
[----:B------:R-:W-:-:S03]  /*4760*/  FMUL.FTZ R23, R23, R29 ;  /* 0x0000001d17177220 */ /* 0x000fc60000410000 */
[----:B------:R-:W4:Y:S01]  /*4770*/  LDL.LU R32, [R1+0xa8] ;  /* 0x0000a80001207983 */ /* 0x000f220000300800 */
[----:B------:R-:W-:-:S03]  /*4780*/  FMUL.FTZ R24, R30, R24 ;  /* 0x000000181e187220 */ /* 0x000fc60000410000 */
[----:B------:R-:W3:Y:S01]  /*4790*/  LDL.LU R60, [R1+0xa4] ;  /* 0x0000a400013c7983 */ /* 0x000ee20000300800 */
[----:B------:R-:W-:-:S03]  /*47a0*/  FMUL.FTZ R25, R4, R25 ;  /* 0x0000001904197220 */ /* 0x000fc60000410000 */
[----:B------:R-:W3:Y:S01]  /*47b0*/  LDL.LU R2, [R1+0xa0] ;  /* 0x0000a00001027983 */ /* 0x000ee20000300800 */
[----:B------:R-:W-:-:S03]  /*47c0*/  FMUL.FTZ R26, R5, R26 ;  /* 0x0000001a051a7220 */ /* 0x000fc60000410000 */
[----:B------:R-:W5:Y:S04]  /*47d0*/  LDL.LU R29, [R1+0x1c] ;  /* 0x00001c00011d7983 */ /* 0x000f680000300800 */
[----:B------:R-:W4:Y:S04]  /*47e0*/  LDL.LU R30, [R1+0x9c] ;  /* 0x00009c00011e7983 */ /* 0x000f280000300800 */
[----:B------:R-:W4:Y:S04]  /*47f0*/  LDL.LU R4, [R1+0x98] ;  /* 0x0000980001047983 */ /* 0x000f280000300800 */
[----:B------:R-:W4:Y:S01]  /*4800*/  LDL.LU R5, [R1+0x94] ;  /* 0x0000940001057983 */ /* 0x000f220000300800 */
[----:B------:R-:W-:-:S06]  /*4810*/  FMUL.FTZ R28, R38, -1.4426950216293334961 ;  /* 0xbfb8aa3b261c7820 */ /* 0x000fcc0000410000 */
[----:B------:R-:W0:Y:S02]  /*4820*/  MUFU.EX2 R28, R28 ;  /* 0x0000001c001c7308 */ /* 0x000e240000000800 */
        /* <DEDUP_REMOVED lines=8> */
[----:B--2---:R-:W-:-:S06]  /*48b0*/  FMUL.FTZ R28, R27, -1.4426950216293334961 ;  /* 0xbfb8aa3b1b1c7820 */ /* 0x004fcc0000410000 */
[----:B------:R-:W0:Y:S02]  /*48c0*/  MUFU.EX2 R28, R28 ;  /* 0x0000001c001c7308 */ /* 0x000e240000000800 */
[----:B0-----:R-:W-:-:S06]  /*48d0*/  FADD.FTZ R28, R28, 1 ;  /* 0x3f8000001c1c7421 */ /* 0x001fcc0000010000 */
[----:B------:R-:W0:Y:S02]  /*48e0*/  MUFU.RCP R28, R28 ;  /* 0x0000001c001c7308 */ /* 0x000e240000001000 */
[----:B0-----:R-:W-:Y:S01]  /*48f0*/  FMUL.FTZ R27, R27, R28 ;  /* 0x0000001c1b1b7220 */ /* 0x001fe20000410000 */
[----:B-----5:R-:W-:Y:S02]  /*4900*/  F2FP.BF16.F32.PACK_AB R28, R29, R31 ;  /* 0x0000001f1d1c723e */ /* 0x020fe400000010ff */
[----:B---3--:R-:W-:Y:S02]  /*4910*/  F2FP.BF16.F32.PACK_AB R31, R60, R2 ;  /* 0x000000023c1f723e */ /* 0x008fe400000010ff */
[----:B----4-:R-:W-:Y:S02]  /*4920*/  F2FP.BF16.F32.PACK_AB R30, R30, R61 ;  /* 0x0000003d1e1e723e */ /* 0x010fe400000010ff */
[----:B------:R-:W-:Y:S02]  /*4930*/  F2FP.BF16.F32.PACK_AB R29, R4, R5 ;  /* 0x00000005041d723e */ /* 0x000fe400000010ff */
[----:B------:R-:W2:Y:S04]  /*4940*/  LDL.LU R4, [R1+0x90] ;  /* 0x0000900001047983 */ /* 0x000ea80000300800 */
[----:B------:R-:W2:Y:S04]  /*4950*/  LDL.LU R5, [R1+0x8c] ;  /* 0x00008c0001057983 */ /* 0x000ea80000300800 */
[----:B------:R-:W3:Y:S04]  /*4960*/  LDL.LU R2, [R1+0x88] ;  /* 0x0000880001027983 */ /* 0x000ee80000300800 */
[----:B------:R-:W4:Y:S01]  /*4970*/  LDL.LU R61, [R1+0x54] ;  /* 0x00005400013d7983 */ /* 0x000f220000300800 */
        /* <DEDUP_REMOVED lines=14> */
[----:B------:R-:W-:Y:S01]  /*4a60*/  F2FP.BF16.F32.PACK_AB R25, R27, R26 ;  /* 0x0000001a1b19723e */ /* 0x000fe200000010ff */
[----:B------:R-:W-:Y:S01]  /*4a70*/  ULOP3.LUT UR4, UR4, 0x1, URZ, 0x3c, !UPT ;  /* 0x0000000104047892 */ /* 0x000fe2000f8e3cff */
[----:B--2---:R0:W-:Y:S01]  /*4a80*/  STG.E.64 desc[UR8][R4.64+0x6400], R36 ;  /* 0x0064002404007986 */ /* 0x0041e2000c101b08 */
[----:B---3--:R-:W-:-:S03]  /*4a90*/  IADD3 R2, P1, PT, R2, 0x3, RZ ;  /* 0x0000000302027810 */ /* 0x008fc60007f3e0ff */
[----:B------:R1:W-:Y:S01]  /*4aa0*/  STG.E.64 desc[UR8][R4.64+0x1400], R28 ;  /* 0x0014001c04007986 */ /* 0x0003e2000c101b08 */
[----:B----4-:R-:W-:-:S03]  /*4ab0*/  IADD3.X R61, PT, PT, RZ, R61, RZ, P1, !PT ;  /* 0x0000003dff3d7210 */ /* 0x010fc60000ffe4ff */
[----:B------:R2:W-:Y:S04]  /*4ac0*/  STG.E.64 desc[UR8][R4.64+0x2800], R30 ;  /* 0x0028001e04007986 */ /* 0x0005e8000c101b08 */
[----:B------:R3:W-:Y:S01]  /*4ad0*/  STG.E.64 desc[UR8][R4.64+0x3c00], R32 ;  /* 0x003c002004007986 */ /* 0x0007e2000c101b08 */
[----:B0-----:R-:W-:Y:S02]  /*4ae0*/  F2FP.BF16.F32.PACK_AB R37, R6, R3 ;  /* 0x000000030625723e */ /* 0x001fe400000010ff */
[----:B------:R-:W-:Y:S01]  /*4af0*/  F2FP.BF16.F32.PACK_AB R36, R0, R57 ;  /* 0x000000390024723e */ /* 0x000fe200000010ff */
[----:B------:R0:W-:Y:S01]  /*4b00*/  STG.E.64 desc[UR8][R4.64+0x5000], R34 ;  /* 0x0050002204007986 */ /* 0x0001e2000c101b08 */
[----:B------:R-:W-:Y:S02]  /*4b10*/  F2FP.BF16.F32.PACK_AB R6, R13, R11 ;  /* 0x0000000b0d06723e */ /* 0x000fe400000010ff */
[----:B-1----:R-:W-:-:S02]  /*4b20*/  F2FP.BF16.F32.PACK_AB R28, R49, R48 ;  /* 0x00000030311c723e */ /* 0x002fc400000010ff */
[----:B------:R-:W-:Y:S02]  /*4b30*/  F2FP.BF16.F32.PACK_AB R29, R47, R46 ;  /* 0x0000002e2f1d723e */ /* 0x000fe400000010ff */
[----:B--2---:R-:W-:Y:S02]  /*4b40*/  F2FP.BF16.F32.PACK_AB R30, R45, R59 ;  /* 0x0000003b2d1e723e */ /* 0x004fe400000010ff */
[----:B------:R-:W-:Y:S02]  /*4b50*/  F2FP.BF16.F32.PACK_AB R31, R44, R43 ;  /* 0x0000002b2c1f723e */ /* 0x000fe400000010ff */
[----:B---3--:R-:W-:Y:S02]  /*4b60*/  F2FP.BF16.F32.PACK_AB R32, R42, R58 ;  /* 0x0000003a2a20723e */ /* 0x008fe400000010ff */
[----:B------:R-:W-:Y:S02]  /*4b70*/  F2FP.BF16.F32.PACK_AB R33, R41, R40 ;  /* 0x000000282921723e */ /* 0x000fe400000010ff */
[----:B0-----:R-:W-:-:S02]  /*4b80*/  F2FP.BF16.F32.PACK_AB R34, R39, R56 ;  /* 0x000000382722723e */ /* 0x001fc400000010ff */
[----:B------:R-:W-:Y:S01]  /*4b90*/  F2FP.BF16.F32.PACK_AB R35, R38, R12 ;  /* 0x0000000c2623723e */ /* 0x000fe200000010ff */
[----:B------:R0:W-:Y:S01]  /*4ba0*/  STG.E.64 desc[UR8][R4.64+0x7800], R28 ;  /* 0x0078001c04007986 */ /* 0x0001e2000c101b08 */
[----:B------:R-:W-:-:S03]  /*4bb0*/  ISETP.GE.U32.AND P1, PT, R2, UR6, PT ;  /* 0x0000000602007c0c */ /* 0x000fc6000bf26070 */
        /* <DEDUP_REMOVED lines=9> */
[----:B------:R0:W-:Y:S01]  /*4c50*/  STL [R1+0x54], R61 ;  /* 0x0000543d01007387 */ /* 0x0001e20000100800 */
[----:B------:R-:W-:-:S13]  /*4c60*/  ISETP.GE.AND.EX P1, PT, R61, UR7, PT, P1 ;  /* 0x000000073d007c0c */ /* 0x000fda000bf26310 */
[----:B0-----:R-:W-:Y:S05]  /*4c70*/  @!P1 BRA `(.L_x_440) ;  /* 0xffffffb400989947 */ /* 0x001fea000383ffff */
[----:B------:R-:W-:Y:S05]  /*4c80*/  EXIT ;  /* 0x000000000000794d */ /* 0x000fea0003800000 */
.L_x_441:
        /* <DEDUP_REMOVED lines=15> */
.L_x_907:


//--------------------- .text._ZN13group_norm_v218gn_bwd_cuda_kernelI6__halfLi320ELi1ELi32ELi20ELi4096ELb0ELb1ELi64ELi320ELi320ELi4ELb1ELi2ELb0ELb0ELNS_15WgradSyncMethodE3ENS_16CompileConditionILi1000EEEEEvPT_S6_S6_PKS5_S8_S8_S8_PKfflPfPj --------------------------
	.section	.text._ZN13group_norm_v218gn_bwd_cuda_kernelI6__halfLi320ELi1ELi32ELi20ELi4096ELb0ELb1ELi64ELi320ELi320ELi4ELb1ELi2ELb0ELb0ELNS_15WgradSyncMethodE3ENS_16CompileConditionILi1000EEEEEvPT_S6_S6_PKS5_S8_S8_S8_PKfflPfPj,"ax",@progbits
	.align	128
        .global         _ZN13group_norm_v218gn_bwd_cuda_kernelI6__halfLi320ELi1ELi32ELi20ELi4096ELb0ELb1ELi64ELi320ELi320ELi4ELb1ELi2ELb0ELb0ELNS_15WgradSyncMethodE3ENS_16CompileConditionILi1000EEEEEvPT_S6_S6_PKS5_S8_S8_S8_PKfflPfPj
        .type           _ZN13group_norm_v218gn_bwd_cuda_kernelI6__halfLi320ELi1ELi32ELi20ELi4096ELb0ELb1ELi64ELi320ELi320ELi4ELb1ELi2ELb0ELb0ELNS_15WgradSyncMethodE3ENS_16CompileConditionILi1000EEEEEvPT_S6_S6_PKS5_S8_S8_S8_PKfflPfPj,@function
        .size           _ZN13group_norm_v218gn_bwd_cuda_kernelI6__halfLi320ELi1ELi32ELi20ELi4096ELb0ELb1ELi64ELi320ELi320ELi4ELb1ELi2ELb0ELb0ELNS_15WgradSyncMethodE3ENS_16CompileConditionILi1000EEEEEvPT_S6_S6_PKS5_S8_S8_S8_PKfflPfPj,(.L_x_908 - _ZN13group_norm_v218gn_bwd_cuda_kernelI6__halfLi320ELi1ELi32ELi20ELi4096ELb0ELb1ELi64ELi320ELi320ELi4ELb1ELi2ELb0ELb0ELNS_15WgradSyncMethodE3ENS_16CompileConditionILi1000EEEEEvPT_S6_S6_PKS5_S8_S8_S8_PKfflPfPj)
        .other          _ZN13group_norm_v218gn_bwd_cuda_kernelI6__halfLi320ELi1ELi32ELi20ELi4096ELb0ELb1ELi64ELi320ELi320ELi4ELb1ELi2ELb0ELb0ELNS_15WgradSyncMethodE3ENS_16CompileConditionILi1000EEEEEvPT_S6_S6_PKS5_S8_S8_S8_PKfflPfPj,@"STO_CUDA_ENTRY STV_DEFAULT"
_ZN13group_norm_v218gn_bwd_cuda_kernelI6__halfLi320ELi1ELi32ELi20ELi4096ELb0ELb1ELi64ELi320ELi320ELi4ELb1ELi2ELb0ELb0ELNS_15WgradSyncMethodE3ENS_16CompileConditionILi1000EEEEEvPT_S6_S6_PKS5_S8_S8_S8_PKfflPfPj:
.text._ZN13group_norm_v218gn_bwd_cuda_kernelI6__halfLi320ELi1ELi32ELi20ELi4096ELb0ELb1ELi64ELi320ELi320ELi4ELb1ELi2ELb0ELb0ELNS_15WgradSyncMethodE3ENS_16CompileConditionILi1000EEEEEvPT_S6_S6_PKS5_S8_S8_S8_PKfflPfPj:
        /* <DEDUP_REMOVED lines=28> */
.L_x_444:
[----:B0-----:R-:W2:Y:S04]  /*01c0*/  LD.E.STRONG.GPU R5, desc[UR16][R2.64+0x8] ;  /* 0x0000081002057980 */ /* 0x001ea8000c10f900 */
[----:B--2---:R-:W-:Y:S01]  /*01d0*/  CCTL.IVALL ;  /* 0x00000000ff00798f */ /* 0x004fe20002000000 */
[----:B------:R-:W-:Y:S05]  /*01e0*/  YIELD ;  /* 0x0000000000007946 */ /* 0x000fea0003800000 */
[----:B-----5:R-:W-:-:S04]  /*01f0*/  LOP3.LUT R5, R5, R0, RZ, 0x3c, !PT ;  /* 0x0000000005057212 */ /* 0x020fc800078e3cff */
[----:B------:R-:W-:-:S13]  /*0200*/  ISETP.GT.AND P0, PT, R5, -0x1, PT ;  /* 0xffffffff0500780c */ /* 0x000fda0003f04270 */
[----:B------:R-:W-:Y:S05]  /*0210*/  @P0 BRA `(.L_x_444) ;  /* 0xfffffffc00e80947 */ /* 0x000fea000383ffff */
.L_x_443:
[----:B------:R-:W-:Y:S05]  /*0220*/  WARPSYNC.ALL ;  /* 0x0000000000007948 */ /* 0x000fea0003800000 */
[----:B------:R-:W-:Y:S06]  /*0230*/  BAR.SYNC.DEFER_BLOCKING 0x0 ;  /* 0x0000000000007b1d */ /* 0x000fec0000010000 */
[----:B------:R-:W-:Y:S05]  /*0240*/  BRA `(.L_x_445) ;  /* 0x0000004800cc7947 */ /* 0x000fea0003800000 */
.L_x_442:
[----:B------:R-:W0:Y:S01]  /*0250*/  S2R R14, SR_TID.X ;  /* 0x00000000000e7919 */ /* 0x000e220000002100 */
[----:B------:R-:W1:Y:S01]  /*0260*/  LDC.64 R2, c[0x0][0x3a8] ;  /* 0x0000ea00ff027b82 */ /* 0x000e620000000a00 */
[----:B------:R-:W-:Y:S01]  /*0270*/  UIMAD UR5, UR15, 0x140, URZ ;  /* 0x000001400f0578a4 */ /* 0x000fe2000f8e02ff */
[----:B------:R-:W2:Y:S01]  /*0280*/  S2R R15, SR_CgaCtaId ;  /* 0x00000000000f7919 */ /* 0x000ea20000008800 */
[----:B------:R-:W-:Y:S01]  /*0290*/  MOV R19, UR15 ;  /* 0x0000000f00137c02 */ /* 0x000fe20008000f00 */
[----:B------:R-:W-:Y:S01]  /*02a0*/  USHF.L.U32 UR4, UR11, 0x5, URZ ;  /* 0x000000050b047899 */ /* 0x000fe200080006ff */
[----:B------:R-:W4:Y:S01]  /*02b0*/  LDCU.128 UR24, c[0x0][0x3d0] ;  /* 0x00007a00ff1877ac */ /* 0x000f220008000c00 */
[----:B------:R-:W5:Y:S01]  /*02c0*/  LDCU.64 UR8, c[0x0][0x3d8] ;  /* 0x00007b00ff0877ac */ /* 0x000f620008000a00 */
        /* <DEDUP_REMOVED lines=11> */
[----:B------:R0:W4:Y:S01]  /*0380*/  LDG.E.64.CONSTANT R16, desc[UR16][R2.64] ;  /* 0x0000001002107981 */ /* 0x000122000c1e9b00 */
[----:B------:R-:W-:Y:S01]  /*0390*/  SHF.R.U32.HI R6, RZ, 0x4, R14 ;  /* 0x00000004ff067819 */ /* 0x000fe2000001160e */
[----:B------:R-:W-:Y:S01]  /*03a0*/  ULOP3.LUT UR4, UR4, 0x1fffc0, URZ, 0xc0, !UPT ;  /* 0x001fffc004047892 */ /* 0x000fe2000f8ec0ff */
[----:B------:R-:W-:Y:S01]  /*03b0*/  MOV R0, 0x400 ;  /* 0x0000040000007802 */ /* 0x000fe20000000f00 */
[----:B-----5:R-:W-:Y:S01]  /*03c0*/  ULEA UR8, UP0, UR11, UR8, 0x2 ;  /* 0x000000080b087291 */ /* 0x020fe2000f8010ff */
[----:B------:R-:W-:Y:S01]  /*03d0*/  LOP3.LUT R6, R6, R14, RZ, 0x3c, !PT ;  /* 0x0000000e06067212 */ /* 0x000fe200078e3cff */
[----:B---3--:R-:W-:Y:S01]  /*03e0*/  ULOP3.LUT UR4, UR4, 0x3f, UR19, 0xf8, !UPT ;  /* 0x0000003f04047892 */ /* 0x008fe2000f8ef813 */
[----:B------:R-:W-:Y:S02]  /*03f0*/  IADD3 R4, PT, PT, R0, 0x2800, RZ ;  /* 0x0000280000047810 */ /* 0x000fe40007ffe0ff */
[----:B------:R-:W-:Y:S02]  /*0400*/  CS2R R78, SRZ ;  /* 0x00000000004e7805 */ /* 0x000fe4000001ff00 */
[----:B--2---:R-:W-:-:S02]  /*0410*/  LEA R5, R15, R0, 0x18 ;  /* 0x000000000f057211 */ /* 0x004fc400078ec0ff */
[----:B------:R-:W-:Y:S02]  /*0420*/  CS2R R80, SRZ ;  /* 0x0000000000507805 */ /* 0x000fe4000001ff00 */
[----:B------:R-:W-:Y:S02]  /*0430*/  IADD3 R0, PT, PT, R0, 0x3480, RZ ;  /* 0x0000348000007810 */ /* 0x000fe40007ffe0ff */
[----:B------:R-:W-:Y:S02]  /*0440*/  CS2R R82, SRZ ;  /* 0x0000000000527805 */ /* 0x000fe4000001ff00 */
[----:B------:R-:W-:Y:S02]  /*0450*/  SHF.L.U32 R6, R6, 0x3, RZ ;  /* 0x0000000306067819 */ /* 0x000fe400000006ff */
[----:B------:R-:W-:Y:S02]  /*0460*/  CS2R R84, SRZ ;  /* 0x0000000000547805 */ /* 0x000fe4000001ff00 */
[----:B------:R-:W-:Y:S01]  /*0470*/  SHF.R.U32.HI R12, RZ, 0x2, R14 ;  /* 0x00000002ff0c7819 */ /* 0x000fe2000001160e */
[----:B----4-:R-:W-:Y:S01]  /*0480*/  UIMAD.WIDE.U32 UR6, UR15, 0x4, UR26 ;  /* 0x000000040f0678a5 */ /* 0x010fe2000f8e001a */
[C---:B------:R-:W-:Y:S01]  /*0490*/  LEA R4, R15.reuse, R4, 0x18 ;  /* 0x000000040f047211 */ /* 0x040fe200078ec0ff */
[----:B------:R-:W-:Y:S01]  /*04a0*/  ULEA.HI.X UR9, UR11, UR9, URZ, 0x2, UP0 ;  /* 0x000000090b097291 */ /* 0x000fe200080f14ff */
[----:B------:R-:W-:Y:S01]  /*04b0*/  LEA R15, R15, R0, 0x18 ;  /* 0x000000000f0f7211 */ /* 0x000fe200078ec0ff */
[----:B------:R-:W1:Y:S01]  /*04c0*/  LDCU UR20, c[0x0][0x374] ;  /* 0x00006e80ff1477ac */ /* 0x000e620008000800 */
[----:B------:R-:W-:-:S02]  /*04d0*/  SHF.L.U32 R0, R14, 0x1, RZ ;  /* 0x000000010e007819 */ /* 0x000fc400000006ff */
[----:B------:R-:W-:Y:S01]  /*04e0*/  LOP3.LUT R6, R6, 0x18, RZ, 0xc0, !PT ;  /* 0x0000001806067812 */ /* 0x000fe200078ec0ff */
[----:B------:R-:W-:Y:S01]  /*04f0*/  UMOV UR13, UR11 ;  /* 0x0000000b000d7c82 */ /* 0x000fe20008000000 */
[----:B------:R-:W-:Y:S02]  /*0500*/  MOV R9, UR5 ;  /* 0x0000000500097c02 */ /* 0x000fe40008000f00 */
[----:B0-----:R-:W-:Y:S02]  /*0510*/  LEA R2, R19, R12, 0x4 ;  /* 0x0000000c13027211 */ /* 0x001fe400078e20ff */
[----:B------:R-:W-:Y:S02]  /*0520*/  LOP3.LUT R0, R0, 0x18, RZ, 0xc0, !PT ;  /* 0x0000001800007812 */ /* 0x000fe400078ec0ff */
[----:B------:R-:W-:Y:S01]  /*0530*/  IADD3 R3, PT, PT, R5, R6, RZ ;  /* 0x0000000605037210 */ /* 0x000fe20007ffe0ff */
[----:B------:R-:W-:Y:S01]  /*0540*/  IMAD R9, R2, 0x14, -R9 ;  /* 0x0000001402097824 */ /* 0x000fe200078e0a09 */
[----:B------:R-:W-:-:S02]  /*0550*/  LEA R5, R14, R5, 0x5 ;  /* 0x000000050e057211 */ /* 0x000fc400078e28ff */
[C---:B------:R-:W-:Y:S02]  /*0560*/  LOP3.LUT R2, R0.reuse, 0x8, RZ, 0x3c, !PT ;  /* 0x0000000800027812 */ /* 0x040fe400078e3cff */
[C---:B------:R-:W-:Y:S02]  /*0570*/  LOP3.LUT R6, R0.reuse, 0x10, RZ, 0x3c, !PT ;  /* 0x0000001000067812 */ /* 0x040fe400078e3cff */
[----:B------:R-:W-:Y:S02]  /*0580*/  LOP3.LUT R8, R0, 0x18, RZ, 0x3c, !PT ;  /* 0x0000001800087812 */ /* 0x000fe400078e3cff */
[C---:B------:R-:W-:Y:S02]  /*0590*/  IADD3 R0, PT, PT, R5.reuse, R0, RZ ;  /* 0x0000000005007210 */ /* 0x040fe40007ffe0ff */
[C---:B------:R-:W-:Y:S02]  /*05a0*/  IADD3 R10, PT, PT, R5.reuse, R2, RZ ;  /* 0x00000002050a7210 */ /* 0x040fe40007ffe0ff */
[----:B------:R-:W-:Y:S01]  /*05b0*/  IADD3 R2, PT, PT, R5, R6, RZ ;  /* 0x0000000605027210 */ /* 0x000fe20007ffe0ff */
[----:B------:R0:W-:Y:S01]  /*05c0*/  STL [R1+0x24], R0 ;  /* 0x0000240001007387 */ /* 0x0001e20000100800 */
[----:B------:R-:W-:-:S02]  /*05d0*/  LEA R12, R12, R3, 0x5 ;  /* 0x000000030c0c7211 */ /* 0x000fc400078e28ff */
[----:B------:R-:W-:Y:S01]  /*05e0*/  SHF.R.U32.HI R3, RZ, 0x2, R9 ;  /* 0x00000002ff037819 */ /* 0x000fe20000011609 */
[----:B------:R-:W-:Y:S01]  /*05f0*/  STL [R1+0x20], R10 ;  /* 0x0000200a01007387 */ /* 0x000fe20000100800 */
[----:B------:R-:W-:Y:S02]  /*0600*/  IADD3 R6, PT, PT, R9, 0x10, RZ ;  /* 0x0000001009067810 */ /* 0x000fe40007ffe0ff */
[----:B------:R-:W-:Y:S01]  /*0610*/  MOV R164, UR24 ;  /* 0x0000001800a47c02 */ /* 0x000fe20008000f00 */
[----:B------:R2:W-:Y:S01]  /*0620*/  STL [R1+0x1c], R2 ;  /* 0x00001c0201007387 */ /* 0x0005e20000100800 */
[----:B------:R-:W-:Y:S02]  /*0630*/  MOV R165, UR25 ;  /* 0x0000001900a57c02 */ /* 0x000fe40008000f00 */
[----:B0-----:R-:W-:Y:S02]  /*0640*/  IADD3 R0, PT, PT, R5, R8, RZ ;  /* 0x0000000805007210 */ /* 0x001fe40007ffe0ff */
[----:B------:R-:W-:-:S02]  /*0650*/  IADD3 R5, PT, PT, R9, 0xc, RZ ;  /* 0x0000000c09057810 */ /* 0x000fc40007ffe0ff */
[----:B------:R-:W-:Y:S01]  /*0660*/  LOP3.LUT R8, R7, 0xffff, RZ, 0xc0, !PT ;  /* 0x0000ffff07087812 */ /* 0x000fe200078ec0ff */
[----:B------:R0:W-:Y:S01]  /*0670*/  STL [R1+0x18], R0 ;  /* 0x0000180001007387 */ /* 0x0001e20000100800 */
[----:B------:R-:W-:Y:S01]  /*0680*/  SHF.R.U32.HI R11, RZ, 0x2, R5 ;  /* 0x00000002ff0b7819 */ /* 0x000fe20000011605 */
[--C-:B------:R-:W-:Y:S01]  /*0690*/  IMAD R5, R3, 0x28, R4.reuse ;  /* 0x0000002803057824 */ /* 0x100fe200078e0204 */
[----:B--2---:R-:W-:Y:S02]  /*06a0*/  IADD3 R2, PT, PT, R9, 0x8, RZ ;  /* 0x0000000809027810 */ /* 0x004fe40007ffe0ff */
[----:B------:R-:W-:Y:S01]  /*06b0*/  MOV R10, UR4 ;  /* 0x00000004000a7c02 */ /* 0x000fe20008000f00 */
[----:B------:R-:W-:Y:S01]  /*06c0*/  IMAD R11, R11, 0x28, R4 ;  /* 0x000000280b0b7824 */ /* 0x000fe200078e0204 */
[----:B------:R-:W-:Y:S01]  /*06d0*/  SHF.R.U32.HI R3, RZ, 0x2, R6 ;  /* 0x00000002ff037819 */ /* 0x000fe20000011606 */
[----:B------:R-:W-:Y:S01]  /*06e0*/  UMOV UR4, URZ ;  /* 0x000000ff00047c82 */ /* 0x000fe20008000000 */
[----:B0-----:R-:W-:-:S02]  /*06f0*/  IADD3 R0, PT, PT, R9, 0x4, RZ ;  /* 0x0000000409007810 */ /* 0x001fc40007ffe0ff */
[----:B------:R-:W-:Y:S01]  /*0700*/  SHF.R.U32.HI R9, RZ, 0x2, R2 ;  /* 0x00000002ff097819 */ /* 0x000fe20000011602 */
[----:B------:R-:W-:Y:S01]  /*0710*/  IMAD R2, R8, 0xccd, RZ ;  /* 0x00000ccd08027824 */ /* 0x000fe200078e02ff */
[----:B------:R-:W-:Y:S01]  /*0720*/  SHF.R.U32.HI R7, RZ, 0x2, R0 ;  /* 0x00000002ff077819 */ /* 0x000fe20000011600 */
[----:B------:R-:W-:Y:S02]  /*0730*/  IMAD R0, R10, 0x280, R14 ;  /* 0x000002800a007824 */ /* 0x000fe400078e020e */
[----:B------:R-:W-:Y:S01]  /*0740*/  IMAD R13, R3, 0x28, R4 ;  /* 0x00000028030d7824 */ /* 0x000fe200078e0204 */
[----:B------:R-:W-:Y:S01]  /*0750*/  SHF.R.U32.HI R2, RZ, 0x10, R2 ;  /* 0x00000010ff027819 */ /* 0x000fe20000011602 */
[--C-:B------:R-:W-:Y:S01]  /*0760*/  IMAD R7, R7, 0x28, R4.reuse ;  /* 0x0000002807077824 */ /* 0x100fe200078e0204 */
[----:B------:R-:W-:Y:S01]  /*0770*/  SHF.L.U32 R3, R14, 0x3, RZ ;  /* 0x000000030e037819 */ /* 0x000fe200000006ff */
[----:B------:R-:W-:Y:S01]  /*0780*/  IMAD R9, R9, 0x28, R4 ;  /* 0x0000002809097824 */ /* 0x000fe200078e0204 */
[----:B------:R-:W-:Y:S01]  /*0790*/  IADD3 R0, PT, PT, R0, UR5, RZ ;  /* 0x0000000500007c10 */ /* 0x000fe2000fffe0ff */
[----:B------:R-:W-:Y:S01]  /*07a0*/  IMAD R4, R19, -0x10, R2 ;  /* 0xfffffff013047824 */ /* 0x000fe200078e0202 */
[----:B------:R-:W-:Y:S01]  /*07b0*/  LOP3.LUT R2, R3, 0x18, RZ, 0xc0, !PT ;  /* 0x0000001803027812 */ /* 0x000fe200078ec0ff */
[----:B------:R-:W-:Y:S01]  /*07c0*/  UMOV UR5, URZ ;  /* 0x000000ff00057c82 */ /* 0x000fe20008000000 */
[----:B------:R-:W-:-:S02]  /*07d0*/  SHF.L.U32 R3, R0, 0x1, RZ ;  /* 0x0000000100037819 */ /* 0x000fc400000006ff */
[----:B------:R-:W-:Y:S02]  /*07e0*/  IADD3 R0, PT, PT, R5, R2, RZ ;  /* 0x0000000205007210 */ /* 0x000fe40007ffe0ff */
[C---:B------:R-:W-:Y:S01]  /*07f0*/  IADD3 R6, PT, PT, R2.reuse, R7, RZ ;  /* 0x0000000702067210 */ /* 0x040fe20007ffe0ff */
[----:B------:R-:W-:Y:S01]  /*0800*/  IMAD.WIDE.U32 R164, R3, 0x4, R164 ;  /* 0x0000000403a47825 */ /* 0x000fe200078e00a4 */
[C---:B------:R-:W-:Y:S01]  /*0810*/  IADD3 R5, PT, PT, R2.reuse, R9, RZ ;  /* 0x0000000902057210 */ /* 0x040fe20007ffe0ff */
[----:B------:R0:W-:Y:S04]  /*0820*/  STL [R1+0x14], R0 ;  /* 0x0000140001007387 */ /* 0x0001e80000100800 */
[----:B------:R-:W-:Y:S04]  /*0830*/  STL [R1+0x10], R6 ;  /* 0x0000100601007387 */ /* 0x000fe80000100800 */
[----:B------:R-:W-:Y:S01]  /*0840*/  STL [R1+0xc], R5 ;  /* 0x00000c0501007387 */ /* 0x000fe20000100800 */
[----:B0-----:R-:W-:-:S02]  /*0850*/  IADD3 R0, PT, PT, R2, R11, RZ ;  /* 0x0000000b02007210 */ /* 0x001fc40007ffe0ff */
[----:B------:R-:W-:-:S03]  /*0860*/  IADD3 R2, PT, PT, R2, R13, RZ ;  /* 0x0000000d02027210 */ /* 0x000fc60007ffe0ff */
[----:B------:R0:W-:Y:S04]  /*0870*/  STL [R1+0x8], R0 ;  /* 0x0000080001007387 */ /* 0x0001e80000100800 */
[----:B------:R2:W-:Y:S01]  /*0880*/  STL [R1+0x4], R2 ;  /* 0x0000040201007387 */ /* 0x0005e20000100800 */
[----:B0-----:R-:W-:-:S05]  /*0890*/  LEA R0, R4, R15, 0x3 ;  /* 0x0000000f04007211 */ /* 0x001fca00078e18ff */
[----:B------:R2:W-:Y:S01]  /*08a0*/  STL [R1], R0 ;  /* 0x0000000001007387 */ /* 0x0005e20000100800 */
[--C-:B------:R-:W-:Y:S02]  /*08b0*/  HADD2.F32 R11, -RZ, R16.reuse.H0_H0 ;  /* 0x20000010ff0b7230 */ /* 0x100fe40000004100 */
[----:B------:R-:W-:Y:S02]  /*08c0*/  HADD2.F32 R10, -RZ, R16.H1_H1 ;  /* 0x30000010ff0a7230 */ /* 0x000fe40000004100 */
[--C-:B------:R-:W-:Y:S02]  /*08d0*/  HADD2.F32 R9, -RZ, R17.reuse.H0_H0 ;  /* 0x20000011ff097230 */ /* 0x100fe40000004100 */
[----:B-12---:R-:W-:-:S07]  /*08e0*/  HADD2.F32 R8, -RZ, R17.H1_H1 ;  /* 0x30000011ff087230 */ /* 0x006fce0000004100 */
.L_x_457:
[----:B0-----:R-:W0:Y:S01]  /*08f0*/  S2R R3, SR_TID.X ;  /* 0x0000000000037919 */ /* 0x001e220000002100 */
[----:B------:R-:W-:Y:S01]  /*0900*/  ULOP3.LUT UR10, UR11, 0x1, URZ, 0xc0, !UPT ;  /* 0x000000010b0a7892 */ /* 0x000fe2000f8ec0ff */
[----:B------:R-:W-:Y:S01]  /*0910*/  HFMA2 R5, -RZ, RZ, 0, 0 ;  /* 0x00000000ff057431 */ /* 0x000fe200000001ff */
[----:B------:R-:W-:Y:S02]  /*0920*/  USHF.L.U32 UR18, UR19, 0x6, URZ ;  /* 0x0000000613127899 */ /* 0x000fe400080006ff */
[----:B------:R-:W-:Y:S02]  /*0930*/  UIMAD UR12, UR10, 0x140, URZ ;  /* 0x000001400a0c78a4 */ /* 0x000fe4000f8e02ff */
[----:B------:R-:W-:Y:S01]  /*0940*/  USHF.R.U64 UR10, UR13, 0x1, UR5 ;  /* 0x000000010d0a7899 */ /* 0x000fe20008001205 */
[----:B------:R-:W1:Y:S05]  /*0950*/  LDCU.64 UR22, c[0x0][0x3a0] ;  /* 0x00007400ff1677ac */ /* 0x000e6a0008000a00 */
[----:B------:R-:W-:-:S02]  /*0960*/  MOV R7, UR10 ;  /* 0x0000000a00077c02 */ /* 0x000fc40008000f00 */
        /* <DEDUP_REMOVED lines=9> */
[----:B------:R-:W-:Y:S02]  /*0a00*/  LOP3.LUT R13, R2, 0xffff, RZ, 0xc0, !PT ;  /* 0x0000ffff020d7812 */ /* 0x000fe400078ec0ff */
[----:B------:R-:W-:Y:S02]  /*0a10*/  LOP3.LUT R6, R0, 0xfc0, R3, 0xf8, !PT ;  /* 0x00000fc000067812 */ /* 0x000fe400078ef803 */
        /* <DEDUP_REMOVED lines=9> */
[----:B-1----:R-:W-:Y:S02]  /*0ab0*/  IADD3 R14, P0, PT, R7, UR22, RZ ;  /* 0x00000016070e7c10 */ /* 0x002fe4000ff1e0ff */
        /* <DEDUP_REMOVED lines=48> */
[----:B------:R-:W0:Y:S03]  /*0dc0*/  S2R R41, SR_CgaCtaId ;  /* 0x0000000000297919 */ /* 0x000e260000008800 */
[----:B------:R1:W5:Y:S01]  /*0dd0*/  LDG.E.64.CONSTANT R86, desc[UR16][R34.64+0x12c00] ;  /* 0x012c001022567981 */ /* 0x000362000c1e9b00 */
[----:B------:R-:W-:-:S04]  /*0de0*/  MOV R40, 0x400 ;  /* 0x0000040000287802 */ /* 0x000fc80000000f00 */
[----:B------:R-:W-:-:S04]  /*0df0*/  IADD3 R40, PT, PT, R40, 0x2800, RZ ;  /* 0x0000280028287810 */ /* 0x000fc80007ffe0ff */
[----:B0-----:R-:W-:-:S05]  /*0e00*/  LEA R40, R41, R40, 0x18 ;  /* 0x0000002829287211 */ /* 0x001fca00078ec0ff */
[----:B------:R-:W-:-:S05]  /*0e10*/  IMAD R147, R13, 0x28, R40 ;  /* 0x000000280d937824 */ /* 0x000fca00078e0228 */
[----:B------:R-:W-:Y:S01]  /*0e20*/  LEA R147, R0, R147, 0x3 ;  /* 0x0000009300937211 */ /* 0x000fe200078e18ff */
[--C-:B--2---:R-:W-:Y:S02]  /*0e30*/  HADD2.F32 R68, -RZ, R37.reuse.H0_H0 ;  /* 0x20000025ff447230 */ /* 0x104fe40000004100 */
[----:B------:R-:W-:Y:S02]  /*0e40*/  HADD2.F32 R66, -RZ, R37.H1_H1 ;  /* 0x30000025ff427230 */ /* 0x000fe40000004100 */
[--C-:B---3--:R-:W-:Y:S02]  /*0e50*/  HADD2.F32 R37, -RZ, R28.reuse.H0_H0 ;  /* 0x2000001cff257230 */ /* 0x108fe40000004100 */
[----:B------:R-:W-:Y:S02]  /*0e60*/  HADD2.F32 R153, -RZ, R28.H1_H1 ;  /* 0x3000001cff997230 */ /* 0x000fe40000004100 */
[--C-:B------:R-:W-:Y:S02]  /*0e70*/  HADD2.F32 R125, -RZ, R36.reuse.H0_H0 ;  /* 0x20000024ff7d7230 */ /* 0x100fe40000004100 */
[----:B------:R-:W-:-:S02]  /*0e80*/  HADD2.F32 R129, -RZ, R36.H1_H1 ;  /* 0x30000024ff817230 */ /* 0x000fc40000004100 */
[----:B----4-:R-:W-:Y:S02]  /*0e90*/  HADD2.F32 R36, -RZ, R38.H0_H0 ;  /* 0x20000026ff247230 */ /* 0x010fe40000004100 */
[--C-:B-----5:R-:W-:Y:S02]  /*0ea0*/  HADD2.F32 R163, -RZ, R5.reuse.H1_H1 ;  /* 0x30000005ffa37230 */ /* 0x120fe40000004100 */
[----:B-1----:R-:W-:Y:S01]  /*0eb0*/  FADD.FTZ R28, R3, UR10 ;  /* 0x0000000a031c7e21 */ /* 0x002fe20008010000 */
[----:B------:R-:W-:-:S03]  /*0ec0*/  HADD2.F32 R3, -RZ, R5.H0_H0 ;  /* 0x20000005ff037230 */ /* 0x000fc60000004100 */
[----:B------:R0:W1:Y:S01]  /*0ed0*/  MUFU.RSQ R5, R28 ;  /* 0x0000001c00057308 */ /* 0x0000620000001400 */
[----:B------:R-:W-:Y:S02]  /*0ee0*/  HADD2.F32 R38, -RZ, R38.H1_H1 ;  /* 0x30000026ff267230 */ /* 0x000fe40000004100 */
[----:B------:R-:W-:Y:S02]  /*0ef0*/  HADD2.F32 R141, -RZ, R143.H0_H0 ;  /* 0x2000008fff8d7230 */ /* 0x000fe40000004100 */
[--C-:B------:R-:W-:Y:S02]  /*0f00*/  HADD2.F32 R40, -RZ, R39.reuse.H0_H0 ;  /* 0x20000027ff287230 */ /* 0x100fe40000004100 */
[----:B------:R-:W-:Y:S02]  /*0f10*/  HADD2.F32 R42, -RZ, R39.H1_H1 ;  /* 0x30000027ff2a7230 */ /* 0x000fe40000004100 */
[----:B------:R-:W-:Y:S02]  /*0f20*/  HADD2.F32 R143, -RZ, R143.H1_H1 ;  /* 0x3000008fff8f7230 */ /* 0x000fe40000004100 */
[----:B------:R-:W-:-:S02]  /*0f30*/  HADD2.F32 R39, -RZ, R31.H0_H0 ;  /* 0x2000001fff277230 */ /* 0x000fc40000004100 */
[----:B------:R-:W-:Y:S02]  /*0f40*/  HADD2.F32 R151, -RZ, R31.H1_H1 ;  /* 0x3000001fff977230 */ /* 0x000fe40000004100 */
[--C-:B------:R-:W-:Y:S02]  /*0f50*/  HADD2.F32 R31, -RZ, R4.reuse.H0_H0 ;  /* 0x20000004ff1f7230 */ /* 0x100fe40000004100 */
[----:B------:R-:W-:Y:S02]  /*0f60*/  HADD2.F32 R161, -RZ, R4.H1_H1 ;  /* 0x30000004ffa17230 */ /* 0x000fe40000004100 */
[C---:B------:R-:W-:Y:S01]  /*0f70*/  FADD.FTZ R4, -R2.reuse, R129 ;  /* 0x0000008102047221 */ /* 0x040fe20000010100 */
[--C-:B------:R-:W-:Y:S02]  /*0f80*/  HADD2.F32 R46, -RZ, R32.reuse.H0_H0 ;  /* 0x20000020ff2e7230 */ /* 0x100fe40000004100 */
[----:B------:R-:W-:Y:S01]  /*0f90*/  FADD.FTZ R129, -R2, R38 ;  /* 0x0000002602817221 */ /* 0x000fe20000010100 */
[----:B------:R-:W-:-:S02]  /*0fa0*/  HADD2.F32 R48, -RZ, R32.H1_H1 ;  /* 0x30000020ff307230 */ /* 0x000fc40000004100 */
[----:B------:R-:W-:Y:S01]  /*0fb0*/  FADD.FTZ R38, -R2, R143 ;  /* 0x0000008f02267221 */ /* 0x000fe20000010100 */
[--C-:B------:R-:W-:Y:S02]  /*0fc0*/  HADD2.F32 R32, -RZ, R33.reuse.H0_H0 ;  /* 0x20000021ff207230 */ /* 0x100fe40000004100 */
[----:B------:R-:W-:Y:S02]  /*0fd0*/  HADD2.F32 R34, -RZ, R33.H1_H1 ;  /* 0x30000021ff227230 */ /* 0x000fe40000004100 */
[----:B------:R-:W-:Y:S02]  /*0fe0*/  HADD2.F32 R59, -RZ, R61.H0_H0 ;  /* 0x2000003dff3b7230 */ /* 0x000fe40000004100 */
[----:B------:R-:W-:Y:S02]  /*0ff0*/  HADD2.F32 R51, -RZ, R53.H0_H0 ;  /* 0x20000035ff337230 */ /* 0x000fe40000004100 */
[----:B------:R-:W-:Y:S02]  /*1000*/  HADD2.F32 R43, -RZ, R45.H0_H0 ;  /* 0x2000002dff2b7230 */ /* 0x000fe40000004100 */
[----:B------:R-:W-:-:S02]  /*1010*/  HADD2.F32 R69, -RZ, R71.H0_H0 ;  /* 0x20000047ff457230 */ /* 0x000fc40000004100 */
[----:B------:R-:W-:Y:S02]  /*1020*/  HADD2.F32 R77, -RZ, R89.H0_H0 ;  /* 0x20000059ff4d7230 */ /* 0x000fe40000004100 */
[----:B------:R-:W-:Y:S02]  /*1030*/  HADD2.F32 R95, -RZ, R97.H0_H0 ;  /* 0x20000061ff5f7230 */ /* 0x000fe40000004100 */
[----:B------:R-:W-:Y:S02]  /*1040*/  HADD2.F32 R103, -RZ, R105.H0_H0 ;  /* 0x20000069ff677230 */ /* 0x000fe40000004100 */
[----:B------:R-:W-:Y:S02]  /*1050*/  HADD2.F32 R111, -RZ, R113.H0_H0 ;  /* 0x20000071ff6f7230 */ /* 0x000fe40000004100 */
[--C-:B------:R-:W-:Y:S02]  /*1060*/  HADD2.F32 R145, -RZ, R142.reuse.H0_H0 ;  /* 0x2000008eff917230 */ /* 0x100fe40000004100 */
[----:B------:R-:W-:-:S02]  /*1070*/  HADD2.F32 R149, -RZ, R142.H1_H1 ;  /* 0x3000008eff957230 */ /* 0x000fc40000004100 */
[--C-:B------:R-:W-:Y:S02]  /*1080*/  HADD2.F32 R63, -RZ, R60.reuse.H0_H0 ;  /* 0x2000003cff3f7230 */ /* 0x100fe40000004100 */
[----:B------:R-:W-:Y:S02]  /*1090*/  HADD2.F32 R65, -RZ, R60.H1_H1 ;  /* 0x3000003cff417230 */ /* 0x000fe40000004100 */
[----:B------:R-:W-:Y:S02]  /*10a0*/  HADD2.F32 R61, -RZ, R61.H1_H1 ;  /* 0x3000003dff3d7230 */ /* 0x000fe40000004100 */
[--C-:B------:R-:W-:Y:S02]  /*10b0*/  HADD2.F32 R55, -RZ, R52.reuse.H0_H0 ;  /* 0x20000034ff377230 */ /* 0x100fe40000004100 */
[----:B------:R-:W-:Y:S02]  /*10c0*/  HADD2.F32 R57, -RZ, R52.H1_H1 ;  /* 0x30000034ff397230 */ /* 0x000fe40000004100 */
        /* <DEDUP_REMOVED lines=21> */
[--C-:B------:R-:W-:Y:S02]  /*1220*/  HADD2.F32 R35, -RZ, R29.reuse.H0_H0 ;  /* 0x2000001dff237230 */ /* 0x100fe40000004100 */
[----:B------:R-:W-:Y:S02]  /*1230*/  HADD2.F32 R155, -RZ, R29.H1_H1 ;  /* 0x3000001dff9b7230 */ /* 0x000fe40000004100 */
[--C-:B------:R-:W-:Y:S02]  /*1240*/  HADD2.F32 R33, -RZ, R26.reuse.H0_H0 ;  /* 0x2000001aff217230 */ /* 0x100fe40000004100 */
[----:B------:R-:W-:-:S02]  /*1250*/  HADD2.F32 R157, -RZ, R26.H1_H1 ;  /* 0x3000001aff9d7230 */ /* 0x000fc40000004100 */
[--C-:B------:R-:W-:Y:S02]  /*1260*/  HADD2.F32 R13, -RZ, R27.reuse.H0_H0 ;  /* 0x2000001bff0d7230 */ /* 0x100fe40000004100 */
[----:B------:R-:W-:Y:S02]  /*1270*/  HADD2.F32 R159, -RZ, R27.H1_H1 ;  /* 0x3000001bff9f7230 */ /* 0x000fe40000004100 */
[--C-:B------:R-:W-:Y:S02]  /*1280*/  HADD2.F32 R143, -RZ, R133.reuse.H0_H0 ;  /* 0x20000085ff8f7230 */ /* 0x100fe40000004100 */
[C---:B------:R-:W-:Y:S01]  /*1290*/  FADD.FTZ R66, -R2.reuse, R66 ;  /* 0x0000004202427221 */ /* 0x040fe20000010100 */
[----:B------:R-:W-:Y:S02]  /*12a0*/  HADD2.F32 R133, -RZ, R133.H1_H1 ;  /* 0x30000085ff857230 */ /* 0x000fe40000004100 */
[C---:B------:R-:W-:Y:S01]  /*12b0*/  FADD.FTZ R0, -R2.reuse, R125 ;  /* 0x0000007d02007221 */ /* 0x040fe20000010100 */
[C---:B------:R-:W-:Y:S01]  /*12c0*/  FADD.FTZ R68, -R2.reuse, R68 ;  /* 0x0000004402447221 */ /* 0x040fe20000010100 */
[C---:B------:R-:W-:Y:S01]  /*12d0*/  FADD.FTZ R142, -R2.reuse, R36 ;  /* 0x00000024028e7221 */ /* 0x040fe20000010100 */
[C---:B------:R-:W-:Y:S01]  /*12e0*/  FADD.FTZ R125, -R2.reuse, R40 ;  /* 0x00000028027d7221 */ /* 0x040fe20000010100 */
[C---:B------:R-:W-:Y:S01]  /*12f0*/  FADD.FTZ R29, -R2.reuse, R42 ;  /* 0x0000002a021d7221 */ /* 0x040fe20000010100 */
[C---:B------:R-:W-:Y:S01]  /*1300*/  FADD.FTZ R27, -R2.reuse, R46 ;  /* 0x0000002e021b7221 */ /* 0x040fe20000010100 */
[C---:B------:R-:W-:Y:S01]  /*1310*/  FADD.FTZ R26, -R2.reuse, R48 ;  /* 0x00000030021a7221 */ /* 0x040fe20000010100 */
[C---:B0-----:R-:W-:Y:S01]  /*1320*/  FADD.FTZ R28, -R2.reuse, R32 ;  /* 0x00000020021c7221 */ /* 0x041fe20000010100 */
        /* <DEDUP_REMOVED lines=52> */
[----:B------:R-:W-:-:S02]  /*1670*/  HADD2.F32 R144, -RZ, R139.H1_H1 ;  /* 0x3000008bff907230 */ /* 0x000fc40000004100 */
[----:B-1----:R-:W-:Y:S01]  /*1680*/  FMUL.FTZ R2, R5, R66 ;  /* 0x0000004205027220 */ /* 0x002fe20000410000 */
[----:B------:R-:W-:Y:S01]  /*1690*/  FADD.FTZ R85, R133, R85 ;  /* 0x0000005585557221 */ /* 0x000fe20000010000 */
[----:B------:R-:W-:Y:S01]  /*16a0*/  FMUL.FTZ R3, R5, R68 ;  /* 0x0000004405037220 */ /* 0x000fe20000410000 */
[----:B------:R-:W-:Y:S02]  /*16b0*/  HADD2.F32 R33, -RZ, R137.H1_H1 ;  /* 0x30000089ff217230 */ /* 0x000fe40000004100 */
[----:B------:R-:W-:Y:S01]  /*16c0*/  FFMA.FTZ R84, R2, R133, R84 ;  /* 0x0000008502547223 */ /* 0x000fe20000010054 */
[--C-:B------:R-:W-:Y:S02]  /*16d0*/  HADD2.F32 R66, -RZ, R22.reuse.H0_H0 ;  /* 0x20000016ff427230 */ /* 0x100fe40000004100 */
[----:B------:R-:W-:Y:S01]  /*16e0*/  FADD.FTZ R85, R85, R144 ;  /* 0x0000009055557221 */ /* 0x000fe20000010000 */
[----:B------:R-:W-:Y:S02]  /*16f0*/  HADD2.F32 R68, -RZ, R22.H1_H1 ;  /* 0x30000016ff447230 */ /* 0x000fe40000004100 */
[----:B------:R-:W-:Y:S01]  /*1700*/  FMUL.FTZ R22, R5, R29 ;  /* 0x0000001d05167220 */ /* 0x000fe20000410000 */
[----:B------:R-:W-:-:S02]  /*1710*/  HADD2.F32 R41, -RZ, R131.H1_H1 ;  /* 0x30000083ff297230 */ /* 0x000fc40000004100 */
[----:B------:R-:W-:Y:S01]  /*1720*/  FMUL.FTZ R30, R5, R30 ;  /* 0x0000001e051e7220 */ /* 0x000fe20000410000 */
[----:B------:R-:W-:Y:S02]  /*1730*/  HADD2.F32 R146, -RZ, R139.H0_H0 ;  /* 0x2000008bff927230 */ /* 0x000fe40000004100 */
[----:B------:R-:W-:Y:S01]  /*1740*/  FFMA.FTZ R84, R22, R144, R84 ;  /* 0x0000009016547223 */ /* 0x000fe20000010054 */
[----:B------:R-:W-:Y:S01]  /*1750*/  FADD.FTZ R85, R85, R33 ;  /* 0x0000002155557221 */ /* 0x000fe20000010000 */
[----:B------:R-:W-:Y:S01]  /*1760*/  FADD.FTZ R83, R143, R83 ;  /* 0x000000538f537221 */ /* 0x000fe20000010000 */
[----:B------:R-:W-:Y:S02]  /*1770*/  HADD2.F32 R49, -RZ, R123.H1_H1 ;  /* 0x3000007bff317230 */ /* 0x000fe40000004100 */
[----:B------:R-:W-:Y:S01]  /*1780*/  FFMA.FTZ R84, R30, R33, R84 ;  /* 0x000000211e547223 */ /* 0x000fe20000010054 */
[----:B------:R-:W-:Y:S02]  /*1790*/  HADD2.F32 R31, -RZ, R137.H0_H0 ;  /* 0x20000089ff1f7230 */ /* 0x000fe40000004100 */
[----:B------:R-:W-:Y:S01]  /*17a0*/  FMUL.FTZ R38, R5, R38 ;  /* 0x0000002605267220 */ /* 0x000fe20000410000 */
[----:B------:R-:W-:Y:S01]  /*17b0*/  FADD.FTZ R85, R85, R41 ;  /* 0x0000002955557221 */ /* 0x000fe20000010000 */
[----:B------:R-:W-:Y:S01]  /*17c0*/  FADD.FTZ R83, R83, R146 ;  /* 0x0000009253537221 */ /* 0x000fe20000010000 */
[----:B------:R-:W-:-:S02]  /*17d0*/  HADD2.F32 R13, -RZ, R132.H0_H0 ;  /* 0x20000084ff0d7230 */ /* 0x000fc40000004100 */
[C---:B------:R-:W-:Y:S01]  /*17e0*/  FMUL.FTZ R0, R5.reuse, R0 ;  /* 0x0000000005007220 */ /* 0x040fe20000410000 */
[----:B------:R-:W-:Y:S02]  /*17f0*/  HADD2.F32 R57, -RZ, R121.H1_H1 ;  /* 0x30000079ff397230 */ /* 0x000fe40000004100 */
[----:B------:R-:W-:Y:S01]  /*1800*/  FFMA.FTZ R84, R38, R41, R84 ;  /* 0x0000002926547223 */ /* 0x000fe20000010054 */
[----:B------:R-:W-:Y:S02]  /*1810*/  HADD2.F32 R39, -RZ, R131.H0_H0 ;  /* 0x20000083ff277230 */ /* 0x000fe40000004100 */
[----:B------:R-:W-:Y:S01]  /*1820*/  FMUL.FTZ R46, R5, R46 ;  /* 0x0000002e052e7220 */ /* 0x000fe20000410000 */
[----:B------:R-:W-:Y:S01]  /*1830*/  FADD.FTZ R85, R85, R49 ;  /* 0x0000003155557221 */ /* 0x000fe20000010000 */
[----:B------:R-:W-:Y:S01]  /*1840*/  FADD.FTZ R83, R83, R31 ;  /* 0x0000001f53537221 */ /* 0x000fe20000010000 */
[----:B------:R-:W-:Y:S02]  /*1850*/  HADD2.F32 R145, -RZ, R132.H1_H1 ;  /* 0x30000084ff917230 */ /* 0x000fe40000004100 */
[----:B------:R-:W-:Y:S01]  /*1860*/  FADD.FTZ R79, R13, R79 ;  /* 0x0000004f0d4f7221 */ /* 0x000fe20000010000 */
[----:B------:R-:W-:-:S02]  /*1870*/  HADD2.F32 R149, -RZ, R138.H0_H0 ;  /* 0x2000008aff957230 */ /* 0x000fc40000004100 */
[C---:B------:R-:W-:Y:S01]  /*1880*/  FMUL.FTZ R4, R5.reuse, R4 ;  /* 0x0000000405047220 */ /* 0x040fe20000410000 */
[--C-:B------:R-:W-:Y:S02]  /*1890*/  HADD2.F32 R100, -RZ, R16.reuse.H0_H0 ;  /* 0x20000010ff647230 */ /* 0x100fe40000004100 */
[----:B------:R-:W-:Y:S01]  /*18a0*/  FFMA.FTZ R141, R0, R13, R78 ;  /* 0x0000000d008d7223 */ /* 0x000fe2000001004e */
[----:B------:R-:W-:Y:S02]  /*18b0*/  HADD2.F32 R102, -RZ, R16.H1_H1 ;  /* 0x30000010ff667230 */ /* 0x000fe40000004100 */
[----:B------:R-:W-:Y:S01]  /*18c0*/  FMUL.FTZ R16, R5, R142 ;  /* 0x0000008e05107220 */ /* 0x000fe20000410000 */
[----:B------:R-:W-:Y:S02]  /*18d0*/  HADD2.F32 R65, -RZ, R25.H1_H1 ;  /* 0x30000019ff417230 */ /* 0x000fe40000004100 */
[----:B------:R-:W-:Y:S01]  /*18e0*/  FFMA.FTZ R84, R46, R49, R84 ;  /* 0x000000312e547223 */ /* 0x000fe20000010054 */
[----:B------:R-:W-:-:S02]  /*18f0*/  HADD2.F32 R47, -RZ, R123.H0_H0 ;  /* 0x2000007bff2f7230 */ /* 0x000fc40000004100 */
[----:B------:R-:W-:Y:S01]  /*1900*/  FMUL.FTZ R54, R5, R54 ;  /* 0x0000003605367220 */ /* 0x000fe20000410000 */
[----:B------:R-:W-:Y:S01]  /*1910*/  FADD.FTZ R85, R85, R57 ;  /* 0x0000003955557221 */ /* 0x000fe20000010000 */
[----:B------:R-:W-:Y:S01]  /*1920*/  FMUL.FTZ R13, R11, R13 ;  /* 0x0000000d0b0d7220 */ /* 0x000fe20000410000 */
[----:B------:R-:W-:Y:S01]  /*1930*/  FADD.FTZ R83, R83, R39 ;  /* 0x0000002753537221 */ /* 0x000fe20000010000 */
[----:B------:R-:W-:Y:S02]  /*1940*/  HADD2.F32 R148, -RZ, R138.H1_H1 ;  /* 0x3000008aff947230 */ /* 0x000fe40000004100 */
[----:B------:R-:W-:Y:S01]  /*1950*/  FADD.FTZ R81, R145, R81 ;  /* 0x0000005191517221 */ /* 0x000fe20000010000 */
[--C-:B------:R-:W-:Y:S02]  /*1960*/  HADD2.F32 R92, -RZ, R18.reuse.H0_H0 ;  /* 0x20000012ff5c7230 */ /* 0x100fe40000004100 */
[----:B------:R-:W-:Y:S01]  /*1970*/  FFMA.FTZ R80, R4, R145, R80 ;  /* 0x0000009104507223 */ /* 0x000fe20000010050 */
[----:B------:R-:W-:-:S02]  /*1980*/  HADD2.F32 R94, -RZ, R18.H1_H1 ;  /* 0x30000012ff5e7230 */ /* 0x000fc40000004100 */
[----:B------:R-:W-:Y:S01]  /*1990*/  FMUL.FTZ R18, R5, R129 ;  /* 0x0000008105127220 */ /* 0x000fe20000410000 */
[--C-:B------:R-:W-:Y:S02]  /*19a0*/  HADD2.F32 R96, -RZ, R19.reuse.H0_H0 ;  /* 0x20000013ff607230 */ /* 0x100fe40000004100 */
[----:B------:R-:W-:Y:S01]  /*19b0*/  FADD.FTZ R79, R79, R149 ;  /* 0x000000954f4f7221 */ /* 0x000fe20000010000 */
[----:B------:R-:W-:Y:S02]  /*19c0*/  HADD2.F32 R98, -RZ, R19.H1_H1 ;  /* 0x30000013ff627230 */ /* 0x000fe40000004100 */
[-C--:B------:R-:W-:Y:S01]  /*19d0*/  FFMA.FTZ R141, R16, R149.reuse, R141 ;  /* 0x00000095108d7223 */ /* 0x080fe2000001008d */
[----:B------:R-:W-:Y:S01]  /*19e0*/  FMUL.FTZ R19, R11, R149 ;  /* 0x000000950b137220 */ /* 0x000fe20000410000 */
[----:B------:R-:W-:Y:S02]  /*19f0*/  HADD2.F32 R55, -RZ, R121.H0_H0 ;  /* 0x20000079ff377230 */ /* 0x000fe40000004100 */
[----:B------:R-:W-:Y:S01]  /*1a00*/  FFMA.FTZ R84, R54, R57, R84 ;  /* 0x0000003936547223 */ /* 0x000fe20000010054 */
[----:B------:R-:W-:-:S02]  /*1a10*/  HADD2.F32 R108, -RZ, R14.H0_H0 ;  /* 0x2000000eff6c7230 */ /* 0x000fc40000004100 */
[----:B------:R-:W-:Y:S01]  /*1a20*/  FMUL.FTZ R62, R5, R62 ;  /* 0x0000003e053e7220 */ /* 0x000fe20000410000 */
[----:B------:R-:W-:Y:S02]  /*1a30*/  HADD2.F32 R110, -RZ, R14.H1_H1 ;  /* 0x3000000eff6e7230 */ /* 0x000fe40000004100 */
[----:B------:R-:W-:Y:S01]  /*1a40*/  FADD.FTZ R149, R85, R65 ;  /* 0x0000004155957221 */ /* 0x000fe20000010000 */
[----:B------:R-:W-:Y:S01]  /*1a50*/  FMUL.FTZ R14, R10, R145 ;  /* 0x000000910a0e7220 */ /* 0x000fe20000410000 */
[----:B------:R-:W-:Y:S01]  /*1a60*/  FADD.FTZ R83, R83, R47 ;  /* 0x0000002f53537221 */ /* 0x000fe20000010000 */
[----:B------:R-:W-:Y:S01]  /*1a70*/  FADD.FTZ R85, RZ, R13 ;  /* 0x0000000dff557221 */ /* 0x000fe20000010000 */
[--C-:B------:R-:W-:Y:S02]  /*1a80*/  HADD2.F32 R88, -RZ, R21.reuse.H0_H0 ;  /* 0x20000015ff587230 */ /* 0x100fe40000004100 */
[----:B------:R-:W-:Y:S01]  /*1a90*/  FADD.FTZ R81, R81, R148 ;  /* 0x0000009451517221 */ /* 0x000fe20000010000 */
[----:B------:R-:W-:-:S02]  /*1aa0*/  HADD2.F32 R90, -RZ, R21.H1_H1 ;  /* 0x30000015ff5a7230 */ /* 0x000fc40000004100 */
[-C--:B------:R-:W-:Y:S01]  /*1ab0*/  FFMA.FTZ R80, R18, R148.reuse, R80 ;  /* 0x0000009412507223 */ /* 0x080fe20000010050 */
[----:B------:R-:W-:Y:S01]  /*1ac0*/  FMUL.FTZ R21, R10, R148 ;  /* 0x000000940a157220 */ /* 0x000fe20000410000 */
[----:B------:R-:W-:Y:S02]  /*1ad0*/  HADD2.F32 R63, -RZ, R25.H0_H0 ;  /* 0x20000019ff3f7230 */ /* 0x000fe40000004100 */
[----:B------:R-:W-:Y:S01]  /*1ae0*/  FFMA.FTZ R148, R62, R65, R84 ;  /* 0x000000413e947223 */ /* 0x000fe20000010054 */
[----:B------:R-:W-:Y:S01]  /*1af0*/  FADD.FTZ R83, R83, R55 ;  /* 0x0000003753537221 */ /* 0x000fe20000010000 */
[----:B------:R-:W-:Y:S01]  /*1b00*/  FADD.FTZ R84, R85, R14 ;  /* 0x0000000e55547221 */ /* 0x000fe20000010000 */
[----:B------:R-:W-:Y:S01]  /*1b10*/  FFMA.FTZ R85, R0, R13, RZ ;  /* 0x0000000d00557223 */ /* 0x000fe200000100ff */
[----:B------:R-:W-:Y:S02]  /*1b20*/  HADD2.F32 R70, -RZ, R23.H0_H0 ;  /* 0x20000017ff467230 */ /* 0x000fe40000004100 */
[----:B------:R-:W-:Y:S01]  /*1b30*/  FADD.FTZ R83, R83, R63 ;  /* 0x0000003f53537221 */ /* 0x000fe20000010000 */
[----:B------:R-:W-:-:S02]  /*1b40*/  HADD2.F32 R112, -RZ, R15.H0_H0 ;  /* 0x2000000fff707230 */ /* 0x000fc40000004100 */
[----:B------:R-:W-:Y:S02]  /*1b50*/  HADD2.F32 R114, -RZ, R15.H1_H1 ;  /* 0x3000000fff727230 */ /* 0x000fe40000004100 */
[----:B------:R-:W-:Y:S01]  /*1b60*/  FMUL.FTZ R15, R9, R143 ;  /* 0x0000008f090f7220 */ /* 0x000fe20000410000 */
[----:B------:R-:W-:Y:S01]  /*1b70*/  FFMA.FTZ R142, R4, R14, R85 ;  /* 0x0000000e048e7223 */ /* 0x000fe20000010055 */
[--C-:B------:R-:W-:Y:S02]  /*1b80*/  HADD2.F32 R104, -RZ, R17.reuse.H0_H0 ;  /* 0x20000011ff687230 */ /* 0x100fe40000004100 */
[C---:B------:R-:W-:Y:S01]  /*1b90*/  FMUL.FTZ R25, R8.reuse, R144 ;  /* 0x0000009008197220 */ /* 0x040fe20000410000 */
[----:B------:R-:W-:Y:S02]  /*1ba0*/  HADD2.F32 R106, -RZ, R17.H1_H1 ;  /* 0x30000011ff6a7230 */ /* 0x000fe40000004100 */
[----:B------:R-:W-:Y:S01]  /*1bb0*/  FMUL.FTZ R17, R8, R133 ;  /* 0x0000008508117220 */ /* 0x000fe20000410000 */
[----:B------:R-:W-:Y:S01]  /*1bc0*/  FADD.FTZ R144, R84, R15 ;  /* 0x0000000f54907221 */ /* 0x000fe20000010000 */
[----:B------:R-:W-:Y:S01]  /*1bd0*/  FADD.FTZ R85, R83, R70 ;  /* 0x0000004653557221 */ /* 0x000fe20000010000 */
[----:B------:R-:W-:-:S02]  /*1be0*/  FFMA.FTZ R83, R3, R15, R142 ;  /* 0x0000000f03537223 */ /* 0x000fc4000001008e */
[----:B------:R-:W-:Y:S02]  /*1bf0*/  FADD.FTZ R144, R144, R17 ;  /* 0x0000001190907221 */ /* 0x000fe40000010000 */
[----:B------:R-:W-:Y:S02]  /*1c00*/  FFMA.FTZ R83, R2, R17, R83 ;  /* 0x0000001102537223 */ /* 0x000fe40000010053 */
[----:B------:R-:W-:Y:S02]  /*1c10*/  FADD.FTZ R144, R144, R19 ;  /* 0x0000001390907221 */ /* 0x000fe40000010000 */
[----:B------:R-:W-:Y:S01]  /*1c20*/  FFMA.FTZ R83, R16, R19, R83 ;  /* 0x0000001310537223 */ /* 0x000fe20000010053 */
[----:B------:R-:W-:Y:S02]  /*1c30*/  HADD2.F32 R72, -RZ, R23.H1_H1 ;  /* 0x30000017ff487230 */ /* 0x000fe40000004100 */
[----:B------:R-:W-:Y:S01]  /*1c40*/  FMUL.FTZ R23, R9, R146 ;  /* 0x0000009209177220 */ /* 0x000fe20000410000 */
[----:B------:R-:W-:-:S02]  /*1c50*/  HADD2.F32 R74, -RZ, R20.H0_H0 ;  /* 0x20000014ff4a7230 */ /* 0x000fc40000004100 */
[----:B------:R-:W-:Y:S01]  /*1c60*/  FADD.FTZ R144, R144, R21 ;  /* 0x0000001590907221 */ /* 0x000fe20000010000 */
[----:B------:R-:W-:Y:S02]  /*1c70*/  HADD2.F32 R76, -RZ, R20.H1_H1 ;  /* 0x30000014ff4c7230 */ /* 0x000fe40000004100 */
[----:B------:R-:W-:Y:S01]  /*1c80*/  FMUL.FTZ R20, R5, R125 ;  /* 0x0000007d05147220 */ /* 0x000fe20000410000 */
[----:B------:R-:W-:Y:S01]  /*1c90*/  FFMA.FTZ R83, R18, R21, R83 ;  /* 0x0000001512537223 */ /* 0x000fe20000010053 */
[----:B------:R-:W-:Y:S02]  /*1ca0*/  HADD2.F32 R139, -RZ, R136.H0_H0 ;  /* 0x20000088ff8b7230 */ /* 0x000fe40000004100 */
[----:B------:R-:W-:Y:S01]  /*1cb0*/  FADD.FTZ R144, R144, R23 ;  /* 0x0000001790907221 */ /* 0x000fe20000010000 */
[--C-:B------:R-:W-:Y:S02]  /*1cc0*/  HADD2.F32 R59, -RZ, R24.reuse.H0_H0 ;  /* 0x20000018ff3b7230 */ /* 0x100fe40000004100 */
[----:B------:R-:W-:Y:S01]  /*1cd0*/  FFMA.FTZ R83, R20, R23, R83 ;  /* 0x0000001714537223 */ /* 0x000fe20000010053 */
[----:B------:R-:W-:-:S02]  /*1ce0*/  HADD2.F32 R61, -RZ, R24.H1_H1 ;  /* 0x30000018ff3d7230 */ /* 0x000fc40000004100 */
[----:B------:R-:W-:Y:S01]  /*1cf0*/  FFMA.FTZ R82, R3, R143, R82 ;  /* 0x0000008f03527223 */ /* 0x000fe20000010052 */
[----:B------:R-:W-:Y:S02]  /*1d00*/  HADD2.F32 R78, -RZ, R136.H1_H1 ;  /* 0x30000088ff4e7230 */ /* 0x000fe40000004100 */
[----:B------:R-:W-:Y:S01]  /*1d10*/  FMUL.FTZ R24, R5, R27 ;  /* 0x0000001b05187220 */ /* 0x000fe20000410000 */
[----:B------:R-:W-:Y:S01]  /*1d20*/  FMUL.FTZ R27, R11, R139 ;  /* 0x0000008b0b1b7220 */ /* 0x000fe20000410000 */
[----:B------:R-:W-:Y:S01]  /*1d30*/  FADD.FTZ R144, R144, R25 ;  /* 0x0000001990907221 */ /* 0x000fe20000010000 */
[----:B------:R-:W-:Y:S01]  /*1d40*/  FFMA.FTZ R83, R22, R25, R83 ;  /* 0x0000001916537223 */ /* 0x000fe20000010053 */
[----:B------:R-:W-:Y:S01]  /*1d50*/  FFMA.FTZ R82, R20, R146, R82 ;  /* 0x0000009214527223 */ /* 0x000fe20000010052 */
[C---:B------:R-:W-:Y:S01]  /*1d60*/  FMUL.FTZ R28, R5.reuse, R28 ;  /* 0x0000001c051c7220 */ /* 0x040fe20000410000 */
        /* <DEDUP_REMOVED lines=8> */
[----:B------:R-:W-:-:S02]  /*1df0*/  HADD2.F32 R35, -RZ, R130.H0_H0 ;  /* 0x20000082ff237230 */ /* 0x000fc40000004100 */
[----:B------:R-:W-:Y:S01]  /*1e00*/  FADD.FTZ R79, R79, R139 ;  /* 0x0000008b4f4f7221 */ /* 0x000fe20000010000 */
[----:B------:R-:W-:Y:S01]  /*1e10*/  FFMA.FTZ R141, R24, R139, R141 ;  /* 0x0000008b188d7223 */ /* 0x000fe2000001008d */
[----:B------:R-:W-:Y:S01]  /*1e20*/  FMUL.FTZ R32, R5, R32 ;  /* 0x0000002005207220 */ /* 0x000fe20000410000 */
[----:B------:R-:W-:Y:S01]  /*1e30*/  FMUL.FTZ R33, R8, R33 ;  /* 0x0000002108217220 */ /* 0x000fe20000410000 */
[----:B------:R-:W-:Y:S01]  /*1e40*/  FADD.FTZ R144, R144, R31 ;  /* 0x0000001f90907221 */ /* 0x000fe20000010000 */
[----:B------:R-:W-:Y:S01]  /*1e50*/  FFMA.FTZ R83, R28, R31, R83 ;  /* 0x0000001f1c537223 */ /* 0x000fe20000010053 */
[----:B------:R-:W-:Y:S02]  /*1e60*/  HADD2.F32 R37, -RZ, R130.H1_H1 ;  /* 0x30000082ff257230 */ /* 0x000fe40000004100 */
        /* <DEDUP_REMOVED lines=14> */
[-C--:B------:R-:W-:Y:S01]  /*1f50*/  FFMA.FTZ R82, R36, R39.reuse, R82 ;  /* 0x0000002724527223 */ /* 0x080fe20000010052 */
[----:B------:R-:W-:Y:S01]  /*1f60*/  FMUL.FTZ R39, R9, R39 ;  /* 0x0000002709277220 */ /* 0x000fe20000410000 */
[----:B------:R-:W-:Y:S01]  /*1f70*/  FADD.FTZ R144, R144, R37 ;  /* 0x0000002590907221 */ /* 0x000fe20000010000 */
[----:B------:R-:W-:Y:S01]  /*1f80*/  FFMA.FTZ R83, R34, R37, R83 ;  /* 0x0000002522537223 */ /* 0x000fe20000010053 */
[----:B------:R-:W-:-:S02]  /*1f90*/  HADD2.F32 R43, -RZ, R122.H0_H0 ;  /* 0x2000007aff2b7230 */ /* 0x000fc40000004100 */
[C---:B------:R-:W-:Y:S01]  /*1fa0*/  FMUL.FTZ R40, R5.reuse, R40 ;  /* 0x0000002805287220 */ /* 0x040fe20000410000 */
[----:B------:R-:W-:Y:S01]  /*1fb0*/  FMUL.FTZ R41, R8, R41 ;  /* 0x0000002908297220 */ /* 0x000fe20000410000 */
[----:B------:R-:W-:Y:S01]  /*1fc0*/  FADD.FTZ R144, R144, R39 ;  /* 0x0000002790907221 */ /* 0x000fe20000010000 */
[----:B------:R-:W-:Y:S01]  /*1fd0*/  FFMA.FTZ R83, R36, R39, R83 ;  /* 0x0000002724537223 */ /* 0x000fe20000010053 */
[----:B------:R-:W-:Y:S02]  /*1fe0*/  HADD2.F32 R45, -RZ, R122.H1_H1 ;  /* 0x3000007aff2d7230 */ /* 0x000fe40000004100 */
        /* <DEDUP_REMOVED lines=38> */
[C---:B------:R-:W-:Y:S01]  /*2250*/  FMUL.FTZ R56, R5.reuse, R56 ;  /* 0x0000003805387220 */ /* 0x040fe20000410000 */
        /* <DEDUP_REMOVED lines=23> */
[----:B------:R-:W-:-:S02]  /*23d0*/  HADD2.F32 R120, -RZ, R119.H0_H0 ;  /* 0x20000077ff787230 */ /* 0x000fc40000004100 */
[----:B------:R-:W-:Y:S01]  /*23e0*/  FADD.FTZ R79, R79, R66 ;  /* 0x000000424f4f7221 */ /* 0x000fe20000010000 */
[----:B------:R-:W-:Y:S02]  /*23f0*/  HADD2.F32 R122, -RZ, R119.H1_H1 ;  /* 0x30000077ff7a7230 */ /* 0x000fe40000004100 */
[-C--:B------:R-:W-:Y:S01]  /*2400*/  FFMA.FTZ R78, R64, R66.reuse, R78 ;  /* 0x00000042404e7223 */ /* 0x080fe2000001004e */
[----:B------:R-:W-:Y:S01]  /*2410*/  FMUL.FTZ R67, R5, R67 ;  /* 0x0000004305437220 */ /* 0x000fe20000410000 */
[----:B------:R-:W-:Y:S01]  /*2420*/  FMUL.FTZ R66, R11, R66 ;  /* 0x000000420b427220 */ /* 0x000fe20000410000 */
[----:B------:R-:W-:Y:S01]  /*2430*/  FMUL.FTZ R69, R5, R69 ;  /* 0x0000004505457220 */ /* 0x000fe20000410000 */
[----:B------:R-:W-:Y:S01]  /*2440*/  FADD.FTZ R119, R144, R65 ;  /* 0x0000004190777221 */ /* 0x000fe20000010000 */
[----:B------:R-:W-:Y:S01]  /*2450*/  FFMA.FTZ R83, R62, R65, R83 ;  /* 0x000000413e537223 */ /* 0x000fe20000010053 */
[----:B------:R-:W-:Y:S01]  /*2460*/  FADD.FTZ R81, R81, R68 ;  /* 0x0000004451517221 */ /* 0x000fe20000010000 */
[-C--:B------:R-:W-:Y:S01]  /*2470*/  FFMA.FTZ R80, R67, R68.reuse, R80 ;  /* 0x0000004443507223 */ /* 0x080fe20000010050 */
[----:B------:R-:W-:Y:S01]  /*2480*/  FMUL.FTZ R68, R10, R68 ;  /* 0x000000440a447220 */ /* 0x000fe20000410000 */
[----:B------:R-:W-:Y:S01]  /*2490*/  FFMA.FTZ R84, R69, R70, R82 ;  /* 0x0000004645547223 */ /* 0x000fe20000010052 */
        /* <DEDUP_REMOVED lines=102> */
[----:B------:R-:W-:-:S02]  /*2b00*/  HADD2.F32 R116, -RZ, R118.H0_H0 ;  /* 0x20000076ff747230 */ /* 0x000fc40000004100 */
[----:B------:R-:W-:Y:S01]  /*2b10*/  FADD.FTZ R149, R149, R114 ;  /* 0x0000007295957221 */ /* 0x000fe20000010000 */
[-C--:B------:R-:W-:Y:S01]  /*2b20*/  FFMA.FTZ R148, R113, R114.reuse, R148 ;  /* 0x0000007271947223 */ /* 0x080fe20000010094 */
[----:B------:R-:W-:Y:S01]  /*2b30*/  FMUL.FTZ R115, R5, R115 ;  /* 0x0000007305737220 */ /* 0x000fe20000410000 */
[----:B------:R-:W-:Y:S01]  /*2b40*/  FMUL.FTZ R114, R8, R114 ;  /* 0x0000007208727220 */ /* 0x000fe20000410000 */
[----:B------:R-:W-:Y:S01]  /*2b50*/  FADD.FTZ R83, R83, R112 ;  /* 0x0000007053537221 */ /* 0x000fe20000010000 */
[----:B------:R-:W-:Y:S01]  /*2b60*/  FFMA.FTZ R82, R111, R112, R82 ;  /* 0x000000706f527223 */ /* 0x000fe20000010052 */
[----:B------:R-:W-:Y:S02]  /*2b70*/  HADD2.F32 R118, -RZ, R118.H1_H1 ;  /* 0x30000076ff767230 */ /* 0x000fe40000004100 */
[----:B------:R-:W-:Y:S01]  /*2b80*/  FADD.FTZ R79, R79, R116 ;  /* 0x000000744f4f7221 */ /* 0x000fe20000010000 */
[-C--:B------:R-:W-:Y:S01]  /*2b90*/  FFMA.FTZ R78, R115, R116.reuse, R78 ;  /* 0x00000074734e7223 */ /* 0x080fe2000001004e */
[----:B------:R-:W-:Y:S01]  /*2ba0*/  FMUL.FTZ R117, R5, R117 ;  /* 0x0000007505757220 */ /* 0x000fe20000410000 */
[----:B------:R-:W-:Y:S01]  /*2bb0*/  FMUL.FTZ R116, R11, R116 ;  /* 0x000000740b747220 */ /* 0x000fe20000410000 */
[----:B------:R-:W-:Y:S01]  /*2bc0*/  FADD.FTZ R83, R83, R114 ;  /* 0x0000007253537221 */ /* 0x000fe20000010000 */
        /* <DEDUP_REMOVED lines=29> */
[----:B------:R-:W-:Y:S02]  /*2da0*/  HADD2.F32 R130, -RZ, R127.H1_H1 ;  /* 0x3000007fff827230 */ /* 0x000fe40000004100 */
        /* <DEDUP_REMOVED lines=45> */
[----:B------:R-:W-:Y:S02]  /*3080*/  HADD2.F32 R86, -RZ, R86.H1_H1 ;  /* 0x30000056ff567230 */ /* 0x000fe40000004100 */
[----:B------:R-:W-:Y:S01]  /*3090*/  FFMA.FTZ R82, R135, R136, R82 ;  /* 0x0000008887527223 */ /* 0x000fe20000010052 */
[----:B------:R-:W-:Y:S01]  /*30a0*/  FMUL.FTZ R141, R5, R161 ;  /* 0x000000a1058d7220 */ /* 0x000fe20000410000 */
[----:B------:R-:W-:Y:S01]  /*30b0*/  FADD.FTZ R79, R79, R140 ;  /* 0x0000008c4f4f7221 */ /* 0x000fe20000010000 */
[-C--:B------:R-:W-:Y:S01]  /*30c0*/  FFMA.FTZ R78, R139, R140.reuse, R78 ;  /* 0x0000008c8b4e7223 */ /* 0x080fe2000001004e */
[----:B------:R-:W-:Y:S01]  /*30d0*/  FMUL.FTZ R140, R11, R140 ;  /* 0x0000008c0b8c7220 */ /* 0x000fe20000410000 */
[----:B------:R-:W-:Y:S01]  /*30e0*/  FADD.FTZ R83, R83, R138 ;  /* 0x0000008a53537221 */ /* 0x000fe20000010000 */
[----:B------:R-:W-:Y:S01]  /*30f0*/  FFMA.FTZ R82, R137, R138, R82 ;  /* 0x0000008a89527223 */ /* 0x000fe20000010052 */
[----:B------:R-:W-:Y:S01]  /*3100*/  FADD.FTZ R81, R81, R86 ;  /* 0x0000005651517221 */ /* 0x000fe20000010000 */
[-C--:B------:R-:W-:Y:S01]  /*3110*/  FFMA.FTZ R80, R141, R86.reuse, R80 ;  /* 0x000000568d507223 */ /* 0x080fe20000010050 */
[----:B------:R-:W-:Y:S01]  /*3120*/  FMUL.FTZ R142, R10, R86 ;  /* 0x000000560a8e7220 */ /* 0x000fe20000410000 */
[----:B------:R-:W-:-:S02]  /*3130*/  HADD2.F32 R86, -RZ, R87.H0_H0 ;  /* 0x20000057ff567230 */ /* 0x000fc40000004100 */
[----:B------:R-:W-:Y:S01]  /*3140*/  FADD.FTZ R83, R83, R140 ;  /* 0x0000008c53537221 */ /* 0x000fe20000010000 */
[----:B------:R-:W-:Y:S01]  /*3150*/  FFMA.FTZ R82, R139, R140, R82 ;  /* 0x0000008c8b527223 */ /* 0x000fe20000010052 */
[----:B------:R-:W-:Y:S02]  /*3160*/  HADD2.F32 R87, -RZ, R87.H1_H1 ;  /* 0x30000057ff577230 */ /* 0x000fe40000004100 */
[----:B------:R-:W-:Y:S01]  /*3170*/  FMUL.FTZ R143, R5, R162 ;  /* 0x000000a2058f7220 */ /* 0x000fe20000410000 */
[----:B------:R-:W-:Y:S01]  /*3180*/  FADD.FTZ R83, R83, R142 ;  /* 0x0000008e53537221 */ /* 0x000fe20000010000 */
[----:B------:R-:W-:Y:S01]  /*3190*/  FMUL.FTZ R144, R9, R86 ;  /* 0x0000005609907220 */ /* 0x000fe20000410000 */
[----:B------:R-:W-:Y:S01]  /*31a0*/  FFMA.FTZ R82, R141, R142, R82 ;  /* 0x0000008e8d527223 */ /* 0x000fe20000010052 */
[----:B------:R-:W0:Y:S01]  /*31b0*/  S2R R152, SR_TID.X ;  /* 0x0000000000987919 */ /* 0x000e220000002100 */
[----:B------:R-:W-:Y:S01]  /*31c0*/  FMUL.FTZ R146, R8, R87 ;  /* 0x0000005708927220 */ /* 0x000fe20000410000 */
[----:B------:R-:W-:Y:S01]  /*31d0*/  FADD.FTZ R83, R83, R144 ;  /* 0x0000009053537221 */ /* 0x000fe20000010000 */
[----:B------:R-:W-:Y:S01]  /*31e0*/  FMUL.FTZ R145, R5, R163 ;  /* 0x000000a305917220 */ /* 0x000fe20000410000 */
[----:B------:R-:W-:-:S02]  /*31f0*/  FFMA.FTZ R150, R143, R144, R82 ;  /* 0x000000908f967223 */ /* 0x000fc40000010052 */
[----:B------:R-:W-:Y:S02]  /*3200*/  FADD.FTZ R82, R83, R146 ;  /* 0x0000009253527221 */ /* 0x000fe40000010000 */
[----:B------:R-:W-:Y:S01]  /*3210*/  FFMA.FTZ R83, R145, R146, R150 ;  /* 0x0000009291537223 */ /* 0x000fe20000010096 */
[----:B------:R-:W-:-:S04]  /*3220*/  UIADD3 UR13, UP0, UPT, UR13, 0x2, URZ ;  /* 0x000000020d0d7890 */ /* 0x000fc8000ff1e0ff */
[----:B------:R1:W-:Y:S01]  /*3230*/  STS.64 [R147], R82 ;  /* 0x0000005293007388 */ /* 0x0003e20000000a00 */
[----:B------:R-:W-:Y:S02]  /*3240*/  UIADD3.X UR5, UPT, UPT, URZ, UR5, URZ, UP0, !UPT ;  /* 0x00000005ff057290 */ /* 0x000fe400087fe4ff */
[----:B------:R-:W-:-:S04]  /*3250*/  UISETP.GE.U32.AND UP0, UPT, UR13, UR21, UPT ;  /* 0x000000150d00728c */ /* 0x000fc8000bf06070 */
[----:B------:R-:W-:Y:S01]  /*3260*/  UISETP.GE.AND.EX UP0, UPT, UR5, UR14, UPT, UP0 ;  /* 0x0000000e0500728c */ /* 0x000fe2000bf06300 */
[----:B-1----:R-:W-:Y:S01]  /*3270*/  FADD.FTZ R83, R85, R86 ;  /* 0x0000005655537221 */ /* 0x002fe20000010000 */
[----:B------:R-:W-:Y:S01]  /*3280*/  FFMA.FTZ R82, R143, R86, R84 ;  /* 0x000000568f527223 */ /* 0x000fe20000010054 */
[----:B------:R-:W-:Y:S01]  /*3290*/  FADD.FTZ R85, R149, R87 ;  /* 0x0000005795557221 */ /* 0x000fe20000010000 */
[----:B------:R-:W-:Y:S01]  /*32a0*/  FFMA.FTZ R84, R145, R87, R148 ;  /* 0x0000005791547223 */ /* 0x000fe20000010094 */
[----:B------:R-:W-:Y:S01]  /*32b0*/  BAR.SYNC.DEFER_BLOCKING 0x0 ;  /* 0x0000000000007b1d */ /* 0x000fe20000010000 */
[----:B0-----:R-:W-:-:S05]  /*32c0*/  ISETP.GT.U32.AND P0, PT, R152, 0x3f, PT ;  /* 0x0000003f9800780c */ /* 0x001fca0003f04070 */
[----:B------:R-:W-:Y:S08]  /*32d0*/  BRA.U !UP0, `(.L_x_446) ;  /* 0x0000000108587547 */ /* 0x000ff0000b800000 */
[----:B------:R-:W2:Y:S04]  /*32e0*/  LDL R155, [R1+0x24] ;  /* 0x00002400019b7983 */ /* 0x000ea80000100800 */
[----:B------:R-:W3:Y:S04]  /*32f0*/  LDL R154, [R1+0x20] ;  /* 0x00002000019a7983 */ /* 0x000ee80000100800 */
[----:B------:R-:W4:Y:S04]  /*3300*/  LDL R153, [R1+0x1c] ;  /* 0x00001c0001997983 */ /* 0x000f280000100800 */
[----:B------:R-:W5:Y:S04]  /*3310*/  LDL R151, [R1+0x18] ;  /* 0x0000180001977983 */ /* 0x000f680000100800 */
[----:B--2---:R-:W-:Y:S04]  /*3320*/  STS.64 [R155], R78 ;  /* 0x0000004e9b007388 */ /* 0x004fe80000000a00 */
[----:B---3--:R-:W-:Y:S04]  /*3330*/  STS.64 [R154], R80 ;  /* 0x000000509a007388 */ /* 0x008fe80000000a00 */
[----:B----4-:R-:W-:Y:S04]  /*3340*/  STS.64 [R153], R82 ;  /* 0x0000005299007388 */ /* 0x010fe80000000a00 */
[----:B-----5:R-:W-:Y:S01]  /*3350*/  STS.64 [R151], R84 ;  /* 0x0000005497007388 */ /* 0x020fe20000000a00 */
[----:B------:R-:W-:Y:S06]  /*3360*/  BAR.SYNC.DEFER_BLOCKING 0x0 ;  /* 0x0000000000007b1d */ /* 0x000fec0000010000 */
[----:B------:R-:W0:Y:S04]  /*3370*/  LDS.64 R148, [R12] ;  /* 0x000000000c947984 */ /* 0x000e280000000a00 */
[----:B------:R-:W1:Y:S04]  /*3380*/  LDS.64 R86, [R12+0xa00] ;  /* 0x000a00000c567984 */ /* 0x000e680000000a00 */
[----:B------:R-:W2:Y:S01]  /*3390*/  LDS.64 R150, [R12+0x1400] ;  /* 0x001400000c967984 */ /* 0x000ea20000000a00 */
[----:B0-----:R-:W-:-:S04]  /*33a0*/  FADD.FTZ R147, RZ, R148 ;  /* 0x00000094ff937221 */ /* 0x001fc80000010000 */
[----:B-1----:R-:W-:Y:S01]  /*33b0*/  FADD.FTZ R147, R147, R86 ;  /* 0x0000005693937221 */ /* 0x002fe20000010000 */
[----:B------:R-:W-:-:S03]  /*33c0*/  FADD.FTZ R86, RZ, R149 ;  /* 0x00000095ff567221 */ /* 0x000fc60000010000 */
[----:B--2---:R-:W-:Y:S01]  /*33d0*/  FADD.FTZ R147, R147, R150 ;  /* 0x0000009693937221 */ /* 0x004fe20000010000 */
[----:B------:R-:W-:Y:S02]  /*33e0*/  FADD.FTZ R148, R86, R87 ;  /* 0x0000005756947221 */ /* 0x000fe40000010000 */
[----:B------:R-:W0:Y:S02]  /*33f0*/  LDS.64 R86, [R12+0x1e00] ;  /* 0x001e00000c567984 */ /* 0x000e240000000a00 */
[----:B------:R-:W-:Y:S01]  /*3400*/  FADD.FTZ R148, R148, R151 ;  /* 0x0000009794947221 */ /* 0x000fe20000010000 */
[----:B0-----:R-:W-:-:S03]  /*3410*/  FADD.FTZ R86, R147, R86 ;  /* 0x0000005693567221 */ /* 0x001fc60000010000 */
[----:B------:R-:W-:-:S05]  /*3420*/  FADD.FTZ R87, R148, R87 ;  /* 0x0000005794577221 */ /* 0x000fca0000010000 */
[----:B------:R0:W-:Y:S02]  /*3430*/  STG.E.64 desc[UR16][R164.64+0x8000], R86 ;  /* 0x00800056a4007986 */ /* 0x0001e4000c101b10 */
.L_x_446:
[----:B------:R-:W-:Y:S01]  /*3440*/  BSSY.RECONVERGENT B0, `(.L_x_447) ;  /* 0x0000018000007945 */ /* 0x000fe20003800200 */
[----:B0-----:R-:W-:Y:S02]  /*3450*/  MOV R86, RZ ;  /* 0x000000ff00567202 */ /* 0x001fe40000000f00 */
[----:B------:R-:W-:Y:S01]  /*3460*/  MOV R149, RZ ;  /* 0x000000ff00957202 */ /* 0x000fe20000000f00 */
[----:B------:R-:W-:Y:S06]  /*3470*/  @P0 BRA `(.L_x_448) ;  /* 0x0000000000500947 */ /* 0x000fec0003800000 */
[----:B------:R-:W2:Y:S04]  /*3480*/  LDL R147, [R1+0x14] ;  /* 0x0000140001937983 */ /* 0x000ea80000100800 */
[----:B------:R-:W3:Y:S04]  /*3490*/  LDL R87, [R1+0x10] ;  /* 0x0000100001577983 */ /* 0x000ee80000100800 */
[----:B------:R-:W4:Y:S04]  /*34a0*/  LDL R150, [R1+0xc] ;  /* 0x00000c0001967983 */ /* 0x000f280000100800 */
[----:B------:R-:W5:Y:S04]  /*34b0*/  LDL R154, [R1+0x8] ;  /* 0x00000800019a7983 */ /* 0x000f680000100800 */
[----:B------:R-:W5:Y:S04]  /*34c0*/  LDL R153, [R1+0x4] ;  /* 0x0000040001997983 */ /* 0x000f680000100800 */
[----:B--2---:R-:W0:Y:S04]  /*34d0*/  LDS.64 R148, [R147] ;  /* 0x0000000093947984 */ /* 0x004e280000000a00 */
[----:B---3--:R-:W1:Y:S04]  /*34e0*/  LDS.64 R86, [R87] ;  /* 0x0000000057567984 */ /* 0x008e680000000a00 */
[----:B----4-:R-:W2:Y:S01]  /*34f0*/  LDS.64 R150, [R150] ;  /* 0x0000000096967984 */ /* 0x010ea20000000a00 */
[----:B0-----:R-:W-:-:S04]  /*3500*/  FADD.FTZ R147, RZ, R148 ;  /* 0x00000094ff937221 */ /* 0x001fc80000010000 */
[----:B-1----:R-:W-:Y:S01]  /*3510*/  FADD.FTZ R147, R147, R86 ;  /* 0x0000005693937221 */ /* 0x002fe20000010000 */
[----:B------:R-:W-:Y:S02]  /*3520*/  FADD.FTZ R86, RZ, R149 ;  /* 0x00000095ff567221 */ /* 0x000fe40000010000 */
[----:B-----5:R-:W0:Y:S01]  /*3530*/  LDS.64 R148, [R154] ;  /* 0x000000009a947984 */ /* 0x020e220000000a00 */
[----:B--2---:R-:W-:Y:S01]  /*3540*/  FADD.FTZ R147, R147, R150 ;  /* 0x0000009693937221 */ /* 0x004fe20000010000 */
[----:B------:R-:W-:-:S04]  /*3550*/  FADD.FTZ R86, R86, R87 ;  /* 0x0000005756567221 */ /* 0x000fc80000010000 */
[----:B------:R-:W-:Y:S02]  /*3560*/  FADD.FTZ R150, R86, R151 ;  /* 0x0000009756967221 */ /* 0x000fe40000010000 */
[----:B------:R-:W1:Y:S01]  /*3570*/  LDS.64 R86, [R153] ;  /* 0x0000000099567984 */ /* 0x000e620000000a00 */
[----:B0-----:R-:W-:Y:S01]  /*3580*/  FADD.FTZ R147, R147, R148 ;  /* 0x0000009493937221 */ /* 0x001fe20000010000 */
[----:B------:R-:W-:-:S03]  /*3590*/  FADD.FTZ R150, R150, R149 ;  /* 0x0000009596967221 */ /* 0x000fc60000010000 */
[----:B-1----:R-:W-:Y:S01]  /*35a0*/  FADD.FTZ R149, R147, R86 ;  /* 0x0000005693957221 */ /* 0x002fe20000010000 */
[----:B------:R-:W-:-:S07]  /*35b0*/  FADD.FTZ R86, R150, R87 ;  /* 0x0000005796567221 */ /* 0x000fce0000010000 */
.L_x_448:
[----:B------:R-:W-:Y:S05]  /*35c0*/  BSYNC.RECONVERGENT B0 ;  /* 0x0000000000007941 */ /* 0x000fea0003800200 */
.L_x_447:
[----:B------:R-:W0:Y:S01]  /*35d0*/  SHFL.BFLY PT, R148, R149, 0x2, 0x1f ;  /* 0x0c401f0095947f89 */ /* 0x000e2200000e0000 */
[----:B------:R-:W-:Y:S02]  /*35e0*/  LOP3.LUT P0, RZ, R152, 0x3c3, RZ, 0xc0, !PT ;  /* 0x000003c398ff7812 */ /* 0x000fe4000780c0ff */
[----:B------:R-:W-:Y:S01]  /*35f0*/  MOV R151, UR19 ;  /* 0x0000001300977c02 */ /* 0x000fe20008000f00 */
[----:B------:R-:W1:Y:S10]  /*3600*/  SHFL.BFLY PT, R147, R86, 0x2, 0x1f ;  /* 0x0c401f0056937f89 */ /* 0x000e7400000e0000 */
[----:B------:R-:W-:Y:S01]  /*3610*/  VOTEU.ALL UP1, P0 ;  /* 0x0000000000ff7886 */ /* 0x000fe20000020000 */
[----:B------:R-:W-:-:S04]  /*3620*/  @!P0 SHF.L.U32 R151, R151, 0x1, RZ ;  /* 0x0000000197978819 */ /* 0x000fc800000006ff */
[----:B------:R-:W-:Y:S01]  /*3630*/  @!UP1 UIMAD UR10, UR20, UR4, UR11 ;  /* 0x00000004140a92a4 */ /* 0x000fe2000f8e020b */
[----:B------:R-:W-:Y:S01]  /*3640*/  @!P0 LOP3.LUT R151, R151, 0x7e, RZ, 0xc0, !PT ;  /* 0x0000007e97978812 */ /* 0x000fe200078ec0ff */
[----:B0-----:R-:W-:-:S03]  /*3650*/  FADD.FTZ R87, R148, R149 ;  /* 0x0000009594577221 */ /* 0x001fc60000010000 */
[----:B------:R-:W-:Y:S01]  /*3660*/  @!P0 LEA R151, R152, R151, 0x5 ;  /* 0x0000009798978211 */ /* 0x000fe200078e28ff */
[----:B-1----:R-:W-:Y:S01]  /*3670*/  FADD.FTZ R147, R147, R86 ;  /* 0x0000005693937221 */ /* 0x002fe20000010000 */
[----:B------:R-:W0:Y:S04]  /*3680*/  SHFL.BFLY PT, R150, R87, 0x1, 0x1f ;  /* 0x0c201f0057967f89 */ /* 0x000e2800000e0000 */
[----:B------:R-:W1:Y:S01]  /*3690*/  SHFL.BFLY PT, R148, R147, 0x1, 0x1f ;  /* 0x0c201f0093947f89 */ /* 0x000e6200000e0000 */
[----:B0-----:R-:W-:Y:S01]  /*36a0*/  FADD.FTZ R86, R87, R150 ;  /* 0x0000009657567221 */ /* 0x001fe20000010000 */
[----:B------:R-:W-:Y:S01]  /*36b0*/  MOV R150, UR10 ;  /* 0x0000000a00967c02 */ /* 0x000fe20008000f00 */
[----:B-1----:R-:W-:-:S03]  /*36c0*/  FADD.FTZ R87, R147, R148 ;  /* 0x0000009493577221 */ /* 0x002fc60000010000 */
[----:B------:R-:W-:Y:S01]  /*36d0*/  @!P0 LEA R151, R150, R151, 0xb ;  /* 0x0000009796978211 */ /* 0x000fe200078e58ff */
[----:B------:R-:W0:Y:S04]  /*36e0*/  @!P0 LDC.64 R148, c[0x0][0x3d0] ;  /* 0x0000f400ff948b82 */ /* 0x000e280000000a00 */
        /* <DEDUP_REMOVED lines=17> */
.L_x_451:
        /* <DEDUP_REMOVED lines=8> */
.L_x_450:
[----:B------:R-:W-:Y:S05]  /*3880*/  WARPSYNC.ALL ;  /* 0x0000000000007948 */ /* 0x000fea0003800000 */
[----:B------:R-:W-:Y:S06]  /*3890*/  BAR.SYNC.DEFER_BLOCKING 0x0 ;  /* 0x0000000000007b1d */ /* 0x000fec0000010000 */
[----:B------:R-:W-:Y:S05]  /*38a0*/  BRA `(.L_x_452) ;  /* 0x00000000005c7947 */ /* 0x000fea0003800000 */
.L_x_449:
        /* <DEDUP_REMOVED lines=13> */
.L_x_454:
        /* <DEDUP_REMOVED lines=8> */
.L_x_453:
[----:B------:R-:W-:Y:S05]  /*3a00*/  WARPSYNC.ALL ;  /* 0x0000000000007948 */ /* 0x000fea0003800000 */
[----:B------:R-:W-:Y:S06]  /*3a10*/  BAR.SYNC.DEFER_BLOCKING 0x0 ;  /* 0x0000000000007b1d */ /* 0x000fec0000010000 */
.L_x_452:
[----:B------:R-:W1:Y:S01]  /*3a20*/  S2R R156, SR_TID.X ;  /* 0x00000000009c7919 */ /* 0x000e620000002100 */
[----:B------:R-:W-:Y:S01]  /*3a30*/  BSSY.RECONVERGENT B0, `(.L_x_455) ;  /* 0x0000021000007945 */ /* 0x000fe20003800200 */
[----:B------:R-:W-:Y:S01]  /*3a40*/  HFMA2 R147, -RZ, RZ, 0, 0 ;  /* 0x00000000ff937431 */ /* 0x000fe200000001ff */
[----:B------:R-:W-:Y:S02]  /*3a50*/  MOV R150, RZ ;  /* 0x000000ff00967202 */ /* 0x000fe40000000f00 */
[----:B-1----:R-:W-:-:S13]  /*3a60*/  ISETP.GT.U32.AND P0, PT, R156, 0xff, PT ;  /* 0x000000ff9c00780c */ /* 0x002fda0003f04070 */
[----:B------:R-:W-:Y:S05]  /*3a70*/  @P0 BRA `(.L_x_456) ;  /* 0x0000000000700947 */ /* 0x000fea0003800000 */
[----:B------:R-:W-:Y:S01]  /*3a80*/  UIMAD UR10, UR20, UR4, UR11 ;  /* 0x00000004140a72a4 */ /* 0x000fe2000f8e020b */
[----:B------:R-:W1:Y:S01]  /*3a90*/  LDC.64 R152, c[0x0][0x3d0] ;  /* 0x0000f400ff987b82 */ /* 0x000e620000000a00 */
[----:B0-----:R-:W-:-:S04]  /*3aa0*/  SHF.L.U32 R86, R156, 0x2, RZ ;  /* 0x000000029c567819 */ /* 0x001fc800000006ff */
[----:B------:R-:W-:Y:S02]  /*3ab0*/  LOP3.LUT R86, R86, 0x3c0, RZ, 0xc0, !PT ;  /* 0x000003c056567812 */ /* 0x000fe400078ec0ff */
        /* <DEDUP_REMOVED lines=10> */
[C---:B------:R-:W-:Y:S02]  /*3b60*/  IADD3 R155, PT, PT, R147.reuse, 0x40, RZ ;  /* 0x00000040939b7810 */ /* 0x040fe40007ffe0ff */
[----:B------:R-:W-:Y:S01]  /*3b70*/  IADD3 R147, PT, PT, R147, 0x60, RZ ;  /* 0x0000006093937810 */ /* 0x000fe20007ffe0ff */
[----:B--2---:R-:W-:Y:S01]  /*3b80*/  FADD.FTZ R151, RZ, R148 ;  /* 0x00000094ff977221 */ /* 0x004fe20000010000 */
[----:B------:R-:W-:Y:S01]  /*3b90*/  FADD.FTZ R150, RZ, R149 ;  /* 0x00000095ff967221 */ /* 0x000fe20000010000 */
[----:B------:R-:W-:-:S04]  /*3ba0*/  IMAD.WIDE.U32 R148, R155, 0x4, R152 ;  /* 0x000000049b947825 */ /* 0x000fc800078e0098 */
[----:B---3--:R-:W-:Y:S01]  /*3bb0*/  FADD.FTZ R151, R86, R151 ;  /* 0x0000009756977221 */ /* 0x008fe20000010000 */
[----:B------:R-:W-:Y:S01]  /*3bc0*/  FADD.FTZ R150, R87, R150 ;  /* 0x0000009657967221 */ /* 0x000fe20000010000 */
[----:B------:R-:W-:Y:S01]  /*3bd0*/  IMAD.WIDE.U32 R86, R147, 0x4, R152 ;  /* 0x0000000493567825 */ /* 0x000fe200078e0098 */
[----:B------:R-:W2:Y:S05]  /*3be0*/  LDG.E.64 R148, desc[UR16][R148.64] ;  /* 0x0000001094947981 */ /* 0x000eaa000c1e1b00 */
[----:B------:R-:W3:Y:S01]  /*3bf0*/  LDG.E.64 R86, desc[UR16][R86.64] ;  /* 0x0000001056567981 */ /* 0x000ee2000c1e1b00 */
[----:B--2---:R-:W-:Y:S01]  /*3c00*/  FADD.FTZ R151, R148, R151 ;  /* 0x0000009794977221 */ /* 0x004fe20000010000 */
[----:B------:R-:W-:-:S03]  /*3c10*/  FADD.FTZ R152, R149, R150 ;  /* 0x0000009695987221 */ /* 0x000fc60000010000 */
[----:B---3--:R-:W-:Y:S01]  /*3c20*/  FADD.FTZ R150, R86, R151 ;  /* 0x0000009756967221 */ /* 0x008fe20000010000 */
[----:B------:R-:W-:-:S07]  /*3c30*/  FADD.FTZ R147, R87, R152 ;  /* 0x0000009857937221 */ /* 0x000fce0000010000 */
.L_x_456:
[----:B------:R-:W-:Y:S05]  /*3c40*/  BSYNC.RECONVERGENT B0 ;  /* 0x0000000000007941 */ /* 0x000fea0003800200 */
.L_x_455:
[----:B------:R-:W2:Y:S01]  /*3c50*/  LDL R154, [R1] ;  /* 0x00000000019a7983 */ /* 0x000ea20000100800 */
[----:B------:R-:W-:Y:S01]  /*3c60*/  LOP3.LUT P0, RZ, R156, 0x30f, RZ, 0xc0, !PT ;  /* 0x0000030f9cff7812 */ /* 0x000fe2000780c0ff */
[----:B------:R-:W1:Y:S02]  /*3c70*/  LDCU.64 UR22, c[0x0][0x380] ;  /* 0x00007000ff1677ac */ /* 0x000e640008000a00 */
[----:B0-----:R-:W0:Y:S01]  /*3c80*/  SHFL.BFLY PT, R87, R150, 0x8, 0x1f ;  /* 0x0d001f0096577f89 */ /* 0x001e2200000e0000 */
[----:B------:R-:W-:-:S03]  /*3c90*/  UISETP.GE.U32.AND UP0, UPT, UR13, UR21, UPT ;  /* 0x000000150d00728c */ /* 0x000fc6000bf06070 */
[----:B------:R-:W3:Y:S01]  /*3ca0*/  SHFL.BFLY PT, R86, R147, 0x8, 0x1f ;  /* 0x0d001f0093567f89 */ /* 0x000ee200000e0000 */
[----:B------:R-:W-:Y:S02]  /*3cb0*/  ULOP3.LUT UR4, UR4, 0x1, URZ, 0x3c, !UPT ;  /* 0x0000000104047892 */ /* 0x000fe4000f8e3cff */
[----:B------:R-:W-:Y:S01]  /*3cc0*/  UISETP.GE.AND.EX UP0, UPT, UR5, UR14, UPT, UP0 ;  /* 0x0000000e0500728c */ /* 0x000fe2000bf06300 */
[----:B0-----:R-:W-:Y:S01]  /*3cd0*/  FADD.FTZ R87, R87, R150 ;  /* 0x0000009657577221 */ /* 0x001fe20000010000 */
[----:B---3--:R-:W-:-:S04]  /*3ce0*/  FADD.FTZ R149, R86, R147 ;  /* 0x0000009356957221 */ /* 0x008fc80000010000 */
[----:B------:R-:W0:Y:S04]  /*3cf0*/  SHFL.BFLY PT, R148, R87, 0x4, 0x1f ;  /* 0x0c801f0057947f89 */ /* 0x000e2800000e0000 */
[----:B------:R-:W3:Y:S01]  /*3d00*/  SHFL.BFLY PT, R86, R149, 0x4, 0x1f ;  /* 0x0c801f0095567f89 */ /* 0x000ee200000e0000 */
[----:B0-----:R-:W-:Y:S01]  /*3d10*/  FADD.FTZ R151, R87, R148 ;  /* 0x0000009457977221 */ /* 0x001fe20000010000 */
[----:B---3--:R-:W-:-:S04]  /*3d20*/  FADD.FTZ R152, R149, R86 ;  /* 0x0000005695987221 */ /* 0x008fc80000010000 */
[----:B------:R-:W0:Y:S01]  /*3d30*/  SHFL.BFLY PT, R148, R151, 0x2, 0x1f ;  /* 0x0c401f0097947f89 */ /* 0x000e2200000e0000 */
[----:B------:R-:W-:-:S03]  /*3d40*/  @!P0 MOV R149, 0x400 ;  /* 0x0000040000958802 */ /* 0x000fc60000000f00 */
[----:B------:R-:W3:Y:S01]  /*3d50*/  SHFL.BFLY PT, R153, R152, 0x2, 0x1f ;  /* 0x0c401f0098997f89 */ /* 0x000ee200000e0000 */
[----:B------:R-:W-:Y:S01]  /*3d60*/  @!P0 IADD3 R149, PT, PT, R149, 0x3480, RZ ;  /* 0x0000348095958810 */ /* 0x000fe20007ffe0ff */
[----:B------:R-:W4:Y:S01]  /*3d70*/  @!P0 S2R R86, SR_CgaCtaId ;  /* 0x0000000000568919 */ /* 0x000f220000008800 */
[----:B0-----:R-:W-:Y:S01]  /*3d80*/  FADD.FTZ R150, R151, R148 ;  /* 0x0000009497967221 */ /* 0x001fe20000010000 */
[----:B---3--:R-:W-:-:S04]  /*3d90*/  FADD.FTZ R147, R152, R153 ;  /* 0x0000009998937221 */ /* 0x008fc80000010000 */
[----:B------:R-:W0:Y:S04]  /*3da0*/  SHFL.BFLY PT, R155, R150, 0x1, 0x1f ;  /* 0x0c201f00969b7f89 */ /* 0x000e2800000e0000 */
[----:B------:R-:W3:Y:S01]  /*3db0*/  SHFL.BFLY PT, R148, R147, 0x1, 0x1f ;  /* 0x0c201f0093947f89 */ /* 0x000ee200000e0000 */
[----:B----4-:R-:W-:Y:S01]  /*3dc0*/  @!P0 LEA R86, R86, R149, 0x18 ;  /* 0x0000009556568211 */ /* 0x010fe200078ec0ff */
[----:B0-----:R-:W-:Y:S01]  /*3dd0*/  FADD.FTZ R87, R150, R155 ;  /* 0x0000009b96577221 */ /* 0x001fe20000010000 */
[----:B---3--:R-:W-:Y:S02]  /*3de0*/  FADD.FTZ R149, R147, R148 ;  /* 0x0000009493957221 */ /* 0x008fe40000010000 */
[----:B------:R-:W-:Y:S01]  /*3df0*/  @!P0 LEA.HI R148, R156, R86, RZ, 0x1f ;  /* 0x000000569c948211 */ /* 0x000fe200078ff8ff */
[----:B------:R-:W-:Y:S01]  /*3e00*/  @!P0 FMUL.FTZ R86, R87, 1.2207031431898940355e-05 ;  /* 0x374ccccd57568820 */ /* 0x000fe20000410000 */
[----:B------:R-:W-:-:S05]  /*3e10*/  @!P0 FMUL.FTZ R87, R149, 1.2207031431898940355e-05 ;  /* 0x374ccccd95578820 */ /* 0x000fca0000410000 */
[----:B------:R-:W-:Y:S01]  /*3e20*/  @!P0 STS.64 [R148], R86 ;  /* 0x0000005694008388 */ /* 0x000fe20000000a00 */
[----:B------:R-:W-:Y:S06]  /*3e30*/  BAR.SYNC.DEFER_BLOCKING 0x0 ;  /* 0x0000000000007b1d */ /* 0x000fec0000010000 */
[----:B--2---:R-:W0:Y:S02]  /*3e40*/  LDS.64 R86, [R154] ;  /* 0x000000009a567984 */ /* 0x004e240000000a00 */
[--C-:B0-----:R-:W-:Y:S01]  /*3e50*/  FADD.FTZ R13, R13, -R86.reuse ;  /* 0x800000560d0d7221 */ /* 0x101fe20000010000 */
[--C-:B------:R-:W-:Y:S01]  /*3e60*/  FADD.FTZ R147, R14, -R86.reuse ;  /* 0x800000560e937221 */ /* 0x100fe20000010000 */
[--C-:B------:R-:W-:Y:S01]  /*3e70*/  FADD.FTZ R14, R15, -R86.reuse ;  /* 0x800000560f0e7221 */ /* 0x100fe20000010000 */
[--C-:B------:R-:W-:Y:S01]  /*3e80*/  FADD.FTZ R17, R17, -R86.reuse ;  /* 0x8000005611117221 */ /* 0x100fe20000010000 */
[--C-:B------:R-:W-:Y:S01]  /*3e90*/  FADD.FTZ R59, R59, -R86.reuse ;  /* 0x800000563b3b7221 */ /* 0x100fe20000010000 */
[--C-:B------:R-:W-:Y:S01]  /*3ea0*/  FADD.FTZ R23, R23, -R86.reuse ;  /* 0x8000005617177221 */ /* 0x100fe20000010000 */
[--C-:B------:R-:W-:Y:S01]  /*3eb0*/  FADD.FTZ R25, R25, -R86.reuse ;  /* 0x8000005619197221 */ /* 0x100fe20000010000 */
[-C--:B------:R-:W-:Y:S01]  /*3ec0*/  FFMA.FTZ R0, R0, -R87.reuse, R13 ;  /* 0x8000005700007223 */ /* 0x080fe2000001000d */
[-C--:B------:R-:W-:Y:S01]  /*3ed0*/  FFMA.FTZ R4, R4, -R87.reuse, R147 ;  /* 0x8000005704047223 */ /* 0x080fe20000010093 */
        /* <DEDUP_REMOVED lines=62> */
[----:B-1----:R-:W-:Y:S01]  /*42c0*/  IADD3 R56, P0, PT, R7, UR22, RZ ;  /* 0x0000001607387c10 */ /* 0x002fe2000ff1e0ff */
[C---:B------:R-:W-:Y:S01]  /*42d0*/  FMUL.FTZ R0, R5.reuse, R0 ;  /* 0x0000000005007220 */ /* 0x040fe20000410000 */
[C---:B------:R-:W-:Y:S01]  /*42e0*/  FMUL.FTZ R3, R5.reuse, R4 ;  /* 0x0000000405037220 */ /* 0x040fe20000410000 */
[-C--:B------:R-:W-:Y:S01]  /*42f0*/  FFMA.FTZ R24, R24, -R87.reuse, R27 ;  /* 0x8000005718187223 */ /* 0x080fe2000001001b */
[-C--:B------:R-:W-:Y:S01]  /*4300*/  FFMA.FTZ R26, R26, -R87.reuse, R29 ;  /* 0x800000571a1a7223 */ /* 0x080fe2000001001d */
[-C--:B------:R-:W-:Y:S01]  /*4310*/  FFMA.FTZ R28, R28, -R87.reuse, R31 ;  /* 0x800000571c1c7223 */ /* 0x080fe2000001001f */
[-C--:B------:R-:W-:Y:S01]  /*4320*/  FFMA.FTZ R30, R30, -R87.reuse, R33 ;  /* 0x800000571e1e7223 */ /* 0x080fe20000010021 */
[-C--:B------:R-:W-:Y:S01]  /*4330*/  FFMA.FTZ R32, R32, -R87.reuse, R35 ;  /* 0x8000005720207223 */ /* 0x080fe20000010023 */
        /* <DEDUP_REMOVED lines=55> */
[----:B------:R-:W-:Y:S01]  /*46b0*/  FMUL.FTZ R13, R5, R22 ;  /* 0x00000016050d7220 */ /* 0x000fe20000410000 */
[----:B------:R-:W-:Y:S01]  /*46c0*/  F2FP.F16.F32.PACK_AB R2, R3, R0 ;  /* 0x000000000302723e */ /* 0x000fe200000000ff */
[C---:B------:R-:W-:Y:S01]  /*46d0*/  FMUL.FTZ R24, R5.reuse, R24 ;  /* 0x0000001805187220 */ /* 0x040fe20000410000 */
[C---:B------:R-:W-:Y:S01]  /*46e0*/  FMUL.FTZ R15, R5.reuse, R26 ;  /* 0x0000001a050f7220 */ /* 0x040fe20000410000 */
[C---:B------:R-:W-:Y:S01]  /*46f0*/  FMUL.FTZ R28, R5.reuse, R28 ;  /* 0x0000001c051c7220 */ /* 0x040fe20000410000 */
[C---:B------:R-:W-:Y:S01]  /*4700*/  FMUL.FTZ R17, R5.reuse, R30 ;  /* 0x0000001e05117220 */ /* 0x040fe20000410000 */
        /* <DEDUP_REMOVED lines=55> */
[----:B------:R-:W-:-:S02]  /*4a80*/  F2FP.F16.F32.PACK_AB R5, R13, R20 ;  /* 0x000000140d05723e */ /* 0x000fc400000000ff */
[----:B------:R-:W-:Y:S02]  /*4a90*/  F2FP.F16.F32.PACK_AB R16, R15, R24 ;  /* 0x000000180f10723e */ /* 0x000fe400000000ff */
[----:B------:R-:W-:Y:S02]  /*4aa0*/  F2FP.F16.F32.PACK_AB R17, R17, R28 ;  /* 0x0000001c1111723e */ /* 0x000fe400000000ff */
[----:B------:R-:W-:Y:S02]  /*4ab0*/  F2FP.F16.F32.PACK_AB R20, R19, R32 ;  /* 0x000000201314723e */ /* 0x000fe400000000ff */
[----:B------:R-:W-:Y:S02]  /*4ac0*/  F2FP.F16.F32.PACK_AB R21, R21, R36 ;  /* 0x000000241515723e */ /* 0x000fe400000000ff */
[----:B------:R-:W-:Y:S02]  /*4ad0*/  F2FP.F16.F32.PACK_AB R24, R23, R40 ;  /* 0x000000281718723e */ /* 0x000fe400000000ff */
[----:B------:R-:W-:-:S02]  /*4ae0*/  F2FP.F16.F32.PACK_AB R25, R25, R44 ;  /* 0x0000002c1919723e */ /* 0x000fc400000000ff */
[----:B------:R-:W-:Y:S02]  /*4af0*/  F2FP.F16.F32.PACK_AB R28, R27, R48 ;  /* 0x000000301b1c723e */ /* 0x000fe400000000ff */
[----:B------:R-:W-:Y:S02]  /*4b00*/  F2FP.F16.F32.PACK_AB R29, R29, R52 ;  /* 0x000000341d1d723e */ /* 0x000fe400000000ff */
[----:B------:R-:W-:Y:S02]  /*4b10*/  F2FP.F16.F32.PACK_AB R32, R31, R66 ;  /* 0x000000421f20723e */ /* 0x000fe400000000ff */
[----:B------:R-:W-:Y:S02]  /*4b20*/  F2FP.F16.F32.PACK_AB R37, R37, R70 ;  /* 0x000000462525723e */ /* 0x000fe400000000ff */
[----:B------:R-:W-:Y:S02]  /*4b30*/  IADD3.X R57, PT, PT, R6, UR23, RZ, P0, !PT ;  /* 0x0000001706397c10 */ /* 0x000fe400087fe4ff */
[----:B------:R-:W-:-:S02]  /*4b40*/  F2FP.F16.F32.PACK_AB R4, R7, R4 ;  /* 0x000000040704723e */ /* 0x000fc400000000ff */
[----:B------:R-:W-:Y:S01]  /*4b50*/  F2FP.F16.F32.PACK_AB R33, R33, R60 ;  /* 0x0000003c2121723e */ /* 0x000fe200000000ff */
[----:B------:R0:W-:Y:S01]  /*4b60*/  STG.E.64 desc[UR16][R56.64], R2 ;  /* 0x0000000238007986 */ /* 0x0001e2000c101b10 */
[----:B------:R-:W-:Y:S02]  /*4b70*/  F2FP.F16.F32.PACK_AB R36, R35, R64 ;  /* 0x000000402324723e */ /* 0x000fe400000000ff */
[----:B------:R-:W-:Y:S01]  /*4b80*/  F2FP.F16.F32.PACK_AB R40, R39, R74 ;  /* 0x0000004a2728723e */ /* 0x000fe200000000ff */
[----:B------:R0:W-:Y:S01]  /*4b90*/  STG.E.64 desc[UR16][R56.64+0x1400], R4 ;  /* 0x0014000438007986 */ /* 0x0001e2000c101b10 */
[----:B------:R-:W-:Y:S02]  /*4ba0*/  F2FP.F16.F32.PACK_AB R41, R41, R88 ;  /* 0x000000582929723e */ /* 0x000fe400000000ff */
[----:B------:R-:W-:Y:S01]  /*4bb0*/  F2FP.F16.F32.PACK_AB R44, R43, R92 ;  /* 0x0000005c2b2c723e */ /* 0x000fe200000000ff */
[----:B------:R0:W-:Y:S01]  /*4bc0*/  STG.E.64 desc[UR16][R56.64+0x2800], R16 ;  /* 0x0028001038007986 */ /* 0x0001e2000c101b10 */
        /* <DEDUP_REMOVED lines=18> */
[----:B------:R-:W-:-:S03]  /*4cf0*/  F2FP.F16.F32.PACK_AB R71, R71, R144 ;  /* 0x000000904747723e */ /* 0x000fc600000000ff */
        /* <DEDUP_REMOVED lines=8> */
.L_x_445:
        /* <DEDUP_REMOVED lines=10> */
[----:B------:R-:W1:Y:S01]  /*4e20*/  S2R R39, SR_TID.X ;  /* 0x0000000000277919 */ /* 0x000e620000002100 */
[----:B0-----:R-:W0:Y:S01]  /*4e30*/  LDC.64 R2, c[0x0][0x3c8] ;  /* 0x0000f200ff027b82 */ /* 0x001e220000000a00 */
[----:B------:R-:W-:Y:S01]  /*4e40*/  UMOV UR6, 0x400 ;  /* 0x0000040000067882 */ /* 0x000fe20000000000 */
[----:B------:R-:W2:Y:S01]  /*4e50*/  LDCU.64 UR4, c[0x0][0x3d0] ;  /* 0x00007a00ff0477ac */ /* 0x000ea20008000a00 */
[----:B------:R-:W-:-:S05]  /*4e60*/  MOV R18, UR10 ;  /* 0x0000000a00127c02 */ /* 0x000fca0008000f00 */
[----:B------:R-:W3:Y:S01]  /*4e70*/  S2UR UR7, SR_CgaCtaId ;  /* 0x00000000000779c3 */ /* 0x000ee20000008800 */
[----:B--2---:R-:W-:Y:S01]  /*4e80*/  UIADD3 UR4, UP0, UPT, UR4, 0x3a000, URZ ;  /* 0x0003a00004047890 */ /* 0x004fe2000ff1e0ff */
[----:B0-----:R-:W-:-:S03]  /*4e90*/  ISETP.LT.U32.AND P0, PT, R2, 0x1, PT ;  /* 0x000000010200780c */ /* 0x001fc60003f01070 */
[----:B------:R-:W-:Y:S01]  /*4ea0*/  UIADD3.X UR5, UPT, UPT, URZ, UR5, URZ, UP0, !UPT ;  /* 0x00000005ff057290 */ /* 0x000fe200087fe4ff */
[C---:B------:R-:W-:Y:S02]  /*4eb0*/  ISETP.LT.AND.EX P0, PT, R3.reuse, RZ, PT, P0 ;  /* 0x000000ff0300720c */ /* 0x040fe40003f01300 */
[----:B-1----:R-:W-:Y:S01]  /*4ec0*/  SHF.R.U32.HI R0, RZ, 0x5, R39 ;  /* 0x00000005ff007819 */ /* 0x002fe20000011627 */
        /* <DEDUP_REMOVED lines=38> */
.L_x_469:
        /* <DEDUP_REMOVED lines=27> */
.L_x_462:
        /* <DEDUP_REMOVED lines=33> */
.L_x_461:
[----:B------:R-:W-:Y:S05]  /*54f0*/  BSYNC.RECONVERGENT B1 ;  /* 0x0000000000017941 */ /* 0x000fea0003800200 */
.L_x_460:
        /* <DEDUP_REMOVED lines=25> */
.L_x_464:
[----:B------:R-:W-:Y:S05]  /*5690*/  BSYNC.RECONVERGENT B1 ;  /* 0x0000000000017941 */ /* 0x000fea0003800200 */
.L_x_463:
        /* <DEDUP_REMOVED lines=30> */
.L_x_459:
[----:B------:R-:W-:Y:S05]  /*5880*/  BSYNC.RECONVERGENT B0 ;  /* 0x0000000000007941 */ /* 0x000fea0003800200 */
.L_x_458:
[----:B------:R0:W-:Y:S01]  /*5890*/  STS [R9], R21 ;  /* 0x0000001509007388 */ /* 0x0001e20000000800 */
[----:B------:R-:W1:Y:S01]  /*58a0*/  LDC.64 R14, c[0x0][0x388] ;  /* 0x0000e200ff0e7b82 */ /* 0x000e620000000a00 */
[----:B------:R-:W-:Y:S02]  /*58b0*/  ISETP.GT.U32.AND P1, PT, R47, 0x9, PT ;  /* 0x000000092f00780c */ /* 0x000fe40003f24070 */
[----:B------:R0:W-:Y:S01]  /*58c0*/  STS [R9+0x500], R22 ;  /* 0x0005001609007388 */ /* 0x0001e20000000800 */
[----:B------:R-:W-:-:S04]  /*58d0*/  MOV R23, R8 ;  /* 0x0000000800177202 */ /* 0x000fc80000000f00 */
[----:B------:R-:W2:Y:S08]  /*58e0*/  LDC.64 R16, c[0x0][0x390] ;  /* 0x0000e400ff107b82 */ /* 0x000eb00000000a00 */
[----:B0-----:R-:W-:Y:S06]  /*58f0*/  BAR.SYNC.DEFER_BLOCKING 0x0 ;  /* 0x0000000000007b1d */ /* 0x001fec0000010000 */
.L_x_468:
        /* <DEDUP_REMOVED lines=31> */
.L_x_479:
[----:B------:R-:W-:Y:S01]  /*5af0*/  BSSY.RECONVERGENT B0, `(.L_x_466) ;  /* 0x000000b000007945 */ /* 0x000fe20003800200 */
[----:B----4-:R-:W-:-:S03]  /*5b00*/  FADD.FTZ R11, R10, R11 ;  /* 0x0000000b0a0b7221 */ /* 0x010fc60000010000 */
[----:B------:R-:W-:Y:S05]  /*5b10*/  @P2 BRA `(.L_x_467) ;  /* 0x0000000000202947 */ /* 0x000fea0003800000 */
[----:B------:R-:W-:Y:S02]  /*5b20*/  F2FP.F16.F32.PACK_AB R10, R11, R24 ;  /* 0x000000180b0a723e */ /* 0x000fe400000000ff */
[----:B------:R-:W-:Y:S02]  /*5b30*/  IADD3 R13, PT, PT, R23, R18, RZ ;  /* 0x00000012170d7210 */ /* 0x000fe40007ffe0ff */
[C---:B------:R-:W-:Y:S02]  /*5b40*/  PRMT R21, R10.reuse, 0x7610, R21 ;  /* 0x000076100a157816 */ /* 0x040fe40000000015 */
[----:B------:R-:W-:Y:S01]  /*5b50*/  PRMT R22, R10, 0x7632, R22 ;  /* 0x000076320a167816 */ /* 0x000fe20000000016 */
[----:B-1----:R-:W-:-:S04]  /*5b60*/  IMAD.WIDE R10, R13, 0x2, R14 ;  /* 0x000000020d0a7825 */ /* 0x002fc800078e020e */
[----:B--2---:R-:W-:Y:S01]  /*5b70*/  IMAD.WIDE R12, R13, 0x2, R16 ;  /* 0x000000020d0c7825 */ /* 0x004fe200078e0210 */
[----:B------:R0:W-:Y:S04]  /*5b80*/  STG.E.U16 desc[UR16][R10.64], R21 ;  /* 0x000000150a007986 */ /* 0x0001e8000c101510 */
[----:B------:R0:W-:Y:S02]  /*5b90*/  STG.E.U16 desc[UR16][R12.64], R22 ;  /* 0x000000160c007986 */ /* 0x0001e4000c101510 */
.L_x_467:
[----:B------:R-:W-:Y:S05]  /*5ba0*/  BSYNC.RECONVERGENT B0 ;  /* 0x0000000000007941 */ /* 0x000fea0003800200 */
.L_x_466:
        /* <DEDUP_REMOVED lines=9> */
.L_x_465:
        /* <DEDUP_REMOVED lines=8> */
.L_x_471:
[----:B------:R-:W-:Y:S05]  /*5cc0*/  BSYNC B0 ;  /* 0x0000000000007941 */ /* 0x000fea0003800000 */
.L_x_470:
        /* <DEDUP_REMOVED lines=8> */
.L_x_472:
[----:B------:R-:W-:Y:S01]  /*5d50*/  FADD.FTZ R13, R13, R10 ;  /* 0x0000000a0d0d7221 */ /* 0x000fe20000010000 */
[----:B------:R-:W-:-:S04]  /*5d60*/  HFMA2 R28, -RZ, RZ, 0, 2.384185791015625e-07 ;  /* 0x00000004ff1c7431 */ /* 0x000fc800000001ff */
[----:B------:R-:W-:Y:S02]  /*5d70*/  MOV R29, R13 ;  /* 0x0000000d001d7202 */ /* 0x000fe40000000f00 */
[----:B------:R-:W-:-:S07]  /*5d80*/  MOV R12, R27 ;  /* 0x0000001b000c7202 */ /* 0x000fce0000000f00 */
[----:B------:R-:W-:Y:S05]  /*5d90*/  WARPSYNC.COLLECTIVE R26, `(.L_x_473) ;  /* 0x000000001a087348 */ /* 0x000fea0003c00000 */
[----:B------:R0:W1:Y:S02]  /*5da0*/  SHFL.BFLY P3, R27, R29, R28, R31 ;  /* 0x0c00001c1d1b7389 */ /* 0x000064000006001f */
[----:B01----:R-:W-:Y:S05]  /*5db0*/  ENDCOLLECTIVE ;  /* 0x000000000000791b */ /* 0x003fea0003800000 */
.L_x_473:
[----:B------:R-:W-:-:S05]  /*5dc0*/  FADD.FTZ R12, R12, R11 ;  /* 0x0000000b0c0c7221 */ /* 0x000fca0000010000 */
[----:B------:R-:W-:Y:S02]  /*5dd0*/  MOV R29, R12 ;  /* 0x0000000c001d7202 */ /* 0x000fe40000000f00 */
[----:B------:R-:W-:-:S07]  /*5de0*/  MOV R22, R27 ;  /* 0x0000001b00167202 */ /* 0x000fce0000000f00 */
[----:B------:R-:W-:Y:S05]  /*5df0*/  WARPSYNC.COLLECTIVE R26, `(.L_x_474) ;  /* 0x000000001a087348 */ /* 0x000fea0003c00000 */
[----:B------:R0:W1:Y:S02]  /*5e00*/  SHFL.BFLY P3, R27, R29, R28, R31 ;  /* 0x0c00001c1d1b7389 */ /* 0x000064000006001f */
[----:B01----:R-:W-:Y:S05]  /*5e10*/  ENDCOLLECTIVE ;  /* 0x000000000000791b */ /* 0x003fea0003800000 */
.L_x_474:
[----:B------:R-:W-:Y:S01]  /*5e20*/  FADD.FTZ R22, R13, R22 ;  /* 0x000000160d167221 */ /* 0x000fe20000010000 */
[----:B------:R-:W-:-:S04]  /*5e30*/  HFMA2 R28, -RZ, RZ, 0, 1.1920928955078125e-07 ;  /* 0x00000002ff1c7431 */ /* 0x000fc800000001ff */
[----:B------:R-:W-:Y:S02]  /*5e40*/  MOV R29, R22 ;  /* 0x00000016001d7202 */ /* 0x000fe40000000f00 */
[----:B------:R-:W-:-:S07]  /*5e50*/  MOV R21, R27 ;  /* 0x0000001b00157202 */ /* 0x000fce0000000f00 */
[----:B------:R-:W-:Y:S05]  /*5e60*/  WARPSYNC.COLLECTIVE R26, `(.L_x_475) ;  /* 0x000000001a087348 */ /* 0x000fea0003c00000 */
[----:B------:R0:W1:Y:S02]  /*5e70*/  SHFL.BFLY P3, R27, R29, R28, R31 ;  /* 0x0c00001c1d1b7389 */ /* 0x000064000006001f */
[----:B01----:R-:W-:Y:S05]  /*5e80*/  ENDCOLLECTIVE ;  /* 0x000000000000791b */ /* 0x003fea0003800000 */
.L_x_475:
[----:B------:R-:W-:-:S05]  /*5e90*/  FADD.FTZ R21, R12, R21 ;  /* 0x000000150c157221 */ /* 0x000fca0000010000 */
[----:B------:R-:W-:Y:S02]  /*5ea0*/  MOV R29, R21 ;  /* 0x00000015001d7202 */ /* 0x000fe40000000f00 */
[----:B------:R-:W-:-:S07]  /*5eb0*/  MOV R25, R27 ;  /* 0x0000001b00197202 */ /* 0x000fce0000000f00 */
[----:B------:R-:W-:Y:S05]  /*5ec0*/  WARPSYNC.COLLECTIVE R26, `(.L_x_476) ;  /* 0x000000001a087348 */ /* 0x000fea0003c00000 */
[----:B------:R0:W1:Y:S02]  /*5ed0*/  SHFL.BFLY P3, R27, R29, R28, R31 ;  /* 0x0c00001c1d1b7389 */ /* 0x000064000006001f */
[----:B01----:R-:W-:Y:S05]  /*5ee0*/  ENDCOLLECTIVE ;  /* 0x000000000000791b */ /* 0x003fea0003800000 */
.L_x_476:
[----:B------:R-:W-:Y:S01]  /*5ef0*/  FADD.FTZ R25, R22, R25 ;  /* 0x0000001916197221 */ /* 0x000fe20000010000 */
[----:B------:R-:W-:-:S04]  /*5f00*/  HFMA2 R28, -RZ, RZ, 0, 5.9604644775390625e-08 ;  /* 0x00000001ff1c7431 */ /* 0x000fc800000001ff */
[----:B------:R-:W-:Y:S02]  /*5f10*/  MOV R29, R25 ;  /* 0x00000019001d7202 */ /* 0x000fe40000000f00 */
[----:B------:R-:W-:-:S07]  /*5f20*/  MOV R10, R27 ;  /* 0x0000001b000a7202 */ /* 0x000fce0000000f00 */
[----:B------:R-:W-:Y:S05]  /*5f30*/  WARPSYNC.COLLECTIVE R26, `(.L_x_477) ;  /* 0x000000001a087348 */ /* 0x000fea0003c00000 */
[----:B------:R0:W1:Y:S02]  /*5f40*/  SHFL.BFLY P3, R27, R29, R28, R31 ;  /* 0x0c00001c1d1b7389 */ /* 0x000064000006001f */
[----:B01----:R-:W-:Y:S05]  /*5f50*/  ENDCOLLECTIVE ;  /* 0x000000000000791b */ /* 0x003fea0003800000 */
.L_x_477:
[----:B------:R-:W-:-:S05]  /*5f60*/  FADD.FTZ R10, R21, R10 ;  /* 0x0000000a150a7221 */ /* 0x000fca0000010000 */
[----:B------:R-:W-:Y:S02]  /*5f70*/  MOV R29, R10 ;  /* 0x0000000a001d7202 */ /* 0x000fe40000000f00 */
[----:B------:R-:W-:-:S07]  /*5f80*/  MOV R24, R27 ;  /* 0x0000001b00187202 */ /* 0x000fce0000000f00 */
[----:B------:R-:W-:Y:S05]  /*5f90*/  WARPSYNC.COLLECTIVE R26, `(.L_x_478) ;  /* 0x000000001a087348 */ /* 0x000fea0003c00000 */
[----:B------:R0:W1:Y:S02]  /*5fa0*/  SHFL.BFLY P3, R27, R29, R28, R31 ;  /* 0x0c00001c1d1b7389 */ /* 0x000064000006001f */
[----:B01----:R-:W-:Y:S05]  /*5fb0*/  ENDCOLLECTIVE ;  /* 0x000000000000791b */ /* 0x003fea0003800000 */
.L_x_478:
[----:B------:R-:W-:Y:S01]  /*5fc0*/  FADD.FTZ R24, R25, R24 ;  /* 0x0000001819187221 */ /* 0x000fe20000010000 */
[----:B------:R-:W-:Y:S01]  /*5fd0*/  MOV R11, R27 ;  /* 0x0000001b000b7202 */ /* 0x000fe20000000f00 */
[----:B------:R-:W-:Y:S06]  /*5fe0*/  BRA `(.L_x_479) ;  /* 0xfffffff800c07947 */ /* 0x000fec000383ffff */
.L_x_480:
        /* <DEDUP_REMOVED lines=9> */
.L_x_908:


//--------------------- .text._ZN13group_norm_v218gn_bwd_cuda_kernelI6__halfLi320ELi2ELi32ELi20ELi4096ELb0ELb1ELi32ELi320ELi320ELi4ELb1ELi2ELb0ELb0ELNS_15WgradSyncMethodE3ENS_16CompileConditionILi1000EEEEEvPT_S6_S6_PKS5_S8_S8_S8_PKfflPfPj --------------------------
	.section	.text._ZN13group_norm_v218gn_bwd_cuda_kernelI6__halfLi320ELi2ELi32ELi20ELi4096ELb0ELb1ELi32ELi320ELi320ELi4ELb1ELi2ELb0ELb0ELNS_15WgradSyncMethodE3ENS_16CompileConditionILi1000EEEEEvPT_S6_S6_PKS5_S8_S8_S8_PKfflPfPj,"ax",@progbits
	.align	128
        .global         _ZN13group_norm_v218gn_bwd_cuda_kernelI6__halfLi320ELi2ELi32ELi20ELi4096ELb0ELb1ELi32ELi320ELi320ELi4ELb1ELi2ELb0ELb0ELNS_15WgradSyncMethodE3ENS_16CompileConditionILi1000EEEEEvPT_S6_S6_PKS5_S8_S8_S8_PKfflPfPj
        .type           _ZN13group_norm_v218gn_bwd_cuda_kernelI6__halfLi320ELi2ELi32ELi20ELi4096ELb0ELb1ELi32ELi320ELi320ELi4ELb1ELi2ELb0ELb0ELNS_15WgradSyncMethodE3ENS_16CompileConditionILi1000EEEEEvPT_S6_S6_PKS5_S8_S8_S8_PKfflPfPj,@function
        .size           _ZN13group_norm_v218gn_bwd_cuda_kernelI6__halfLi320ELi2ELi32ELi20ELi4096ELb0ELb1ELi32ELi320ELi320ELi4ELb1ELi2ELb0ELb0ELNS_15WgradSyncMethodE3ENS_16CompileConditionILi1000EEEEEvPT_S6_S6_PKS5_S8_S8_S8_PKfflPfPj,(.L_x_909 - _ZN13group_norm_v218gn_bwd_cuda_kernelI6__halfLi320ELi2ELi32ELi20ELi4096ELb0ELb1ELi32ELi320ELi320ELi4ELb1ELi2ELb0ELb0ELNS_15WgradSyncMethodE3ENS_16CompileConditionILi1000EEEEEvPT_S6_S6_PKS5_S8_S8_S8_PKfflPfPj)
        .other          _ZN13group_norm_v218gn_bwd_cuda_kernelI6__halfLi320ELi2ELi32ELi20ELi4096ELb0ELb1ELi32ELi320ELi320ELi4ELb1ELi2ELb0ELb0ELNS_15WgradSyncMethodE3ENS_16CompileConditionILi1000EEEEEvPT_S6_S6_PKS5_S8_S8_S8_PKfflPfPj,@"STO_CUDA_ENTRY STV_DEFAULT"
_ZN13group_norm_v218gn_bwd_cuda_kernelI6__halfLi320ELi2ELi32ELi20ELi4096ELb0ELb1ELi32ELi320ELi320ELi4ELb1ELi2ELb0ELb0ELNS_15WgradSyncMethodE3ENS_16CompileConditionILi1000EEEEEvPT_S6_S6_PKS5_S8_S8_S8_PKfflPfPj:
.text._ZN13group_norm_v218gn_bwd_cuda_kernelI6__halfLi320ELi2ELi32ELi20ELi4096ELb0ELb1ELi32ELi320ELi320ELi4ELb1ELi2ELb0ELb0ELNS_15WgradSyncMethodE3ENS_16CompileConditionILi1000EEEEEvPT_S6_S6_PKS5_S8_S8_S8_PKfflPfPj:
        /* <DEDUP_REMOVED lines=29> */
.L_x_483:
[----:B0-----:R-:W2:Y:S04]  /*01d0*/  LD.E.STRONG.GPU R5, desc[UR12][R2.64+0x8] ;  /* 0x0000080c02057980 */ /* 0x001ea8000c10f900 */
[----:B--2---:R-:W-:Y:S01]  /*01e0*/  CCTL.IVALL ;  /* 0x00000000ff00798f */ /* 0x004fe20002000000 */
[----:B------:R-:W-:Y:S05]  /*01f0*/  YIELD ;  /* 0x0000000000007946 */ /* 0x000fea0003800000 */
[----:B-----5:R-:W-:-:S04]  /*0200*/  LOP3.LUT R5, R5, R0, RZ, 0x3c, !PT ;  /* 0x0000000005057212 */ /* 0x020fc800078e3cff */
[----:B------:R-:W-:-:S13]  /*0210*/  ISETP.GT.AND P0, PT, R5, -0x1, PT ;  /* 0xffffffff0500780c */ /* 0x000fda0003f04270 */
[----:B------:R-:W-:Y:S05]  /*0220*/  @P0 BRA `(.L_x_483) ;  /* 0xfffffffc00e80947 */ /* 0x000fea000383ffff */
.L_x_482:
[----:B------:R-:W-:Y:S05]  /*0230*/  WARPSYNC.ALL ;  /* 0x0000000000007948 */ /* 0x000fea0003800000 */
[----:B------:R-:W-:Y:S06]  /*0240*/  BAR.SYNC.DEFER_BLOCKING 0x0 ;  /* 0x0000000000007b1d */ /* 0x000fec0000010000 */
[----:B------:R-:W-:Y:S05]  /*0250*/  BRA `(.L_x_484) ;  /* 0x0000003000387947 */ /* 0x000fea0003800000 */
.L_x_481:
        /* <DEDUP_REMOVED lines=23> */
[----:B------:R-:W-:Y:S01]  /*03d0*/  SHF.R.U32.HI R80, RZ, 0x10, R5 ;  /* 0x00000010ff507819 */ /* 0x000fe20000011605 */
[--C-:B--2---:R-:W-:Y:S02]  /*03e0*/  HADD2.F32 R78, -RZ, R2.reuse.H0_H0 ;  /* 0x20000002ff4e7230 */ /* 0x104fe40000004100 */
[----:B------:R-:W-:Y:S02]  /*03f0*/  HADD2.F32 R76, -RZ, R2.H1_H1 ;  /* 0x30000002ff4c7230 */ /* 0x000fe40000004100 */
[--C-:B------:R-:W-:Y:S02]  /*0400*/  HADD2.F32 R74, -RZ, R3.reuse.H0_H0 ;  /* 0x20000003ff4a7230 */ /* 0x100fe40000004100 */
[----:B------:R-:W-:-:S07]  /*0410*/  HADD2.F32 R72, -RZ, R3.H1_H1 ;  /* 0x30000003ff487230 */ /* 0x000fce0000004100 */
.L_x_498:
        /* <DEDUP_REMOVED lines=32> */
[C---:B------:R-:W-:Y:S02]  /*0620*/  SHF.L.U32 R68, R70.reuse, 0x1, RZ ;  /* 0x0000000146447819 */ /* 0x040fe400000006ff */
[----:B------:R-:W-:Y:S02]  /*0630*/  SHF.L.U64.HI R70, R70, 0x1, R3 ;  /* 0x0000000146467819 */ /* 0x000fe40000010203 */
[----:B------:R-:W-:Y:S02]  /*0640*/  MOV R2, UR9 ;  /* 0x0000000900027c02 */ /* 0x000fe40008000f00 */
[----:B------:R-:W-:Y:S01]  /*0650*/  MOV R3, UR6 ;  /* 0x0000000600037c02 */ /* 0x000fe20008000f00 */
[----:B------:R-:W1:Y:S01]  /*0660*/  LDCU.64 UR6, c[0x0][0x398] ;  /* 0x00007300ff0677ac */ /* 0x000e620008000a00 */
[----:B--2---:R-:W-:Y:S01]  /*0670*/  IADD3 R24, P0, PT, R68, UR16, RZ ;  /* 0x0000001044187c10 */ /* 0x004fe2000ff1e0ff */
[----:B------:R-:W-:-:S03]  /*0680*/  IMAD.WIDE.U32 R2, R80, 0x2, R2 ;  /* 0x0000000250027825 */ /* 0x000fc600078e0002 */
[----:B------:R-:W-:Y:S01]  /*0690*/  IADD3.X R25, PT, PT, R70, UR17, RZ, P0, !PT ;  /* 0x0000001146197c10 */ /* 0x000fe200087fe4ff */
[----:B------:R-:W2:Y:S01]  /*06a0*/  LDCU.64 UR16, c[0x0][0x3c8] ;  /* 0x00007900ff1077ac */ /* 0x000ea20008000a00 */
[----:B0-----:R-:W-:-:S03]  /*06b0*/  LEA R8, P0, R2, UR14, 0x2 ;  /* 0x0000000e02087c11 */ /* 0x001fc6000f8010ff */
[----:B------:R-:W3:Y:S01]  /*06c0*/  LDG.E.64.CONSTANT R28, desc[UR12][R24.64] ;  /* 0x0000000c181c7981 */ /* 0x000ee2000c1e9b00 */
[----:B------:R-:W-:-:S03]  /*06d0*/  LEA.HI.X R9, R2, UR15, R3, 0x2, P0 ;  /* 0x0000000f02097c11 */ /* 0x000fc600080f1403 */
[----:B------:R-:W4:Y:S04]  /*06e0*/  LDG.E.64.CONSTANT R16, desc[UR12][R24.64+0x3c00] ;  /* 0x003c000c18107981 */ /* 0x000f28000c1e9b00 */
[----:B------:R-:W5:Y:S04]  /*06f0*/  LDG.E.64.CONSTANT R20, desc[UR12][R24.64+0x2800] ;  /* 0x0028000c18147981 */ /* 0x000f68000c1e9b00 */
[----:B------:R-:W4:Y:S01]  /*0700*/  LDG.E.64.CONSTANT R8, desc[UR12][R8.64] ;  /* 0x0000000c08087981 */ /* 0x000f22000c1e9b00 */
[----:B-1----:R-:W-:Y:S01]  /*0710*/  IADD3 R26, P0, PT, R68, UR6, RZ ;  /* 0x00000006441a7c10 */ /* 0x002fe2000ff1e0ff */
[----:B------:R-:W4:Y:S02]  /*0720*/  LDCU UR6, c[0x0][0x3c0] ;  /* 0x00007800ff0677ac */ /* 0x000f240008000800 */
[----:B------:R-:W5:Y:S01]  /*0730*/  LDG.E.64.CONSTANT R22, desc[UR12][R24.64+0x1400] ;  /* 0x0014000c18167981 */ /* 0x000f62000c1e9b00 */
[----:B------:R-:W-:-:S03]  /*0740*/  IADD3.X R27, PT, PT, R70, UR7, RZ, P0, !PT ;  /* 0x00000007461b7c10 */ /* 0x000fc600087fe4ff */
[----:B------:R-:W5:Y:S04]  /*0750*/  LDG.E.64.CONSTANT R10, desc[UR12][R24.64+0x7800] ;  /* 0x0078000c180a7981 */ /* 0x000f68000c1e9b00 */
[----:B------:R-:W5:Y:S04]  /*0760*/  LDG.E.64.CONSTANT R6, desc[UR12][R24.64+0x8c00] ;  /* 0x008c000c18067981 */ /* 0x000f68000c1e9b00 */
[----:B------:R-:W5:Y:S04]  /*0770*/  LDG.E.64.CONSTANT R64, desc[UR12][R26.64] ;  /* 0x0000000c1a407981 */ /* 0x000f68000c1e9b00 */
[----:B------:R-:W5:Y:S04]  /*0780*/  LDG.E.64.CONSTANT R18, desc[UR12][R24.64+0x5000] ;  /* 0x0050000c18127981 */ /* 0x000f68000c1e9b00 */
[----:B------:R0:W5:Y:S04]  /*0790*/  LDG.E.64.CONSTANT R14, desc[UR12][R24.64+0x6400] ;  /* 0x0064000c180e7981 */ /* 0x000168000c1e9b00 */
[----:B------:R-:W5:Y:S04]  /*07a0*/  LDG.E.64.CONSTANT R12, desc[UR12][R26.64+0x1400] ;  /* 0x0014000c1a0c7981 */ /* 0x000f68000c1e9b00 */
[----:B------:R-:W5:Y:S04]  /*07b0*/  LDG.E.64.CONSTANT R62, desc[UR12][R26.64+0x3c00] ;  /* 0x003c000c1a3e7981 */ /* 0x000f68000c1e9b00 */
[----:B------:R-:W5:Y:S04]  /*07c0*/  LDG.E.64.CONSTANT R38, desc[UR12][R26.64+0x2800] ;  /* 0x0028000c1a267981 */ /* 0x000f68000c1e9b00 */
[----:B------:R-:W5:Y:S04]  /*07d0*/  LDG.E.64.CONSTANT R2, desc[UR12][R26.64+0x7800] ;  /* 0x0078000c1a027981 */ /* 0x000f68000c1e9b00 */
[----:B------:R-:W5:Y:S04]  /*07e0*/  LDG.E.64.CONSTANT R4, desc[UR12][R26.64+0x6400] ;  /* 0x0064000c1a047981 */ /* 0x000f68000c1e9b00 */
[----:B------:R-:W5:Y:S04]  /*07f0*/  LDG.E.64.CONSTANT R92, desc[UR12][R26.64+0x5000] ;  /* 0x0050000c1a5c7981 */ /* 0x000f68000c1e9b00 */
[----:B------:R1:W5:Y:S01]  /*0800*/  LDG.E.64.CONSTANT R48, desc[UR12][R26.64+0x8c00] ;  /* 0x008c000c1a307981 */ /* 0x000362000c1e9b00 */
[----:B0-----:R-:W0:Y:S01]  /*0810*/  S2R R25, SR_CgaCtaId ;  /* 0x0000000000197919 */ /* 0x001e220000008800 */
[----:B------:R-:W-:-:S04]  /*0820*/  MOV R0, 0x400 ;  /* 0x0000040000007802 */ /* 0x000fc80000000f00 */
[----:B------:R-:W-:Y:S02]  /*0830*/  IADD3 R0, PT, PT, R0, 0x2800, RZ ;  /* 0x0000280000007810 */ /* 0x000fe40007ffe0ff */
[----:B------:R-:W-:Y:S02]  /*0840*/  LOP3.LUT R30, R30, 0xffff, RZ, 0xc0, !PT ;  /* 0x0000ffff1e1e7812 */ /* 0x000fe400078ec0ff */
[----:B0-----:R-:W-:-:S05]  /*0850*/  LEA R25, R25, R0, 0x18 ;  /* 0x0000000019197211 */ /* 0x001fca00078ec0ff */
[----:B------:R-:W-:-:S05]  /*0860*/  IMAD R25, R30, 0x28, R25 ;  /* 0x000000281e197824 */ /* 0x000fca00078e0219 */
[----:B------:R-:W-:Y:S01]  /*0870*/  LEA R50, R50, R25, 0x3 ;  /* 0x0000001932327211 */ /* 0x000fe200078e18ff */
[----:B------:R-:W-:Y:S02]  /*0880*/  UIADD3 UR10, UP0, UPT, UR10, 0x2, URZ ;  /* 0x000000020a0a7890 */ /* 0x000fe4000ff1e0ff */
[----:B--2---:R-:W-:Y:S02]  /*0890*/  USHF.L.U32 UR15, UR16, 0x1, URZ ;  /* 0x00000001100f7899 */ /* 0x004fe400080006ff */
[----:B------:R-:W-:Y:S02]  /*08a0*/  UIADD3.X UR5, UPT, UPT, URZ, UR5, URZ, UP0, !UPT ;  /* 0x00000005ff057290 */ /* 0x000fe400087fe4ff */
[----:B------:R-:W-:Y:S02]  /*08b0*/  USHF.L.U64.HI UR14, UR16, 0x1, UR17 ;  /* 0x00000001100e7899 */ /* 0x000fe40008010211 */
[----:B------:R-:W-:-:S04]  /*08c0*/  UISETP.GE.U32.AND UP0, UPT, UR10, UR15, UPT ;  /* 0x0000000f0a00728c */ /* 0x000fc8000bf06070 */
[----:B------:R-:W-:Y:S01]  /*08d0*/  UISETP.GE.AND.EX UP0, UPT, UR5, UR14, UPT, UP0 ;  /* 0x0000000e0500728c */ /* 0x000fe2000bf06300 */
[----:B---3--:R-:W-:Y:S02]  /*08e0*/  HADD2.F32 R79, -RZ, R28.H1_H1 ;  /* 0x3000001cff4f7230 */ /* 0x008fe40000004100 */
[----:B----4-:R-:W-:-:S04]  /*08f0*/  FADD.FTZ R9, R9, UR6 ;  /* 0x0000000609097e21 */ /* 0x010fc80008010000 */
[----:B------:R-:W0:Y:S01]  /*0900*/  MUFU.RSQ R66, R9 ;  /* 0x0000000900427308 */ /* 0x000e220000001400 */
[----:B------:R-:W-:Y:S02]  /*0910*/  HADD2.F32 R81, -RZ, R16.H0_H0 ;  /* 0x20000010ff517230 */ /* 0x000fe40000004100 */
[----:B-----5:R-:W-:Y:S02]  /*0920*/  HADD2.F32 R73, -RZ, R20.H1_H1 ;  /* 0x30000014ff497230 */ /* 0x020fe40000004100 */
[----:B------:R-:W-:Y:S01]  /*0930*/  FADD.FTZ R79, -R8, R79 ;  /* 0x0000004f084f7221 */ /* 0x000fe20000010100 */
[----:B------:R-:W-:Y:S02]  /*0940*/  HADD2.F32 R83, -RZ, R28.H0_H0 ;  /* 0x2000001cff537230 */ /* 0x000fe40000004100 */
[----:B------:R-:W-:Y:S02]  /*0950*/  HADD2.F32 R71, -RZ, R29.H1_H1 ;  /* 0x3000001dff477230 */ /* 0x000fe40000004100 */
[----:B------:R-:W-:-:S02]  /*0960*/  HADD2.F32 R67, -RZ, R22.H1_H1 ;  /* 0x30000016ff437230 */ /* 0x000fc40000004100 */
[--C-:B------:R-:W-:Y:S02]  /*0970*/  HADD2.F32 R61, -RZ, R11.reuse.H0_H0 ;  /* 0x2000000bff3d7230 */ /* 0x100fe40000004100 */
[----:B------:R-:W-:Y:S02]  /*0980*/  HADD2.F32 R85, -RZ, R11.H1_H1 ;  /* 0x3000000bff557230 */ /* 0x000fe40000004100 */
[----:B------:R-:W-:Y:S01]  /*0990*/  FADD.FTZ R11, -R8, R81 ;  /* 0x00000051080b7221 */ /* 0x000fe20000010100 */
[----:B------:R-:W-:Y:S02]  /*09a0*/  HADD2.F32 R25, -RZ, R23.H0_H0 ;  /* 0x20000017ff197230 */ /* 0x000fe40000004100 */
[----:B------:R-:W-:Y:S02]  /*09b0*/  HADD2.F32 R77, -RZ, R21.H0_H0 ;  /* 0x20000015ff4d7230 */ /* 0x000fe40000004100 */
[----:B------:R-:W-:Y:S02]  /*09c0*/  HADD2.F32 R87, -RZ, R16.H1_H1 ;  /* 0x30000010ff577230 */ /* 0x000fe40000004100 */
[----:B------:R-:W-:-:S02]  /*09d0*/  HADD2.F32 R57, -RZ, R6.H0_H0 ;  /* 0x20000006ff397230 */ /* 0x000fc40000004100 */
[----:B------:R-:W-:Y:S02]  /*09e0*/  HADD2.F32 R55, -RZ, R6.H1_H1 ;  /* 0x30000006ff377230 */ /* 0x000fe40000004100 */
[C---:B------:R-:W-:Y:S01]  /*09f0*/  FADD.FTZ R6, -R8.reuse, R73 ;  /* 0x0000004908067221 */ /* 0x040fe20000010100 */
[----:B------:R-:W-:Y:S02]  /*0a00*/  HADD2.F32 R81, -RZ, R64.H0_H0 ;  /* 0x20000040ff517230 */ /* 0x000fe40000004100 */
[C---:B------:R-:W-:Y:S01]  /*0a10*/  FADD.FTZ R83, -R8.reuse, R83 ;  /* 0x0000005308537221 */ /* 0x040fe20000010100 */
[----:B------:R-:W-:Y:S02]  /*0a20*/  HADD2.F32 R75, -RZ, R29.H0_H0 ;  /* 0x2000001dff4b7230 */ /* 0x000fe40000004100 */
[C---:B------:R-:W-:Y:S01]  /*0a30*/  FADD.FTZ R71, -R8.reuse, R71 ;  /* 0x0000004708477221 */ /* 0x040fe20000010100 */
[----:B------:R-:W-:Y:S02]  /*0a40*/  HADD2.F32 R69, -RZ, R22.H0_H0 ;  /* 0x20000016ff457230 */ /* 0x000fe40000004100 */
[----:B------:R-:W-:Y:S01]  /*0a50*/  FADD.FTZ R67, -R8, R67 ;  /* 0x0000004308437221 */ /* 0x000fe20000010100 */
[----:B------:R-:W-:-:S02]  /*0a60*/  HADD2.F32 R23, -RZ, R23.H1_H1 ;  /* 0x30000017ff177230 */ /* 0x000fc40000004100 */
[----:B0-----:R-:W-:Y:S01]  /*0a70*/  FMUL.FTZ R79, R66, R79 ;  /* 0x0000004f424f7220 */ /* 0x001fe20000410000 */
[----:B-1----:R-:W-:Y:S02]  /*0a80*/  HADD2.F32 R27, -RZ, R20.H0_H0 ;  /* 0x20000014ff1b7230 */ /* 0x002fe40000004100 */
[----:B------:R-:W-:Y:S02]  /*0a90*/  HADD2.F32 R21, -RZ, R21.H1_H1 ;  /* 0x30000015ff157230 */ /* 0x000fe40000004100 */
[----:B------:R-:W-:Y:S02]  /*0aa0*/  HADD2.F32 R16, -RZ, R18.H0_H0 ;  /* 0x20000012ff107230 */ /* 0x000fe40000004100 */
[----:B------:R-:W-:Y:S02]  /*0ab0*/  HADD2.F32 R64, -RZ, R64.H1_H1 ;  /* 0x30000040ff407230 */ /* 0x000fe40000004100 */
[--C-:B------:R-:W-:Y:S02]  /*0ac0*/  HADD2.F32 R89, -RZ, R17.reuse.H0_H0 ;  /* 0x20000011ff597230 */ /* 0x100fe40000004100 */
[----:B------:R-:W-:-:S02]  /*0ad0*/  HADD2.F32 R91, -RZ, R17.H1_H1 ;  /* 0x30000011ff5b7230 */ /* 0x000fc40000004100 */
[----:B------:R-:W-:Y:S02]  /*0ae0*/  HADD2.F32 R18, -RZ, R18.H1_H1 ;  /* 0x30000012ff127230 */ /* 0x000fe40000004100 */
[--C-:B------:R-:W-:Y:S02]  /*0af0*/  HADD2.F32 R20, -RZ, R19.reuse.H0_H0 ;  /* 0x20000013ff147230 */ /* 0x100fe40000004100 */
[----:B------:R-:W-:Y:S02]  /*0b00*/  HADD2.F32 R22, -RZ, R19.H1_H1 ;  /* 0x30000013ff167230 */ /* 0x000fe40000004100 */
[--C-:B------:R-:W-:Y:S02]  /*0b10*/  HADD2.F32 R29, -RZ, R14.reuse.H0_H0 ;  /* 0x2000000eff1d7230 */ /* 0x100fe40000004100 */
[----:B------:R-:W-:Y:S02]  /*0b20*/  HADD2.F32 R31, -RZ, R14.H1_H1 ;  /* 0x3000000eff1f7230 */ /* 0x000fe40000004100 */
[----:B------:R-:W-:-:S02]  /*0b30*/  HADD2.F32 R33, -RZ, R15.H0_H0 ;  /* 0x2000000fff217230 */ /* 0x000fc40000004100 */
[----:B------:R-:W-:Y:S02]  /*0b40*/  HADD2.F32 R35, -RZ, R15.H1_H1 ;  /* 0x3000000fff237230 */ /* 0x000fe40000004100 */
[--C-:B------:R-:W-:Y:S02]  /*0b50*/  HADD2.F32 R37, -RZ, R10.reuse.H0_H0 ;  /* 0x2000000aff257230 */ /* 0x100fe40000004100 */
[----:B------:R-:W-:Y:S02]  /*0b60*/  HADD2.F32 R59, -RZ, R10.H1_H1 ;  /* 0x3000000aff3b7230 */ /* 0x000fe40000004100 */
[--C-:B------:R-:W-:Y:S02]  /*0b70*/  HADD2.F32 R53, -RZ, R7.reuse.H0_H0 ;  /* 0x20000007ff357230 */ /* 0x100fe40000004100 */
[----:B------:R-:W-:Y:S02]  /*0b80*/  HADD2.F32 R51, -RZ, R7.H1_H1 ;  /* 0x30000007ff337230 */ /* 0x000fe40000004100 */
[----:B------:R-:W-:-:S02]  /*0b90*/  HADD2.F32 R73, -RZ, R65.H0_H0 ;  /* 0x20000041ff497230 */ /* 0x000fc40000004100 */
[--C-:B------:R-:W-:Y:S02]  /*0ba0*/  HADD2.F32 R54, -RZ, R12.reuse.H0_H0 ;  /* 0x2000000cff367230 */ /* 0x100fe40000004100 */
[----:B------:R-:W-:Y:S02]  /*0bb0*/  HADD2.F32 R52, -RZ, R12.H1_H1 ;  /* 0x3000000cff347230 */ /* 0x000fe40000004100 */
[--C-:B------:R-:W-:Y:S02]  /*0bc0*/  HADD2.F32 R36, -RZ, R13.reuse.H0_H0 ;  /* 0x2000000dff247230 */ /* 0x100fe40000004100 */
[----:B------:R-:W-:Y:S02]  /*0bd0*/  HADD2.F32 R34, -RZ, R13.H1_H1 ;  /* 0x3000000dff227230 */ /* 0x000fe40000004100 */
[C---:B------:R-:W-:Y:S01]  /*0be0*/  FADD.FTZ R60, -R8.reuse, R25 ;  /* 0x00000019083c7221 */ /* 0x040fe20000010100 */
[----:B------:R-:W-:Y:S02]  /*0bf0*/  HADD2.F32 R65, -RZ, R65.H1_H1 ;  /* 0x30000041ff417230 */ /* 0x000fe40000004100 */
[----:B------:R-:W-:Y:S01]  /*0c00*/  FADD.FTZ R58, -R8, R23 ;  /* 0x00000017083a7221 */ /* 0x000fe20000010100 */
[----:B------:R-:W-:-:S02]  /*0c10*/  HADD2.F32 R13, -RZ, R62.H0_H0 ;  /* 0x2000003eff0d7230 */ /* 0x000fc40000004100 */
[C---:B------:R-:W-:Y:S01]  /*0c20*/  FADD.FTZ R0, -R8.reuse, R27 ;  /* 0x0000001b08007221 */ /* 0x040fe20000010100 */
[----:B------:R-:W-:Y:S02]  /*0c30*/  HADD2.F32 R12, -RZ, R62.H1_H1 ;  /* 0x3000003eff0c7230 */ /* 0x000fe40000004100 */
[----:B------:R-:W-:Y:S01]  /*0c40*/  FADD.FTZ R9, -R8, R21 ;  /* 0x0000001508097221 */ /* 0x000fe20000010100 */
[C---:B------:R-:W-:Y:S01]  /*0c50*/  FMUL.FTZ R83, R66.reuse, R83 ;  /* 0x0000005342537220 */ /* 0x040fe20000410000 */
[----:B------:R-:W-:Y:S01]  /*0c60*/  FFMA.FTZ R44, R79, R64, R44 ;  /* 0x000000404f2c7223 */ /* 0x000fe2000001002c */
[C---:B------:R-:W-:Y:S01]  /*0c70*/  FMUL.FTZ R71, R66.reuse, R71 ;  /* 0x0000004742477220 */ /* 0x040fe20000410000 */
        /* <DEDUP_REMOVED lines=23> */
[----:B------:R-:W-:Y:S01]  /*0df0*/  FADD.FTZ R28, R73, R43 ;  /* 0x0000002b491c7221 */ /* 0x000fe20000010000 */
[----:B------:R-:W-:-:S02]  /*0e00*/  HADD2.F32 R32, -RZ, R38.H0_H0 ;  /* 0x20000026ff207230 */ /* 0x000fc40000004100 */
[----:B------:R-:W-:Y:S01]  /*0e10*/  FADD.FTZ R24, R81, R47 ;  /* 0x0000002f51187221 */ /* 0x000fe20000010000 */
[--C-:B------:R-:W-:Y:S02]  /*0e20*/  HADD2.F32 R8, -RZ, R39.reuse.H0_H0 ;  /* 0x20000027ff087230 */ /* 0x100fe40000004100 */
[----:B------:R-:W-:Y:S02]  /*0e30*/  HADD2.F32 R10, -RZ, R39.H1_H1 ;  /* 0x30000027ff0a7230 */ /* 0x000fe40000004100 */
[----:B------:R-:W-:Y:S01]  /*0e40*/  FFMA.FTZ R46, R83, R81, R46 ;  /* 0x00000051532e7223 */ /* 0x000fe2000001002e */
[----:B------:R-:W-:Y:S02]  /*0e50*/  HADD2.F32 R38, -RZ, R38.H1_H1 ;  /* 0x30000026ff267230 */ /* 0x000fe40000004100 */
[----:B------:R-:W-:Y:S01]  /*0e60*/  FADD.FTZ R30, R65, R41 ;  /* 0x00000029411e7221 */ /* 0x000fe20000010000 */
[--C-:B------:R-:W-:Y:S02]  /*0e70*/  HADD2.F32 R39, -RZ, R2.reuse.H0_H0 ;  /* 0x20000002ff277230 */ /* 0x100fe40000004100 */
[----:B------:R-:W-:Y:S01]  /*0e80*/  FFMA.FTZ R40, R71, R65, R40 ;  /* 0x0000004147287223 */ /* 0x000fe20000010028 */
[----:B------:R-:W-:-:S02]  /*0e90*/  HADD2.F32 R43, -RZ, R2.H1_H1 ;  /* 0x30000002ff2b7230 */ /* 0x000fc40000004100 */
[----:B------:R-:W-:Y:S01]  /*0ea0*/  FFMA.FTZ R44, R62, R52, R44 ;  /* 0x000000343e2c7223 */ /* 0x000fe2000001002c */
[C---:B------:R-:W-:Y:S01]  /*0eb0*/  FMUL.FTZ R58, R66.reuse, R58 ;  /* 0x0000003a423a7220 */ /* 0x040fe20000410000 */
[C---:B------:R-:W-:Y:S01]  /*0ec0*/  FMUL.FTZ R2, R66.reuse, R6 ;  /* 0x0000000642027220 */ /* 0x040fe20000410000 */
[----:B------:R-:W-:Y:S01]  /*0ed0*/  FMUL.FTZ R75, R66, R75 ;  /* 0x0000004b424b7220 */ /* 0x000fe20000410000 */
[----:B------:R-:W-:Y:S01]  /*0ee0*/  FMUL.FTZ R81, R78, R81 ;  /* 0x000000514e517220 */ /* 0x000fe20000410000 */
[----:B------:R-:W-:Y:S01]  /*0ef0*/  FADD.FTZ R28, R28, R36 ;  /* 0x000000241c1c7221 */ /* 0x000fe20000010000 */
[----:B------:R-:W-:Y:S01]  /*0f00*/  FADD.FTZ R26, R64, R45 ;  /* 0x0000002d401a7221 */ /* 0x000fe20000010000 */
[--C-:B------:R-:W-:Y:S02]  /*0f10*/  HADD2.F32 R87, -RZ, R5.reuse.H0_H0 ;  /* 0x20000005ff577230 */ /* 0x100fe40000004100 */
[----:B------:R-:W-:Y:S02]  /*0f20*/  HADD2.F32 R41, -RZ, R5.H1_H1 ;  /* 0x30000005ff297230 */ /* 0x000fe40000004100 */
[----:B------:R-:W-:Y:S01]  /*0f30*/  FADD.FTZ R5, R24, R54 ;  /* 0x0000003618057221 */ /* 0x000fe20000010000 */
[----:B------:R-:W-:-:S02]  /*0f40*/  HADD2.F32 R45, -RZ, R3.H0_H0 ;  /* 0x20000003ff2d7230 */ /* 0x000fc40000004100 */
[----:B------:R-:W-:Y:S01]  /*0f50*/  FADD.FTZ R30, R30, R34 ;  /* 0x000000221e1e7221 */ /* 0x000fe20000010000 */
[----:B------:R-:W-:Y:S02]  /*0f60*/  HADD2.F32 R47, -RZ, R3.H1_H1 ;  /* 0x30000003ff2f7230 */ /* 0x000fe40000004100 */
[-C--:B------:R-:W-:Y:S01]  /*0f70*/  FFMA.FTZ R40, R58, R34.reuse, R40 ;  /* 0x000000223a287223 */ /* 0x080fe20000010028 */
[----:B------:R-:W-:Y:S01]  /*0f80*/  FMUL.FTZ R3, R72, R34 ;  /* 0x0000002248037220 */ /* 0x000fe20000410000 */
[----:B------:R-:W-:Y:S01]  /*0f90*/  FFMA.FTZ R24, R2, R38, R44 ;  /* 0x0000002602187223 */ /* 0x000fe2000001002c */
[----:B------:R-:W-:Y:S01]  /*0fa0*/  FFMA.FTZ R42, R75, R73, R42 ;  /* 0x000000494b2a7223 */ /* 0x000fe2000001002a */
[----:B------:R-:W-:Y:S01]  /*0fb0*/  FMUL.FTZ R77, R76, R64 ;  /* 0x000000404c4d7220 */ /* 0x000fe20000410000 */
[----:B------:R-:W-:Y:S01]  /*0fc0*/  FMUL.FTZ R60, R66, R60 ;  /* 0x0000003c423c7220 */ /* 0x000fe20000410000 */
[----:B------:R-:W-:Y:S01]  /*0fd0*/  FADD.FTZ R44, R28, R8 ;  /* 0x000000081c2c7221 */ /* 0x000fe20000010000 */
[----:B------:R-:W-:Y:S01]  /*0fe0*/  FFMA.FTZ R34, R83, R81, RZ ;  /* 0x0000005153227223 */ /* 0x000fe200000100ff */
[----:B------:R-:W-:Y:S01]  /*0ff0*/  FADD.FTZ R28, RZ, R81 ;  /* 0x00000051ff1c7221 */ /* 0x000fe20000010000 */
[----:B------:R-:W-:-:S02]  /*1000*/  HADD2.F32 R14, -RZ, R63.H0_H0 ;  /* 0x2000003fff0e7230 */ /* 0x000fc40000004100 */
[----:B------:R-:W-:Y:S01]  /*1010*/  FMUL.FTZ R73, R74, R73 ;  /* 0x000000494a497220 */ /* 0x000fe20000410000 */
[----:B------:R-:W-:Y:S02]  /*1020*/  HADD2.F32 R16, -RZ, R63.H1_H1 ;  /* 0x3000003fff107230 */ /* 0x000fe40000004100 */
[-C--:B------:R-:W-:Y:S01]  /*1030*/  FFMA.FTZ R42, R60, R36.reuse, R42 ;  /* 0x000000243c2a7223 */ /* 0x080fe2000001002a */
[----:B------:R-:W-:Y:S01]  /*1040*/  FMUL.FTZ R63, R74, R36 ;  /* 0x000000244a3f7220 */ /* 0x000fe20000410000 */
[----:B------:R-:W-:Y:S01]  /*1050*/  FFMA.FTZ R34, R79, R77, R34 ;  /* 0x0000004d4f227223 */ /* 0x000fe20000010022 */
[----:B------:R-:W-:Y:S01]  /*1060*/  FMUL.FTZ R64, R66, R69 ;  /* 0x0000004542407220 */ /* 0x000fe20000410000 */
[----:B------:R-:W-:Y:S01]  /*1070*/  FADD.FTZ R36, R28, R77 ;  /* 0x0000004d1c247221 */ /* 0x000fe20000010000 */
[----:B------:R-:W-:Y:S01]  /*1080*/  FMUL.FTZ R69, R72, R65 ;  /* 0x0000004148457220 */ /* 0x000fe20000410000 */
[----:B------:R-:W-:Y:S01]  /*1090*/  FFMA.FTZ R34, R75, R73, R34 ;  /* 0x000000494b227223 */ /* 0x000fe20000010022 */
[----:B------:R-:W-:-:S02]  /*10a0*/  HADD2.F32 R91, -RZ, R4.H0_H0 ;  /* 0x20000004ff5b7230 */ /* 0x000fc40000004100 */
[----:B------:R-:W-:Y:S01]  /*10b0*/  FFMA.FTZ R46, R64, R54, R46 ;  /* 0x00000036402e7223 */ /* 0x000fe2000001002e */
[----:B------:R-:W-:Y:S02]  /*10c0*/  HADD2.F32 R89, -RZ, R4.H1_H1 ;  /* 0x30000004ff597230 */ /* 0x000fe40000004100 */
[----:B------:R-:W-:Y:S01]  /*10d0*/  FMUL.FTZ R0, R66, R0 ;  /* 0x0000000042007220 */ /* 0x000fe20000410000 */
[----:B------:R-:W-:Y:S01]  /*10e0*/  FADD.FTZ R36, R36, R73 ;  /* 0x0000004924247221 */ /* 0x000fe20000010000 */
[----:B------:R-:W-:Y:S01]  /*10f0*/  FMUL.FTZ R4, R66, R7 ;  /* 0x0000000742047220 */ /* 0x000fe20000410000 */
[----:B------:R-:W-:Y:S01]  /*1100*/  FMUL.FTZ R67, R78, R54 ;  /* 0x000000364e437220 */ /* 0x000fe20000410000 */
[----:B------:R-:W-:Y:S01]  /*1110*/  FADD.FTZ R90, R5, R32 ;  /* 0x00000020055a7221 */ /* 0x000fe20000010000 */
[----:B------:R-:W-:Y:S01]  /*1120*/  FMUL.FTZ R6, R66, R9 ;  /* 0x0000000942067220 */ /* 0x000fe20000410000 */
[----:B------:R-:W-:Y:S01]  /*1130*/  FFMA.FTZ R34, R71, R69, R34 ;  /* 0x0000004547227223 */ /* 0x000fe20000010022 */
[----:B------:R-:W-:Y:S01]  /*1140*/  FADD.FTZ R26, R26, R52 ;  /* 0x000000341a1a7221 */ /* 0x000fe20000010000 */
[-C--:B------:R-:W-:Y:S01]  /*1150*/  FFMA.FTZ R46, R0, R32.reuse, R46 ;  /* 0x00000020002e7223 */ /* 0x080fe2000001002e */
[----:B------:R-:W-:Y:S01]  /*1160*/  FMUL.FTZ R5, R78, R32 ;  /* 0x000000204e057220 */ /* 0x000fe20000410000 */
[----:B------:R-:W-:Y:S01]  /*1170*/  FADD.FTZ R36, R36, R69 ;  /* 0x0000004524247221 */ /* 0x000fe20000010000 */
[-C--:B------:R-:W-:Y:S01]  /*1180*/  FFMA.FTZ R32, R4, R8.reuse, R42 ;  /* 0x0000000804207223 */ /* 0x080fe2000001002a */
[----:B------:R-:W-:Y:S01]  /*1190*/  FMUL.FTZ R9, R74, R8 ;  /* 0x000000084a097220 */ /* 0x000fe20000410000 */
[----:B------:R-:W-:Y:S01]  /*11a0*/  FMUL.FTZ R8, R66, R11 ;  /* 0x0000000b42087220 */ /* 0x000fe20000410000 */
[----:B------:R-:W-:Y:S01]  /*11b0*/  FMUL.FTZ R65, R76, R52 ;  /* 0x000000344c417220 */ /* 0x000fe20000410000 */
[----:B------:R-:W-:Y:S01]  /*11c0*/  FADD.FTZ R30, R30, R10 ;  /* 0x0000000a1e1e7221 */ /* 0x000fe20000010000 */
[-C--:B------:R-:W-:Y:S01]  /*11d0*/  FFMA.FTZ R40, R6, R10.reuse, R40 ;  /* 0x0000000a06287223 */ /* 0x080fe20000010028 */
        /* <DEDUP_REMOVED lines=10> */
[----:B------:R-:W-:Y:S01]  /*1280*/  FMUL.FTZ R12, R66, R17 ;  /* 0x00000011420c7220 */ /* 0x000fe20000410000 */
[----:B------:R-:W-:Y:S01]  /*1290*/  FFMA.FTZ R34, R60, R63, R34 ;  /* 0x0000003f3c227223 */ /* 0x000fe20000010022 */
[----:B------:R-:W-:Y:S01]  /*12a0*/  FFMA.FTZ R56, R8, R13, R46 ;  /* 0x0000000d08387223 */ /* 0x000fe2000001002e */
[----:B------:R-:W-:Y:S01]  /*12b0*/  FADD.FTZ R36, R36, R63 ;  /* 0x0000003f24247221 */ /* 0x000fe20000010000 */
[----:B------:R-:W-:Y:S01]  /*12c0*/  FADD.FTZ R44, R44, R14 ;  /* 0x0000000e2c2c7221 */ /* 0x000fe20000010000 */
[-C--:B------:R-:W-:Y:S01]  /*12d0*/  FFMA.FTZ R46, R12, R14.reuse, R32 ;  /* 0x0000000e0c2e7223 */ /* 0x080fe20000010020 */
[----:B------:R-:W-:Y:S01]  /*12e0*/  FMUL.FTZ R17, R74, R14 ;  /* 0x0000000e4a117220 */ /* 0x000fe20000410000 */
[----:B------:R-:W-:Y:S01]  /*12f0*/  FMUL.FTZ R14, R66, R19 ;  /* 0x00000013420e7220 */ /* 0x000fe20000410000 */
[----:B------:R-:W-:Y:S01]  /*1300*/  FFMA.FTZ R34, R58, R3, R34 ;  /* 0x000000033a227223 */ /* 0x000fe20000010022 */
[----:B------:R-:W-:Y:S01]  /*1310*/  FADD.FTZ R36, R36, R3 ;  /* 0x0000000324247221 */ /* 0x000fe20000010000 */
[----:B------:R-:W-:-:S02]  /*1320*/  HADD2.F32 R18, -RZ, R92.H0_H0 ;  /* 0x2000005cff127230 */ /* 0x000fc40000004100 */
[----:B------:R-:W-:Y:S01]  /*1330*/  FADD.FTZ R52, R30, R16 ;  /* 0x000000101e347221 */ /* 0x000fe20000010000 */
[-C--:B------:R-:W-:Y:S01]  /*1340*/  FFMA.FTZ R54, R14, R16.reuse, R40 ;  /* 0x000000100e367223 */ /* 0x080fe20000010028 */
[----:B------:R-:W-:Y:S01]  /*1350*/  FMUL.FTZ R19, R72, R16 ;  /* 0x0000001048137220 */ /* 0x000fe20000410000 */
[----:B------:R-:W-:Y:S01]  /*1360*/  FMUL.FTZ R7, R76, R38 ;  /* 0x000000264c077220 */ /* 0x000fe20000410000 */
[----:B------:R-:W-:Y:S01]  /*1370*/  FADD.FTZ R90, R90, R13 ;  /* 0x0000000d5a5a7221 */ /* 0x000fe20000010000 */
[----:B------:R-:W-:Y:S01]  /*1380*/  FMUL.FTZ R16, R66, R21 ;  /* 0x0000001542107220 */ /* 0x000fe20000410000 */
[----:B------:R-:W-:Y:S01]  /*1390*/  FFMA.FTZ R34, R0, R5, R34 ;  /* 0x0000000500227223 */ /* 0x000fe20000010022 */
[----:B------:R-:W-:Y:S01]  /*13a0*/  FADD.FTZ R36, R36, R5 ;  /* 0x0000000524247221 */ /* 0x000fe20000010000 */
[----:B------:R-:W-:Y:S02]  /*13b0*/  HADD2.F32 R20, -RZ, R92.H1_H1 ;  /* 0x3000005cff147230 */ /* 0x000fe40000004100 */
[----:B------:R-:W-:Y:S01]  /*13c0*/  FADD.FTZ R90, R90, R18 ;  /* 0x000000125a5a7221 */ /* 0x000fe20000010000 */
[-C--:B------:R-:W-:Y:S01]  /*13d0*/  FFMA.FTZ R56, R16, R18.reuse, R56 ;  /* 0x0000001210387223 */ /* 0x080fe20000010038 */
[----:B------:R-:W-:Y:S01]  /*13e0*/  FMUL.FTZ R21, R78, R18 ;  /* 0x000000124e157220 */ /* 0x000fe20000410000 */
[----:B------:R-:W-:Y:S01]  /*13f0*/  FFMA.FTZ R34, R2, R7, R34 ;  /* 0x0000000702227223 */ /* 0x000fe20000010022 */
[----:B------:R-:W-:Y:S01]  /*1400*/  FMUL.FTZ R18, R66, R23 ;  /* 0x0000001742127220 */ /* 0x000fe20000410000 */
[----:B------:R-:W-:Y:S01]  /*1410*/  FADD.FTZ R36, R36, R7 ;  /* 0x0000000724247221 */ /* 0x000fe20000010000 */
[----:B------:R-:W-:-:S02]  /*1420*/  HADD2.F32 R22, -RZ, R93.H0_H0 ;  /* 0x2000005dff167230 */ /* 0x000fc40000004100 */
[----:B------:R-:W-:Y:S01]  /*1430*/  FFMA.FTZ R34, R4, R9, R34 ;  /* 0x0000000904227223 */ /* 0x000fe20000010022 */
[----:B------:R-:W-:Y:S01]  /*1440*/  FADD.FTZ R42, R42, R20 ;  /* 0x000000142a2a7221 */ /* 0x000fe20000010000 */
[-C--:B------:R-:W-:Y:S01]  /*1450*/  FFMA.FTZ R28, R18, R20.reuse, R28 ;  /* 0x00000014121c7223 */ /* 0x080fe2000001001c */
[----:B------:R-:W-:Y:S01]  /*1460*/  FMUL.FTZ R23, R76, R20 ;  /* 0x000000144c177220 */ /* 0x000fe20000410000 */
[----:B------:R-:W-:Y:S01]  /*1470*/  FADD.FTZ R36, R36, R9 ;  /* 0x0000000924247221 */ /* 0x000fe20000010000 */
[----:B------:R-:W-:Y:S01]  /*1480*/  FMUL.FTZ R20, R66, R25 ;  /* 0x0000001942147220 */ /* 0x000fe20000410000 */
[----:B------:R-:W-:Y:S01]  /*1490*/  FMUL.FTZ R13, R78, R13 ;  /* 0x0000000d4e0d7220 */ /* 0x000fe20000410000 */
[----:B------:R-:W-:Y:S01]  /*14a0*/  FFMA.FTZ R34, R6, R11, R34 ;  /* 0x0000000b06227223 */ /* 0x000fe20000010022 */
[----:B------:R-:W-:Y:S01]  /*14b0*/  FADD.FTZ R36, R36, R11 ;  /* 0x0000000b24247221 */ /* 0x000fe20000010000 */
[----:B------:R-:W-:Y:S02]  /*14c0*/  HADD2.F32 R93, -RZ, R93.H1_H1 ;  /* 0x3000005dff5d7230 */ /* 0x000fe40000004100 */
[----:B------:R-:W-:Y:S01]  /*14d0*/  FADD.FTZ R44, R44, R22 ;  /* 0x000000162c2c7221 */ /* 0x000fe20000010000 */
[-C--:B------:R-:W-:Y:S01]  /*14e0*/  FFMA.FTZ R46, R20, R22.reuse, R46 ;  /* 0x00000016142e7223 */ /* 0x080fe2000001002e */
        /* <DEDUP_REMOVED lines=8> */
[----:B------:R-:W-:-:S03]  /*1570*/  FADD.FTZ R36, R36, R15 ;  /* 0x0000000f24247221 */ /* 0x000fc60000010000 */
[----:B------:R-:W-:Y:S01]  /*1580*/  FFMA.FTZ R93, R12, R17, R93 ;  /* 0x000000110c5d7223 */ /* 0x000fe2000001005d */
[----:B------:R-:W-:Y:S01]  /*1590*/  FADD.FTZ R36, R36, R17 ;  /* 0x0000001124247221 */ /* 0x000fe20000010000 */
[----:B------:R-:W-:Y:S02]  /*15a0*/  FMUL.FTZ R24, R66, R29 ;  /* 0x0000001d42187220 */ /* 0x000fe40000410000 */
        /* <DEDUP_REMOVED lines=8> */
[----:B------:R-:W-:-:S03]  /*1630*/  FADD.FTZ R36, R36, R23 ;  /* 0x0000001724247221 */ /* 0x000fc60000010000 */
        /* <DEDUP_REMOVED lines=8> */
[----:B------:R-:W-:Y:S01]  /*16c0*/  FFMA.FTZ R93, R26, R89, R28 ;  /* 0x000000591a5d7223 */ /* 0x000fe2000001001c */
        /* <DEDUP_REMOVED lines=22> */
[----:B------:R-:W-:-:S02]  /*1830*/  HADD2.F32 R92, -RZ, R48.H0_H0 ;  /* 0x20000030ff5c7230 */ /* 0x000fc40000004100 */
[----:B------:R-:W-:Y:S01]  /*1840*/  FMUL.FTZ R61, R72, R47 ;  /* 0x0000002f483d7220 */ /* 0x000fe20000410000 */
[----:B------:R-:W-:Y:S01]  /*1850*/  FMUL.FTZ R38, R66, R85 ;  /* 0x0000005542267220 */ /* 0x000fe20000410000 */
[----:B------:R-:W-:Y:S01]  /*1860*/  FFMA.FTZ R91, R36, R59, R91 ;  /* 0x0000003b245b7223 */ /* 0x000fe2000001005b */
[----:B------:R-:W-:Y:S01]  /*1870*/  FADD.FTZ R40, R40, R59 ;  /* 0x0000003b28287221 */ /* 0x000fe20000010000 */
[----:B------:R-:W-:Y:S01]  /*1880*/  FADD.FTZ R44, R44, R87 ;  /* 0x000000572c2c7221 */ /* 0x000fe20000010000 */
[----:B------:R-:W-:Y:S01]  /*1890*/  FFMA.FTZ R46, R28, R87, R46 ;  /* 0x000000571c2e7223 */ /* 0x000fe2000001002e */
[----:B------:R-:W-:Y:S02]  /*18a0*/  HADD2.F32 R48, -RZ, R48.H1_H1 ;  /* 0x30000030ff307230 */ /* 0x000fe40000004100 */
[----:B------:R-:W-:Y:S01]  /*18b0*/  FMUL.FTZ R84, R66, R57 ;  /* 0x0000003942547220 */ /* 0x000fe20000410000 */
[----:B------:R-:W-:Y:S01]  /*18c0*/  FFMA.FTZ R91, R38, R61, R91 ;  /* 0x0000003d265b7223 */ /* 0x000fe2000001005b */
[----:B------:R-:W-:Y:S01]  /*18d0*/  FMUL.FTZ R87, R78, R92 ;  /* 0x0000005c4e577220 */ /* 0x000fe20000410000 */
[----:B------:R-:W-:Y:S01]  /*18e0*/  FADD.FTZ R40, R40, R61 ;  /* 0x0000003d28287221 */ /* 0x000fe20000010000 */
[----:B------:R-:W-:Y:S01]  /*18f0*/  FMUL.FTZ R82, R66, R55 ;  /* 0x0000003742527220 */ /* 0x000fe20000410000 */
[----:B------:R-:W-:Y:S01]  /*1900*/  FMUL.FTZ R85, R76, R48 ;  /* 0x000000304c557220 */ /* 0x000fe20000410000 */
[----:B------:R-:W-:Y:S01]  /*1910*/  FFMA.FTZ R91, R84, R87, R91 ;  /* 0x00000057545b7223 */ /* 0x000fe2000001005b */
[----:B------:R-:W-:-:S02]  /*1920*/  HADD2.F32 R55, -RZ, R49.H0_H0 ;  /* 0x20000031ff377230 */ /* 0x000fc40000004100 */
[----:B------:R-:W-:Y:S01]  /*1930*/  FADD.FTZ R40, R40, R87 ;  /* 0x0000005728287221 */ /* 0x000fe20000010000 */
[----:B------:R-:W-:Y:S01]  /*1940*/  FADD.FTZ R52, R52, R41 ;  /* 0x0000002934347221 */ /* 0x000fe20000010000 */
[----:B------:R-:W-:Y:S01]  /*1950*/  FFMA.FTZ R54, R30, R41, R54 ;  /* 0x000000291e367223 */ /* 0x000fe20000010036 */
[----:B------:R-:W-:Y:S02]  /*1960*/  HADD2.F32 R49, -RZ, R49.H1_H1 ;  /* 0x30000031ff317230 */ /* 0x000fe40000004100 */
[----:B------:R-:W-:Y:S01]  /*1970*/  FFMA.FTZ R41, R82, R85, R91 ;  /* 0x0000005552297223 */ /* 0x000fe2000001005b */
[----:B------:R-:W-:Y:S01]  /*1980*/  FMUL.FTZ R88, R66, R53 ;  /* 0x0000003542587220 */ /* 0x000fe20000410000 */
[----:B------:R-:W-:Y:S01]  /*1990*/  FADD.FTZ R40, R40, R85 ;  /* 0x0000005528287221 */ /* 0x000fe20000010000 */
[----:B------:R-:W-:Y:S01]  /*19a0*/  FMUL.FTZ R91, R74, R55 ;  /* 0x000000374a5b7220 */ /* 0x000fe20000410000 */
[----:B------:R-:W-:Y:S01]  /*19b0*/  FADD.FTZ R42, R42, R89 ;  /* 0x000000592a2a7221 */ /* 0x000fe20000010000 */
        /* <DEDUP_REMOVED lines=30> */
[----:B------:R-:W-:-:S02]  /*1ba0*/  LOP3.LUT R50, R49, R56, RZ, 0x3c, !PT ;  /* 0x0000003831327212 */ /* 0x000fc400078e3cff */
[----:B------:R-:W-:Y:S02]  /*1bb0*/  LEA R48, R56, UR6, 0x5 ;  /* 0x0000000638307c11 */ /* 0x000fe4000f8e28ff */
        /* <DEDUP_REMOVED lines=40> */
.L_x_485:
        /* <DEDUP_REMOVED lines=51> */
.L_x_487:
[----:B------:R-:W-:Y:S05]  /*2170*/  BSYNC.RECONVERGENT B0 ;  /* 0x0000000000007941 */ /* 0x000fea0003800200 */
.L_x_486:
        /* <DEDUP_REMOVED lines=21> */
.L_x_489:
[----:B------:R-:W-:Y:S05]  /*22d0*/  BSYNC.RECONVERGENT B0 ;  /* 0x0000000000007941 */ /* 0x000fea0003800200 */
.L_x_488:
        /* <DEDUP_REMOVED lines=22> */
.L_x_492:
[----:B0-----:R-:W2:Y:S04]  /*2440*/  LD.E.STRONG.GPU R51, desc[UR12][R48.64+0x8] ;  /* 0x0000080c30337980 */ /* 0x001ea8000c10f900 */
[----:B--2---:R-:W-:Y:S01]  /*2450*/  CCTL.IVALL ;  /* 0x00000000ff00798f */ /* 0x004fe20002000000 */
[----:B------:R-:W-:Y:S05]  /*2460*/  YIELD ;  /* 0x0000000000007946 */ /* 0x000fea0003800000 */
[----:B-----5:R-:W-:-:S04]  /*2470*/  LOP3.LUT R51, R51, R50, RZ, 0x3c, !PT ;  /* 0x0000003233337212 */ /* 0x020fc800078e3cff */
[----:B------:R-:W-:-:S13]  /*2480*/  ISETP.GT.AND P0, PT, R51, -0x1, PT ;  /* 0xffffffff3300780c */ /* 0x000fda0003f04270 */
[----:B------:R-:W-:Y:S05]  /*2490*/  @P0 BRA `(.L_x_492) ;  /* 0xfffffffc00e80947 */ /* 0x000fea000383ffff */
.L_x_491:
[----:B------:R-:W-:Y:S05]  /*24a0*/  WARPSYNC.ALL ;  /* 0x0000000000007948 */ /* 0x000fea0003800000 */
[----:B------:R-:W-:Y:S06]  /*24b0*/  BAR.SYNC.DEFER_BLOCKING 0x0 ;  /* 0x0000000000007b1d */ /* 0x000fec0000010000 */
[----:B------:R-:W-:Y:S05]  /*24c0*/  BRA `(.L_x_493) ;  /* 0x0000000000547947 */ /* 0x000fea0003800000 */
.L_x_490:
        /* <DEDUP_REMOVED lines=13> */
.L_x_495:
[----:B------:R-:W2:Y:S04]  /*25a0*/  LD.E.STRONG.GPU R50, desc[UR12][R48.64] ;  /* 0x0000000c30327980 */ /* 0x000ea8000c10f900 */
[----:B--2---:R-:W-:Y:S01]  /*25b0*/  CCTL.IVALL ;  /* 0x00000000ff00798f */ /* 0x004fe20002000000 */
[----:B------:R-:W-:Y:S05]  /*25c0*/  YIELD ;  /* 0x0000000000007946 */ /* 0x000fea0003800000 */
[----:B-----5:R-:W-:-:S04]  /*25d0*/  LOP3.LUT R50, R50, R51, RZ, 0x3c, !PT ;  /* 0x0000003332327212 */ /* 0x020fc800078e3cff */
[----:B------:R-:W-:-:S13]  /*25e0*/  ISETP.GT.AND P0, PT, R50, -0x1, PT ;  /* 0xffffffff3200780c */ /* 0x000fda0003f04270 */
[----:B------:R-:W-:Y:S05]  /*25f0*/  @P0 BRA `(.L_x_495) ;  /* 0xfffffffc00e80947 */ /* 0x000fea000383ffff */
.L_x_494:
[----:B------:R-:W-:Y:S05]  /*2600*/  WARPSYNC.ALL ;  /* 0x0000000000007948 */ /* 0x000fea0003800000 */
[----:B------:R-:W-:Y:S06]  /*2610*/  BAR.SYNC.DEFER_BLOCKING 0x0 ;  /* 0x0000000000007b1d */ /* 0x000fec0000010000 */
.L_x_493:
        /* <DEDUP_REMOVED lines=53> */
.L_x_497:
[----:B------:R-:W-:Y:S05]  /*2970*/  BSYNC.RECONVERGENT B0 ;  /* 0x0000000000007941 */ /* 0x000fea0003800200 */
.L_x_496:
        /* <DEDUP_REMOVED lines=31> */
[----:B------:R-:W-:Y:S01]  /*2b70*/  BAR.SYNC.DEFER_BLOCKING 0x0 ;  /* 0x0000000000007b1d */ /* 0x000fe20000010000 */
[----:B0-----:R-:W-:-:S05]  /*2b80*/  IADD3 R68, P0, PT, R68, UR6, RZ ;  /* 0x0000000644447c10 */ /* 0x001fca000ff1e0ff */
        /* <DEDUP_REMOVED lines=12> */
[----:B------:R-:W-:Y:S01]  /*2c50*/  FADD.FTZ R15, R15, -R50 ;  /* 0x800000320f0f7221 */ /* 0x000fe20000010000 */
[-C--:B------:R-:W-:Y:S01]  /*2c60*/  FFMA.FTZ R5, R0, -R51.reuse, R5 ;  /* 0x8000003300057223 */ /* 0x080fe20000010005 */
[-C--:B------:R-:W-:Y:S01]  /*2c70*/  FFMA.FTZ R7, R2, -R51.reuse, R7 ;  /* 0x8000003302077223 */ /* 0x080fe20000010007 */
        /* <DEDUP_REMOVED lines=25> */
[----:B------:R-:W-:Y:S01]  /*2e10*/  FFMA.FTZ R13, R8, -R51, R13 ;  /* 0x80000033080d7223 */ /* 0x000fe2000001000d */
[C---:B------:R-:W-:Y:S01]  /*2e20*/  FMUL.FTZ R63, R66.reuse, R63 ;  /* 0x0000003f423f7220 */ /* 0x040fe20000410000 */
[----:B------:R-:W-:Y:S01]  /*2e30*/  FMUL.FTZ R6, R66, R3 ;  /* 0x0000000342067220 */ /* 0x000fe20000410000 */
[----:B------:R-:W-:Y:S01]  /*2e40*/  FADD.FTZ R89, R89, -R50 ;  /* 0x8000003259597221 */ /* 0x000fe20000010000 */
[----:B------:R-:W-:Y:S01]  /*2e50*/  FFMA.FTZ R15, R10, -R51, R15 ;  /* 0x800000330a0f7223 */ /* 0x000fe2000001000f */
        /* <DEDUP_REMOVED lines=28> */
[----:B------:R-:W-:Y:S01]  /*3020*/  F2FP.F16.F32.PACK_AB R5, R6, R63 ;  /* 0x0000003f0605723e */ /* 0x000fe200000000ff */
[C---:B------:R-:W-:Y:S01]  /*3030*/  FMUL.FTZ R2, R66.reuse, R83 ;  /* 0x0000005342027220 */ /* 0x040fe20000410000 */
[----:B------:R-:W-:Y:S01]  /*3040*/  F2FP.F16.F32.PACK_AB R6, R7, R8 ;  /* 0x000000080706723e */ /* 0x000fe200000000ff */
[----:B------:R-:W-:Y:S01]  /*3050*/  FMUL.FTZ R79, R66, R79 ;  /* 0x0000004f424f7220 */ /* 0x000fe20000410000 */
[----:B------:R-:W-:Y:S01]  /*3060*/  F2FP.F16.F32.PACK_AB R3, R0, R75 ;  /* 0x0000004b0003723e */ /* 0x000fe200000000ff */
        /* <DEDUP_REMOVED lines=24> */
[----:B------:R-:W-:Y:S02]  /*31f0*/  F2FP.F16.F32.PACK_AB R2, R79, R2 ;  /* 0x000000024f02723e */ /* 0x000fe400000000ff */
        /* <DEDUP_REMOVED lines=16> */
[----:B------:R0:W-:Y:S04]  /*3300*/  STG.E.64 desc[UR12][R68.64+0x6400], R14 ;  /* 0x0064000e44007986 */ /* 0x0001e8000c101b0c */
[----:B------:R0:W-:Y:S04]  /*3310*/  STG.E.64 desc[UR12][R68.64+0x7800], R18 ;  /* 0x0078001244007986 */ /* 0x0001e8000c101b0c */
[----:B------:R0:W-:Y:S01]  /*3320*/  STG.E.64 desc[UR12][R68.64+0x8c00], R22 ;  /* 0x008c001644007986 */ /* 0x0001e2000c101b0c */
[----:B------:R-:W-:Y:S05]  /*3330*/  BRA.U !UP0, `(.L_x_498) ;  /* 0xffffffd108387547 */ /* 0x000fea000b83ffff */
.L_x_484:
        /* <DEDUP_REMOVED lines=14> */
[----:B0-----:R-:W-:Y:S02]  /*3420*/  LOP3.LUT R7, RZ, R0, RZ, 0x33, !PT ;  /* 0x00000000ff077212 */ /* 0x001fe400078e33ff */
        /* <DEDUP_REMOVED lines=41> */
.L_x_509:
        /* <DEDUP_REMOVED lines=19> */
.L_x_502:
        /* <DEDUP_REMOVED lines=34> */
.L_x_501:
        /* <DEDUP_REMOVED lines=20> */
.L_x_504:
[----:B------:R-:W-:Y:S05]  /*3b50*/  BSYNC.RECONVERGENT B1 ;  /* 0x0000000000017941 */ /* 0x000fea0003800200 */
.L_x_503:
        /* <DEDUP_REMOVED lines=26> */
.L_x_500:
[----:B------:R-:W-:Y:S05]  /*3d00*/  BSYNC.RECONVERGENT B0 ;  /* 0x0000000000007941 */ /* 0x000fea0003800200 */
.L_x_499:
[----:B------:R0:W-:Y:S01]  /*3d10*/  STS [R7], R17 ;  /* 0x0000001107007388 */ /* 0x0001e20000000800 */
[----:B------:R-:W1:Y:S01]  /*3d20*/  LDC.64 R4, c[0x0][0x388] ;  /* 0x0000e200ff047b82 */ /* 0x000e620000000a00 */
[----:B------:R-:W-:Y:S02]  /*3d30*/  ISETP.GT.U32.AND P1, PT, R35, 0x9, PT ;  /* 0x000000092300780c */ /* 0x000fe40003f24070 */
[----:B------:R0:W-:Y:S01]  /*3d40*/  STS [R7+0x500], R16 ;  /* 0x0005001007007388 */ /* 0x0001e20000000800 */
[----:B------:R-:W-:-:S04]  /*3d50*/  MOV R19, R6 ;  /* 0x0000000600137202 */ /* 0x000fc80000000f00 */
[----:B------:R-:W2:Y:S08]  /*3d60*/  LDC.64 R12, c[0x0][0x390] ;  /* 0x0000e400ff0c7b82 */ /* 0x000eb00000000a00 */
[----:B0-----:R-:W-:Y:S06]  /*3d70*/  BAR.SYNC.DEFER_BLOCKING 0x0 ;  /* 0x0000000000007b1d */ /* 0x001fec0000010000 */
.L_x_508:
        /* <DEDUP_REMOVED lines=31> */
.L_x_519:
[----:B------:R-:W-:Y:S01]  /*3f70*/  BSSY.RECONVERGENT B0, `(.L_x_506) ;  /* 0x000000b000007945 */ /* 0x000fe20003800200 */
[----:B----4-:R-:W-:-:S03]  /*3f80*/  FADD.FTZ R15, R14, R15 ;  /* 0x0000000f0e0f7221 */ /* 0x010fc60000010000 */
[----:B------:R-:W-:Y:S05]  /*3f90*/  @P2 BRA `(.L_x_507) ;  /* 0x0000000000202947 */ /* 0x000fea0003800000 */
[----:B------:R-:W-:Y:S02]  /*3fa0*/  F2FP.F16.F32.PACK_AB R14, R15, R20 ;  /* 0x000000140f0e723e */ /* 0x000fe400000000ff */
[----:B------:R-:W-:Y:S02]  /*3fb0*/  IADD3 R17, PT, PT, R19, UR6, RZ ;  /* 0x0000000613117c10 */ /* 0x000fe4000fffe0ff */
[C---:B------:R-:W-:Y:S02]  /*3fc0*/  PRMT R18, R14.reuse, 0x7610, R18 ;  /* 0x000076100e127816 */ /* 0x040fe40000000012 */
[----:B------:R-:W-:Y:S01]  /*3fd0*/  PRMT R20, R14, 0x7632, R20 ;  /* 0x000076320e147816 */ /* 0x000fe20000000014 */
[----:B-1----:R-:W-:-:S04]  /*3fe0*/  IMAD.WIDE R14, R17, 0x2, R4 ;  /* 0x00000002110e7825 */ /* 0x002fc800078e0204 */
[----:B--2---:R-:W-:Y:S01]  /*3ff0*/  IMAD.WIDE R16, R17, 0x2, R12 ;  /* 0x0000000211107825 */ /* 0x004fe200078e020c */
[----:B------:R0:W-:Y:S04]  /*4000*/  STG.E.U16 desc[UR12][R14.64], R18 ;  /* 0x000000120e007986 */ /* 0x0001e8000c10150c */
[----:B------:R0:W-:Y:S02]  /*4010*/  STG.E.U16 desc[UR12][R16.64], R20 ;  /* 0x0000001410007986 */ /* 0x0001e4000c10150c */
.L_x_507:
[----:B------:R-:W-:Y:S05]  /*4020*/  BSYNC.RECONVERGENT B0 ;  /* 0x0000000000007941 */ /* 0x000fea0003800200 */
.L_x_506:
        /* <DEDUP_REMOVED lines=9> */
.L_x_505:
        /* <DEDUP_REMOVED lines=8> */
.L_x_511:
[----:B------:R-:W-:Y:S05]  /*4140*/  BSYNC B0 ;  /* 0x0000000000007941 */ /* 0x000fea0003800000 */
.L_x_510:
        /* <DEDUP_REMOVED lines=8> */
.L_x_512:
[----:B------:R-:W-:Y:S01]  /*41d0*/  FADD.FTZ R17, R17, R14 ;  /* 0x0000000e11117221 */ /* 0x000fe20000010000 */
[----:B------:R-:W-:-:S04]  /*41e0*/  HFMA2 R26, -RZ, RZ, 0, 2.384185791015625e-07 ;  /* 0x00000004ff1a7431 */ /* 0x000fc800000001ff */
[----:B------:R-:W-:Y:S02]  /*41f0*/  MOV R25, R17 ;  /* 0x0000001100197202 */ /* 0x000fe40000000f00 */
[----:B------:R-:W-:-:S07]  /*4200*/  MOV R16, R24 ;  /* 0x0000001800107202 */ /* 0x000fce0000000f00 */
[----:B------:R-:W-:Y:S05]  /*4210*/  WARPSYNC.COLLECTIVE R22, `(.L_x_513) ;  /* 0x0000000016087348 */ /* 0x000fea0003c00000 */
[----:B------:R0:W1:Y:S02]  /*4220*/  SHFL.BFLY P3, R24, R25, R26, R27 ;  /* 0x0c00001a19187389 */ /* 0x000064000006001b */
[----:B01----:R-:W-:Y:S05]  /*4230*/  ENDCOLLECTIVE ;  /* 0x000000000000791b */ /* 0x003fea0003800000 */
.L_x_513:
[----:B------:R-:W-:-:S05]  /*4240*/  FADD.FTZ R16, R16, R15 ;  /* 0x0000000f10107221 */ /* 0x000fca0000010000 */
[----:B------:R-:W-:Y:S02]  /*4250*/  MOV R25, R16 ;  /* 0x0000001000197202 */ /* 0x000fe40000000f00 */
[----:B------:R-:W-:-:S07]  /*4260*/  MOV R18, R24 ;  /* 0x0000001800127202 */ /* 0x000fce0000000f00 */
[----:B------:R-:W-:Y:S05]  /*4270*/  WARPSYNC.COLLECTIVE R22, `(.L_x_514) ;  /* 0x0000000016087348 */ /* 0x000fea0003c00000 */
[----:B------:R0:W1:Y:S02]  /*4280*/  SHFL.BFLY P3, R24, R25, R26, R27 ;  /* 0x0c00001a19187389 */ /* 0x000064000006001b */
[----:B01----:R-:W-:Y:S05]  /*4290*/  ENDCOLLECTIVE ;  /* 0x000000000000791b */ /* 0x003fea0003800000 */
.L_x_514:
[----:B------:R-:W-:Y:S01]  /*42a0*/  FADD.FTZ R18, R17, R18 ;  /* 0x0000001211127221 */ /* 0x000fe20000010000 */
[----:B------:R-:W-:-:S04]  /*42b0*/  HFMA2 R26, -RZ, RZ, 0, 1.1920928955078125e-07 ;  /* 0x00000002ff1a7431 */ /* 0x000fc800000001ff */
[----:B------:R-:W-:Y:S02]  /*42c0*/  MOV R25, R18 ;  /* 0x0000001200197202 */ /* 0x000fe40000000f00 */
[----:B------:R-:W-:-:S07]  /*42d0*/  MOV R21, R24 ;  /* 0x0000001800157202 */ /* 0x000fce0000000f00 */
[----:B------:R-:W-:Y:S05]  /*42e0*/  WARPSYNC.COLLECTIVE R22, `(.L_x_515) ;  /* 0x0000000016087348 */ /* 0x000fea0003c00000 */
[----:B------:R0:W1:Y:S02]  /*42f0*/  SHFL.BFLY P3, R24, R25, R26, R27 ;  /* 0x0c00001a19187389 */ /* 0x000064000006001b */
[----:B01----:R-:W-:Y:S05]  /*4300*/  ENDCOLLECTIVE ;  /* 0x000000000000791b */ /* 0x003fea0003800000 */
.L_x_515:
[----:B------:R-:W-:-:S05]  /*4310*/  FADD.FTZ R21, R16, R21 ;  /* 0x0000001510157221 */ /* 0x000fca0000010000 */
[----:B------:R-:W-:Y:S02]  /*4320*/  MOV R25, R21 ;  /* 0x0000001500197202 */ /* 0x000fe40000000f00 */
[----:B------:R-:W-:-:S07]  /*4330*/  MOV R23, R24 ;  /* 0x0000001800177202 */ /* 0x000fce0000000f00 */
[----:B------:R-:W-:Y:S05]  /*4340*/  WARPSYNC.COLLECTIVE R22, `(.L_x_516) ;  /* 0x0000000016087348 */ /* 0x000fea0003c00000 */
[----:B------:R0:W1:Y:S02]  /*4350*/  SHFL.BFLY P3, R24, R25, R26, R27 ;  /* 0x0c00001a19187389 */ /* 0x000064000006001b */
[----:B01----:R-:W-:Y:S05]  /*4360*/  ENDCOLLECTIVE ;  /* 0x000000000000791b */ /* 0x003fea0003800000 */
.L_x_516:
[----:B------:R-:W-:Y:S01]  /*4370*/  FADD.FTZ R23, R18, R23 ;  /* 0x0000001712177221 */ /* 0x000fe20000010000 */
[----:B------:R-:W-:-:S04]  /*4380*/  HFMA2 R26, -RZ, RZ, 0, 5.9604644775390625e-08 ;  /* 0x00000001ff1a7431 */ /* 0x000fc800000001ff */
[----:B------:R-:W-:Y:S02]  /*4390*/  MOV R25, R23 ;  /* 0x0000001700197202 */ /* 0x000fe40000000f00 */
[----:B------:R-:W-:-:S07]  /*43a0*/  MOV R14, R24 ;  /* 0x00000018000e7202 */ /* 0x000fce0000000f00 */
[----:B------:R-:W-:Y:S05]  /*43b0*/  WARPSYNC.COLLECTIVE R22, `(.L_x_517) ;  /* 0x0000000016087348 */ /* 0x000fea0003c00000 */
[----:B------:R0:W1:Y:S02]  /*43c0*/  SHFL.BFLY P3, R24, R25, R26, R27 ;  /* 0x0c00001a19187389 */ /* 0x000064000006001b */
[----:B01----:R-:W-:Y:S05]  /*43d0*/  ENDCOLLECTIVE ;  /* 0x000000000000791b */ /* 0x003fea0003800000 */
.L_x_517:
[----:B------:R-:W-:-:S05]  /*43e0*/  FADD.FTZ R14, R21, R14 ;  /* 0x0000000e150e7221 */ /* 0x000fca0000010000 */
[----:B------:R-:W-:Y:S02]  /*43f0*/  MOV R25, R14 ;  /* 0x0000000e00197202 */ /* 0x000fe40000000f00 */
[----:B------:R-:W-:-:S07]  /*4400*/  MOV R20, R24 ;  /* 0x0000001800147202 */ /* 0x000fce0000000f00 */
[----:B------:R-:W-:Y:S05]  /*4410*/  WARPSYNC.COLLECTIVE R22, `(.L_x_518) ;  /* 0x0000000016087348 */ /* 0x000fea0003c00000 */
[----:B------:R0:W1:Y:S02]  /*4420*/  SHFL.BFLY P3, R24, R25, R26, R27 ;  /* 0x0c00001a19187389 */ /* 0x000064000006001b */
[----:B01----:R-:W-:Y:S05]  /*4430*/  ENDCOLLECTIVE ;  /* 0x000000000000791b */ /* 0x003fea0003800000 */
.L_x_518:
[----:B------:R-:W-:Y:S01]  /*4440*/  FADD.FTZ R20, R23, R20 ;  /* 0x0000001417147221 */ /* 0x000fe20000010000 */
[----:B------:R-:W-:Y:S01]  /*4450*/  MOV R15, R24 ;  /* 0x00000018000f7202 */ /* 0x000fe20000000f00 */
[----:B------:R-:W-:Y:S06]  /*4460*/  BRA `(.L_x_519) ;  /* 0xfffffff800c07947 */ /* 0x000fec000383ffff */
.L_x_520:
        /* <DEDUP_REMOVED lines=9> */
.L_x_909:


//--------------------- .text._ZN13group_norm_v218gn_bwd_cuda_kernelI6__halfLi320ELi3ELi32ELi20ELi4096ELb0ELb1ELi32ELi320ELi320ELi4ELb1ELi2ELb0ELb0ELNS_15WgradSyncMethodE3ENS_16CompileConditionILi1000EEEEEvPT_S6_S6_PKS5_S8_S8_S8_PKfflPfPj --------------------------
	.section	.text._ZN13group_norm_v218gn_bwd_cuda_kernelI6__halfLi320ELi3ELi32ELi20ELi4096ELb0ELb1ELi32ELi320ELi320ELi4ELb1ELi2ELb0ELb0ELNS_15WgradSyncMethodE3ENS_16CompileConditionILi1000EEEEEvPT_S6_S6_PKS5_S8_S8_S8_PKfflPfPj,"ax",@progbits
	.align	128
        .global         _ZN13group_norm_v218gn_bwd_cuda_kernelI6__halfLi320ELi3ELi32ELi20ELi4096ELb0ELb1ELi32ELi320ELi320ELi4ELb1ELi2ELb0ELb0ELNS_15WgradSyncMethodE3ENS_16CompileConditionILi1000EEEEEvPT_S6_S6_PKS5_S8_S8_S8_PKfflPfPj
        .type           _ZN13group_norm_v218gn_bwd_cuda_kernelI6__halfLi320ELi3ELi32ELi20ELi4096ELb0ELb1ELi32ELi320ELi320ELi4ELb1ELi2ELb0ELb0ELNS_15WgradSyncMethodE3ENS_16CompileConditionILi1000EEEEEvPT_S6_S6_PKS5_S8_S8_S8_PKfflPfPj,@function
        .size           _ZN13group_norm_v218gn_bwd_cuda_kernelI6__halfLi320ELi3ELi32ELi20ELi4096ELb0ELb1ELi32ELi320ELi320ELi4ELb1ELi2ELb0ELb0ELNS_15WgradSyncMethodE3ENS_16CompileConditionILi1000EEEEEvPT_S6_S6_PKS5_S8_S8_S8_PKfflPfPj,(.L_x_910 - _ZN13group_norm_v218gn_bwd_cuda_kernelI6__halfLi320ELi3ELi32ELi20ELi4096ELb0ELb1ELi32ELi320ELi320ELi4ELb1ELi2ELb0ELb0ELNS_15WgradSyncMethodE3ENS_16CompileConditionILi1000EEEEEvPT_S6_S6_PKS5_S8_S8_S8_PKfflPfPj)
        .other          _ZN13group_norm_v218gn_bwd_cuda_kernelI6__halfLi320ELi3ELi32ELi20ELi4096ELb0ELb1ELi32ELi320ELi320ELi4ELb1ELi2ELb0ELb0ELNS_15WgradSyncMethodE3ENS_16CompileConditionILi1000EEEEEvPT_S6_S6_PKS5_S8_S8_S8_PKfflPfPj,@"STO_CUDA_ENTRY STV_DEFAULT"
_ZN13group_norm_v218gn_bwd_cuda_kernelI6__halfLi320ELi3ELi32ELi20ELi4096ELb0ELb1ELi32ELi320ELi320ELi4ELb1ELi2ELb0ELb0ELNS_15WgradSyncMethodE3ENS_16CompileConditionILi1000EEEEEvPT_S6_S6_PKS5_S8_S8_S8_PKfflPfPj:
.text._ZN13group_norm_v218gn_bwd_cuda_kernelI6__halfLi320ELi3ELi32ELi20ELi4096ELb0ELb1ELi32ELi320ELi320ELi4ELb1ELi2ELb0ELb0ELNS_15WgradSyncMethodE3ENS_16CompileConditionILi1000EEEEEvPT_S6_S6_PKS5_S8_S8_S8_PKfflPfPj:
        /* <DEDUP_REMOVED lines=30> */
.L_x_523:
[----:B0-----:R-:W2:Y:S04]  /*01e0*/  LD.E.STRONG.GPU R5, desc[UR12][R2.64+0x8] ;  /* 0x0000080c02057980 */ /* 0x001ea8000c10f900 */
[----:B--2---:R-:W-:Y:S01]  /*01f0*/  CCTL.IVALL ;  /* 0x00000000ff00798f */ /* 0x004fe20002000000 */
[----:B------:R-:W-:Y:S05]  /*0200*/  YIELD ;  /* 0x0000000000007946 */ /* 0x000fea0003800000 */
[----:B-----5:R-:W-:-:S04]  /*0210*/  LOP3.LUT R5, R5, R0, RZ, 0x3c, !PT ;  /* 0x0000000005057212 */ /* 0x020fc800078e3cff */
[----:B------:R-:W-:-:S13]  /*0220*/  ISETP.GT.AND P0, PT, R5, -0x1, PT ;  /* 0xffffffff0500780c */ /* 0x000fda0003f04270 */
[----:B------:R-:W-:Y:S05]  /*0230*/  @P0 BRA `(.L_x_523) ;  /* 0xfffffffc00e80947 */ /* 0x000fea000383ffff */
.L_x_522:
[----:B------:R-:W-:Y:S05]  /*0240*/  WARPSYNC.ALL ;  /* 0x0000000000007948 */ /* 0x000fea0003800000 */
[----:B------:R-:W-:Y:S06]  /*0250*/  BAR.SYNC.DEFER_BLOCKING 0x0 ;  /* 0x0000000000007b1d */ /* 0x000fec0000010000 */
[----:B------:R-:W-:Y:S05]  /*0260*/  BRA `(.L_x_524) ;  /* 0x0000003800a07947 */ /* 0x000fea0003800000 */
.L_x_521:
        /* <DEDUP_REMOVED lines=25> */
[--C-:B--2---:R-:W-:Y:S02]  /*0400*/  HADD2.F32 R0, -RZ, R6.reuse.H0_H0 ;  /* 0x20000006ff007230 */ /* 0x104fe40000004100 */
[----:B------:R-:W-:Y:S02]  /*0410*/  HADD2.F32 R2, -RZ, R6.H1_H1 ;  /* 0x30000006ff027230 */ /* 0x000fe40000004100 */
[--C-:B------:R-:W-:Y:S02]  /*0420*/  HADD2.F32 R3, -RZ, R7.reuse.H0_H0 ;  /* 0x20000007ff037230 */ /* 0x100fe40000004100 */
[----:B0-----:R-:W-:-:S07]  /*0430*/  HADD2.F32 R4, -RZ, R7.H1_H1 ;  /* 0x30000007ff047230 */ /* 0x001fce0000004100 */
.L_x_538:
[----:B------:R-:W2:Y:S01]  /*0440*/  LDL R14, [R1+0xa4] ;  /* 0x0000a400010e7983 */ /* 0x000ea20000100800 */
[----:B------:R-:W0:Y:S01]  /*0450*/  S2UR UR8, SR_CTAID.Y ;  /* 0x00000000000879c3 */ /* 0x000e220000002600 */
[----:B------:R-:W-:Y:S01]  /*0460*/  USHF.R.U64 UR6, UR10, 0x1, UR5 ;  /* 0x000000010a067899 */ /* 0x000fe20008001205 */
[----:B-1----:R-:W1:Y:S01]  /*0470*/  S2R R5, SR_TID.X ;  /* 0x0000000000057919 */ /* 0x002e620000002100 */
[----:B------:R-:W3:Y:S05]  /*0480*/  LDCU.64 UR16, c[0x0][0x3a0] ;  /* 0x00007400ff1077ac */ /* 0x000eea0008000a00 */
[----:B------:R-:W4:Y:S01]  /*0490*/  S2UR UR18, SR_CTAID.X ;  /* 0x00000000001279c3 */ /* 0x000f220000002500 */
[----:B------:R-:W-:-:S02]  /*04a0*/  UIMAD.WIDE.U32 UR14, UR6, 0x280000, URZ ;  /* 0x00280000060e78a5 */ /* 0x000fc4000f8e00ff */
[----:B0-----:R-:W-:Y:S02]  /*04b0*/  ULOP3.LUT UR11, UR8, 0x1, URZ, 0xc0, !UPT ;  /* 0x00000001080b7892 */ /* 0x001fe4000f8ec0ff */
        /* <DEDUP_REMOVED lines=34> */
[----:B--2---:R-:W-:-:S03]  /*06e0*/  IMAD.WIDE.U32 R10, R14, 0x2, R10 ;  /* 0x000000020e0a7825 */ /* 0x004fc600078e000a */
[----:B------:R-:W2:Y:S01]  /*06f0*/  LDG.E.64.CONSTANT R8, desc[UR12][R12.64] ;  /* 0x0000000c0c087981 */ /* 0x000ea2000c1e9b00 */
[----:B------:R-:W-:Y:S01]  /*0700*/  MOV R7, 0x400 ;  /* 0x0000040000077802 */ /* 0x000fe20000000f00 */
[----:B------:R-:W4:Y:S01]  /*0710*/  LDCU.64 UR16, c[0x0][0x3c8] ;  /* 0x00007900ff1077ac */ /* 0x000f220008000a00 */
[C---:B0-----:R-:W-:Y:S01]  /*0720*/  LEA R14, P0, R10.reuse, UR14, 0x2 ;  /* 0x0000000e0a0e7c11 */ /* 0x041fe2000f8010ff */
[----:B------:R-:W4:Y:S03]  /*0730*/  LDG.E.64.CONSTANT R52, desc[UR12][R12.64+0x1400] ;  /* 0x0014000c0c347981 */ /* 0x000f26000c1e9b00 */
[----:B------:R-:W-:Y:S01]  /*0740*/  LEA.HI.X R15, R10, UR15, R11, 0x2, P0 ;  /* 0x0000000f0a0f7c11 */ /* 0x000fe200080f140b */
[----:B------:R-:W4:Y:S01]  /*0750*/  LDG.E.64.CONSTANT R40, desc[UR12][R12.64+0x2800] ;  /* 0x0028000c0c287981 */ /* 0x000f22000c1e9b00 */
[----:B-1----:R-:W-:Y:S01]  /*0760*/  IADD3 R54, P0, PT, R17, UR6, RZ ;  /* 0x0000000611367c10 */ /* 0x002fe2000ff1e0ff */
[----:B------:R-:W0:Y:S02]  /*0770*/  LDCU UR6, c[0x0][0x3c0] ;  /* 0x00007800ff0677ac */ /* 0x000e240008000800 */
[----:B------:R-:W4:Y:S01]  /*0780*/  LDG.E.64.CONSTANT R44, desc[UR12][R12.64+0x3c00] ;  /* 0x003c000c0c2c7981 */ /* 0x000f22000c1e9b00 */
[----:B------:R-:W-:-:S03]  /*0790*/  IADD3.X R55, PT, PT, R16, UR7, RZ, P0, !PT ;  /* 0x0000000710377c10 */ /* 0x000fc600087fe4ff */
[----:B------:R-:W4:Y:S04]  /*07a0*/  LDG.E.64.CONSTANT R14, desc[UR12][R14.64] ;  /* 0x0000000c0e0e7981 */ /* 0x000f28000c1e9b00 */
[----:B------:R-:W4:Y:S04]  /*07b0*/  LDG.E.64.CONSTANT R20, desc[UR12][R54.64+0x8c00] ;  /* 0x008c000c36147981 */ /* 0x000f28000c1e9b00 */
[----:B------:R-:W4:Y:S04]  /*07c0*/  LDG.E.64.CONSTANT R48, desc[UR12][R12.64+0x5000] ;  /* 0x0050000c0c307981 */ /* 0x000f28000c1e9b00 */
[----:B------:R-:W4:Y:S04]  /*07d0*/  LDG.E.64.CONSTANT R50, desc[UR12][R12.64+0x6400] ;  /* 0x0064000c0c327981 */ /* 0x000f28000c1e9b00 */
[----:B------:R-:W4:Y:S04]  /*07e0*/  LDG.E.64.CONSTANT R46, desc[UR12][R12.64+0x7800] ;  /* 0x0078000c0c2e7981 */ /* 0x000f28000c1e9b00 */
[----:B------:R1:W4:Y:S01]  /*07f0*/  LDG.E.64.CONSTANT R42, desc[UR12][R12.64+0x8c00] ;  /* 0x008c000c0c2a7981 */ /* 0x000322000c1e9b00 */
[----:B------:R-:W0:Y:S01]  /*0800*/  S2R R10, SR_CgaCtaId ;  /* 0x00000000000a7919 */ /* 0x000e220000008800 */
[----:B------:R-:W-:-:S02]  /*0810*/  IADD3 R7, PT, PT, R7, 0x2800, RZ ;  /* 0x0000280007077810 */ /* 0x000fc40007ffe0ff */
[----:B------:R-:W-:Y:S01]  /*0820*/  LOP3.LUT R5, R5, 0xffff, RZ, 0xc0, !PT ;  /* 0x0000ffff05057812 */ /* 0x000fe200078ec0ff */
[----:B---3--:R-:W3:Y:S04]  /*0830*/  LDG.E.64.CONSTANT R16, desc[UR12][R54.64] ;  /* 0x0000000c36107981 */ /* 0x008ee8000c1e9b00 */
[----:B------:R-:W3:Y:S04]  /*0840*/  LDG.E.64.CONSTANT R18, desc[UR12][R54.64+0x1400] ;  /* 0x0014000c36127981 */ /* 0x000ee8000c1e9b00 */
[----:B------:R-:W3:Y:S04]  /*0850*/  LDG.E.64.CONSTANT R30, desc[UR12][R54.64+0x2800] ;  /* 0x0028000c361e7981 */ /* 0x000ee8000c1e9b00 */
[----:B------:R-:W3:Y:S04]  /*0860*/  LDG.E.64.CONSTANT R32, desc[UR12][R54.64+0x3c00] ;  /* 0x003c000c36207981 */ /* 0x000ee8000c1e9b00 */
[----:B------:R-:W3:Y:S04]  /*0870*/  LDG.E.64.CONSTANT R34, desc[UR12][R54.64+0x5000] ;  /* 0x0050000c36227981 */ /* 0x000ee8000c1e9b00 */
[----:B------:R-:W3:Y:S04]  /*0880*/  LDG.E.64.CONSTANT R36, desc[UR12][R54.64+0x6400] ;  /* 0x0064000c36247981 */ /* 0x000ee8000c1e9b00 */
[----:B------:R1:W3:Y:S01]  /*0890*/  LDG.E.64.CONSTANT R38, desc[UR12][R54.64+0x7800] ;  /* 0x0078000c36267981 */ /* 0x0002e2000c1e9b00 */
[----:B0-----:R-:W-:-:S05]  /*08a0*/  LEA R10, R10, R7, 0x18 ;  /* 0x000000070a0a7211 */ /* 0x001fca00078ec0ff */
[----:B------:R-:W-:-:S05]  /*08b0*/  IMAD R5, R5, 0x28, R10 ;  /* 0x0000002805057824 */ /* 0x000fca00078e020a */
[----:B------:R-:W-:Y:S01]  /*08c0*/  LEA R5, R6, R5, 0x3 ;  /* 0x0000000506057211 */ /* 0x000fe200078e18ff */
[--C-:B--2---:R-:W-:Y:S02]  /*08d0*/  HADD2.F32 R6, -RZ, R8.reuse.H0_H0 ;  /* 0x20000008ff067230 */ /* 0x104fe40000004100 */
[----:B------:R-:W-:Y:S02]  /*08e0*/  HADD2.F32 R7, -RZ, R8.H1_H1 ;  /* 0x30000008ff077230 */ /* 0x000fe40000004100 */
[--C-:B----4-:R-:W-:Y:S02]  /*08f0*/  HADD2.F32 R59, -RZ, R52.reuse.H0_H0 ;  /* 0x20000034ff3b7230 */ /* 0x110fe40000004100 */
[----:B------:R-:W-:Y:S02]  /*0900*/  HADD2.F32 R8, -RZ, R52.H1_H1 ;  /* 0x30000034ff087230 */ /* 0x000fe40000004100 */
[----:B------:R-:W-:Y:S02]  /*0910*/  HADD2.F32 R57, -RZ, R41.H0_H0 ;  /* 0x20000029ff397230 */ /* 0x000fe40000004100 */
[----:B------:R-:W-:-:S02]  /*0920*/  HADD2.F32 R10, -RZ, R9.H0_H0 ;  /* 0x20000009ff0a7230 */ /* 0x000fc40000004100 */
[----:B-1----:R-:W-:Y:S02]  /*0930*/  HADD2.F32 R12, -RZ, R9.H1_H1 ;  /* 0x30000009ff0c7230 */ /* 0x002fe40000004100 */
[----:B------:R-:W-:Y:S02]  /*0940*/  HADD2.F32 R9, -RZ, R53.H0_H0 ;  /* 0x20000035ff097230 */ /* 0x000fe40000004100 */
[C---:B------:R-:W-:Y:S01]  /*0950*/  FADD.FTZ R59, -R14.reuse, R59 ;  /* 0x0000003b0e3b7221 */ /* 0x040fe20000010100 */
[C---:B------:R-:W-:Y:S01]  /*0960*/  FADD.FTZ R56, -R14.reuse, R7 ;  /* 0x000000070e387221 */ /* 0x040fe20000010100 */
[----:B------:R-:W-:Y:S01]  /*0970*/  FADD.FTZ R8, -R14, R8 ;  /* 0x000000080e087221 */ /* 0x000fe20000010100 */
[----:B------:R-:W-:Y:S01]  /*0980*/  HADD2.F32 R58, -RZ, R40.H0_H0 ;  /* 0x20000028ff3a7230 */ /* 0x000fe20000004100 */
[----:B------:R0:W-:Y:S01]  /*0990*/  STL [R1+0xb4], R20 ;  /* 0x0000b41401007387 */ /* 0x0001e20000100800 */
[----:B------:R-:W-:Y:S01]  /*09a0*/  MOV R7, R57 ;  /* 0x0000003900077202 */ /* 0x000fe20000000f00 */
[----:B------:R-:W-:-:S02]  /*09b0*/  HADD2.F32 R61, -RZ, R44.H1_H1 ;  /* 0x3000002cff3d7230 */ /* 0x000fc40000004100 */
[----:B------:R1:W-:Y:S01]  /*09c0*/  STL [R1+0xb0], R21 ;  /* 0x0000b01501007387 */ /* 0x0003e20000100800 */
[--C-:B------:R-:W-:Y:S02]  /*09d0*/  HADD2.F32 R60, -RZ, R45.reuse.H0_H0 ;  /* 0x2000002dff3c7230 */ /* 0x100fe40000004100 */
[C---:B------:R-:W-:Y:S01]  /*09e0*/  FADD.FTZ R57, -R14.reuse, R10 ;  /* 0x0000000a0e397221 */ /* 0x040fe20000010100 */
[----:B------:R-:W-:Y:S01]  /*09f0*/  HADD2.F32 R45, -RZ, R45.H1_H1 ;  /* 0x3000002dff2d7230 */ /* 0x000fe20000004100 */
[----:B------:R-:W-:Y:S01]  /*0a00*/  STL [R1+0x78], R5 ;  /* 0x0000780501007387 */ /* 0x000fe20000100800 */
[----:B0-----:R-:W-:Y:S02]  /*0a10*/  HADD2.F32 R20, -RZ, R44.H0_H0 ;  /* 0x2000002cff147230 */ /* 0x001fe40000004100 */
[----:B------:R-:W-:Y:S01]  /*0a20*/  FADD.FTZ R10, -R14, R9 ;  /* 0x000000090e0a7221 */ /* 0x000fe20000010100 */
[----:B------:R-:W-:Y:S01]  /*0a30*/  STL [R1+0x10], R59 ;  /* 0x0000103b01007387 */ /* 0x000fe20000100800 */
[----:B-1----:R-:W-:-:S02]  /*0a40*/  HADD2.F32 R21, -RZ, R41.H1_H1 ;  /* 0x30000029ff157230 */ /* 0x002fc40000004100 */
[C---:B------:R-:W-:Y:S01]  /*0a50*/  FADD.FTZ R9, -R14.reuse, R58 ;  /* 0x0000003a0e097221 */ /* 0x040fe20000010100 */
[--C-:B------:R-:W-:Y:S01]  /*0a60*/  HADD2.F32 R13, -RZ, R48.reuse.H0_H0 ;  /* 0x20000030ff0d7230 */ /* 0x100fe20000004100 */
[----:B------:R0:W-:Y:S01]  /*0a70*/  STL [R1+0xc], R8 ;  /* 0x00000c0801007387 */ /* 0x0001e20000100800 */
[----:B------:R-:W-:Y:S02]  /*0a80*/  HADD2.F32 R48, -RZ, R48.H1_H1 ;  /* 0x30000030ff307230 */ /* 0x000fe40000004100 */
[C---:B------:R-:W-:Y:S01]  /*0a90*/  FADD.FTZ R58, -R14.reuse, R20 ;  /* 0x000000140e3a7221 */ /* 0x040fe20000010100 */
[C---:B------:R-:W-:Y:S01]  /*0aa0*/  FADD.FTZ R45, -R14.reuse, R45 ;  /* 0x0000002d0e2d7221 */ /* 0x040fe20000010100 */
[C---:B------:R-:W-:Y:S01]  /*0ab0*/  FADD.FTZ R20, -R14.reuse, R60 ;  /* 0x0000003c0e147221 */ /* 0x040fe20000010100 */
[--C-:B------:R-:W-:Y:S02]  /*0ac0*/  HADD2.F32 R41, -RZ, R49.reuse.H0_H0 ;  /* 0x20000031ff297230 */ /* 0x100fe40000004100 */
[C---:B0-----:R-:W-:Y:S01]  /*0ad0*/  FADD.FTZ R8, -R14.reuse, R7 ;  /* 0x000000070e087221 */ /* 0x041fe20000010100 */
[C---:B------:R-:W-:Y:S01]  /*0ae0*/  FADD.FTZ R7, -R14.reuse, R21 ;  /* 0x000000150e077221 */ /* 0x040fe20000010100 */
[C---:B------:R-:W-:Y:S01]  /*0af0*/  FADD.FTZ R21, -R14.reuse, R61 ;  /* 0x0000003d0e157221 */ /* 0x040fe20000010100 */
[C---:B------:R-:W-:Y:S01]  /*0b00*/  FADD.FTZ R48, -R14.reuse, R48 ;  /* 0x000000300e307221 */ /* 0x040fe20000010100 */
[----:B------:R-:W-:Y:S01]  /*0b10*/  HADD2.F32 R49, -RZ, R49.H1_H1 ;  /* 0x30000031ff317230 */ /* 0x000fe20000004100 */
[----:B------:R-:W-:Y:S01]  /*0b20*/  STL [R1+0x1c], R58 ;  /* 0x00001c3a01007387 */ /* 0x000fe20000100800 */
[----:B------:R-:W-:-:S03]  /*0b30*/  FADD.FTZ R13, -R14, R13 ;  /* 0x0000000d0e0d7221 */ /* 0x000fc60000010100 */
[----:B------:R-:W-:Y:S01]  /*0b40*/  STL [R1+0x24], R21 ;  /* 0x0000241501007387 */ /* 0x000fe20000100800 */
[----:B------:R-:W-:-:S03]  /*0b50*/  FADD.FTZ R49, -R14, R49 ;  /* 0x000000310e317221 */ /* 0x000fc60000010100 */
[----:B------:R-:W-:Y:S01]  /*0b60*/  STL [R1+0xc8], R45 ;  /* 0x0000c82d01007387 */ /* 0x000fe20000100800 */
[----:B------:R-:W-:-:S03]  /*0b70*/  HADD2.F32 R44, -RZ, R50.H0_H0 ;  /* 0x20000032ff2c7230 */ /* 0x000fc60000004100 */
[----:B------:R-:W-:Y:S01]  /*0b80*/  STL [R1+0x28], R20 ;  /* 0x0000281401007387 */ /* 0x000fe20000100800 */
[----:B------:R-:W-:-:S03]  /*0b90*/  HADD2.F32 R50, -RZ, R50.H1_H1 ;  /* 0x30000032ff327230 */ /* 0x000fc60000004100 */
[----:B------:R-:W-:Y:S01]  /*0ba0*/  STL [R1+0xb8], R48 ;  /* 0x0000b83001007387 */ /* 0x000fe20000100800 */
[----:B------:R-:W-:-:S03]  /*0bb0*/  HADD2.F32 R52, -RZ, R51.H0_H0 ;  /* 0x20000033ff347230 */ /* 0x000fc60000004100 */
[----:B------:R0:W-:Y:S01]  /*0bc0*/  STL [R1+0x2c], R13 ;  /* 0x00002c0d01007387 */ /* 0x0001e20000100800 */
[C---:B------:R-:W-:Y:S01]  /*0bd0*/  FADD.FTZ R44, -R14.reuse, R44 ;  /* 0x0000002c0e2c7221 */ /* 0x040fe20000010100 */
[----:B------:R-:W-:Y:S02]  /*0be0*/  HADD2.F32 R11, -RZ, R53.H1_H1 ;  /* 0x30000035ff0b7230 */ /* 0x000fe40000004100 */
[----:B------:R-:W-:Y:S01]  /*0bf0*/  STL [R1+0xbc], R49 ;  /* 0x0000bc3101007387 */ /* 0x000fe20000100800 */
[C---:B0-----:R-:W-:Y:S01]  /*0c00*/  FADD.FTZ R13, -R14.reuse, R41 ;  /* 0x000000290e0d7221 */ /* 0x041fe20000010100 */
[----:B------:R-:W-:Y:S02]  /*0c10*/  HADD2.F32 R51, -RZ, R51.H1_H1 ;  /* 0x30000033ff337230 */ /* 0x000fe40000004100 */
[----:B------:R-:W-:Y:S01]  /*0c20*/  FADD.FTZ R20, -R14, R52 ;  /* 0x000000340e147221 */ /* 0x000fe20000010100 */
[--C-:B------:R-:W-:Y:S01]  /*0c30*/  HADD2.F32 R53, -RZ, R46.reuse.H0_H0 ;  /* 0x2000002eff357230 */ /* 0x100fe20000004100 */
[----:B------:R0:W-:Y:S01]  /*0c40*/  STL [R1+0x74], R13 ;  /* 0x0000740d01007387 */ /* 0x0001e20000100800 */
[----:B------:R-:W-:-:S02]  /*0c50*/  HADD2.F32 R46, -RZ, R46.H1_H1 ;  /* 0x3000002eff2e7230 */ /* 0x000fc40000004100 */
[----:B------:R-:W-:Y:S01]  /*0c60*/  FADD.FTZ R5, R15, UR6 ;  /* 0x000000060f057e21 */ /* 0x000fe20008010000 */
[----:B------:R-:W-:Y:S01]  /*0c70*/  STL [R1+0xc0], R44 ;  /* 0x0000c02c01007387 */ /* 0x000fe20000100800 */
[C---:B0-----:R-:W-:Y:S01]  /*0c80*/  FADD.FTZ R13, -R14.reuse, R50 ;  /* 0x000000320e0d7221 */ /* 0x041fe20000010100 */
[----:B------:R-:W-:Y:S01]  /*0c90*/  FADD.FTZ R21, -R14, R51 ;  /* 0x000000330e157221 */ /* 0x000fe20000010100 */
[----:B------:R-:W-:-:S03]  /*0ca0*/  HADD2.F32 R54, -RZ, R47.H0_H0 ;  /* 0x2000002fff367230 */ /* 0x000fc60000004100 */
[----:B------:R0:W-:Y:S01]  /*0cb0*/  STL [R1+0x7c], R13 ;  /* 0x00007c0d01007387 */ /* 0x0001e20000100800 */
[----:B------:R-:W-:-:S03]  /*0cc0*/  HADD2.F32 R47, -RZ, R47.H1_H1 ;  /* 0x3000002fff2f7230 */ /* 0x000fc60000004100 */
[----:B------:R1:W-:Y:S01]  /*0cd0*/  STL [R1+0x84], R20 ;  /* 0x0000841401007387 */ /* 0x0003e20000100800 */
[----:B------:R-:W2:Y:S01]  /*0ce0*/  MUFU.RSQ R5, R5 ;  /* 0x0000000500057308 */ /* 0x000ea20000001400 */
[C---:B0-----:R-:W-:Y:S01]  /*0cf0*/  FADD.FTZ R13, -R14.reuse, R53 ;  /* 0x000000350e0d7221 */ /* 0x041fe20000010100 */
[----:B-1----:R-:W-:Y:S01]  /*0d00*/  FADD.FTZ R20, -R14, R46 ;  /* 0x0000002e0e147221 */ /* 0x002fe20000010100 */
[----:B------:R0:W-:Y:S01]  /*0d10*/  STL [R1+0x8c], R21 ;  /* 0x00008c1501007387 */ /* 0x0001e20000100800 */
[--C-:B------:R-:W-:Y:S02]  /*0d20*/  HADD2.F32 R15, -RZ, R42.reuse.H0_H0 ;  /* 0x2000002aff0f7230 */ /* 0x100fe40000004100 */
[----:B------:R-:W-:Y:S01]  /*0d30*/  HADD2.F32 R55, -RZ, R42.H1_H1 ;  /* 0x3000002aff377230 */ /* 0x000fe20000004100 */
[----:B------:R-:W-:Y:S01]  /*0d40*/  STL [R1+0xc4], R20 ;  /* 0x0000c41401007387 */ /* 0x000fe20000100800 */
[----:B------:R-:W-:-:S03]  /*0d50*/  HADD2.F32 R42, -RZ, R43.H0_H0 ;  /* 0x2000002bff2a7230 */ /* 0x000fc60000004100 */
[----:B------:R1:W-:Y:S01]  /*0d60*/  STL [R1+0x90], R13 ;  /* 0x0000900d01007387 */ /* 0x0003e20000100800 */
[C---:B0-----:R-:W-:Y:S01]  /*0d70*/  FADD.FTZ R21, -R14.reuse, R47 ;  /* 0x0000002f0e157221 */ /* 0x041fe20000010100 */
[C---:B------:R-:W-:Y:S01]  /*0d80*/  FADD.FTZ R15, -R14.reuse, R15 ;  /* 0x0000000f0e0f7221 */ /* 0x040fe20000010100 */
[C---:B------:R-:W-:Y:S01]  /*0d90*/  FADD.FTZ R42, -R14.reuse, R42 ;  /* 0x0000002a0e2a7221 */ /* 0x040fe20000010100 */
[----:B-1----:R-:W-:Y:S02]  /*0da0*/  FADD.FTZ R13, -R14, R54 ;  /* 0x000000360e0d7221 */ /* 0x002fe40000010100 */
[----:B------:R-:W-:Y:S01]  /*0db0*/  STL [R1+0xcc], R21 ;  /* 0x0000cc1501007387 */ /* 0x000fe20000100800 */
[----:B------:R-:W-:-:S03]  /*0dc0*/  HADD2.F32 R43, -RZ, R43.H1_H1 ;  /* 0x3000002bff2b7230 */ /* 0x000fc60000004100 */
[----:B------:R0:W-:Y:S01]  /*0dd0*/  STL [R1+0x94], R13 ;  /* 0x0000940d01007387 */ /* 0x0001e20000100800 */
[----:B------:R-:W-:-:S03]  /*0de0*/  FADD.FTZ R6, -R14, R6 ;  /* 0x000000060e067221 */ /* 0x000fc60000010100 */
[----:B------:R-:W-:Y:S01]  /*0df0*/  STL [R1+0x98], R15 ;  /* 0x0000980f01007387 */ /* 0x000fe20000100800 */
[----:B0-----:R-:W-:-:S03]  /*0e00*/  FADD.FTZ R13, -R14, R55 ;  /* 0x000000370e0d7221 */ /* 0x001fc60000010100 */
[----:B------:R-:W-:Y:S01]  /*0e10*/  STL [R1+0xd0], R42 ;  /* 0x0000d02a01007387 */ /* 0x000fe20000100800 */
[----:B--2---:R-:W-:-:S03]  /*0e20*/  FMUL.FTZ R6, R5, R6 ;  /* 0x0000000605067220 */ /* 0x004fc60000410000 */
[----:B------:R0:W-:Y:S02]  /*0e30*/  STL [R1+0x9c], R13 ;  /* 0x00009c0d01007387 */ /* 0x0001e40000100800 */
[----:B0-----:R-:W-:-:S05]  /*0e40*/  FADD.FTZ R13, -R14, R43 ;  /* 0x0000002b0e0d7221 */ /* 0x001fca0000010100 */
[----:B------:R0:W-:Y:S04]  /*0e50*/  STL [R1+0xa0], R13 ;  /* 0x0000a00d01007387 */ /* 0x0001e80000100800 */
[----:B------:R1:W-:Y:S04]  /*0e60*/  STL [R1+0x20], R6 ;  /* 0x0000200601007387 */ /* 0x0003e80000100800 */
[----:B------:R-:W2:Y:S04]  /*0e70*/  LDL.LU R60, [R1+0x10] ;  /* 0x00001000013c7983 */ /* 0x000ea80000300800 */
[----:B------:R-:W4:Y:S01]  /*0e80*/  LDL.LU R58, [R1+0xc] ;  /* 0x00000c00013a7983 */ /* 0x000f220000300800 */
[----:B------:R-:W-:-:S02]  /*0e90*/  HADD2.F32 R40, -RZ, R40.H1_H1 ;  /* 0x30000028ff287230 */ /* 0x000fc40000004100 */
[C---:B------:R-:W-:Y:S01]  /*0ea0*/  FADD.FTZ R12, -R14.reuse, R12 ;  /* 0x0000000c0e0c7221 */ /* 0x040fe20000010100 */
[C---:B------:R-:W-:Y:S02]  /*0eb0*/  FADD.FTZ R11, -R14.reuse, R11 ;  /* 0x0000000b0e0b7221 */ /* 0x040fe40000010100 */
[----:B------:R-:W-:Y:S01]  /*0ec0*/  FADD.FTZ R40, -R14, R40 ;  /* 0x000000280e287221 */ /* 0x000fe20000010100 */
[--C-:B---3--:R-:W-:Y:S02]  /*0ed0*/  HADD2.F32 R14, -RZ, R16.reuse.H0_H0 ;  /* 0x20000010ff0e7230 */ /* 0x108fe40000004100 */
[C---:B------:R-:W-:Y:S01]  /*0ee0*/  FMUL.FTZ R56, R5.reuse, R56 ;  /* 0x0000003805387220 */ /* 0x040fe20000410000 */
[----:B------:R-:W-:Y:S02]  /*0ef0*/  HADD2.F32 R16, -RZ, R16.H1_H1 ;  /* 0x30000010ff107230 */ /* 0x000fe40000004100 */
[C---:B------:R-:W-:Y:S01]  /*0f00*/  FMUL.FTZ R45, R5.reuse, R57 ;  /* 0x00000039052d7220 */ /* 0x040fe20000410000 */
[----:B------:R-:W-:Y:S01]  /*0f10*/  FMUL.FTZ R51, R5, R12 ;  /* 0x0000000c05337220 */ /* 0x000fe20000410000 */
[----:B-----5:R-:W-:Y:S01]  /*0f20*/  FFMA.FTZ R22, R6, R14, R22 ;  /* 0x0000000e06167223 */ /* 0x020fe20000010016 */
[----:B0-----:R-:W-:-:S02]  /*0f30*/  HADD2.F32 R13, -RZ, R17.H0_H0 ;  /* 0x20000011ff0d7230 */ /* 0x001fc40000004100 */
[----:B-1----:R-:W-:Y:S01]  /*0f40*/  HADD2.F32 R6, -RZ, R38.H0_H0 ;  /* 0x20000026ff067230 */ /* 0x002fe20000004100 */
[----:B------:R-:W-:Y:S01]  /*0f50*/  STL [R1+0x44], R56 ;  /* 0x0000443801007387 */ /* 0x000fe20000100800 */
[----:B------:R-:W-:Y:S02]  /*0f60*/  HADD2.F32 R20, -RZ, R39.H0_H0 ;  /* 0x20000027ff147230 */ /* 0x000fe40000004100 */
[----:B------:R-:W-:Y:S01]  /*0f70*/  FMUL.FTZ R42, R2, R16 ;  /* 0x00000010022a7220 */ /* 0x000fe20000410000 */
[----:B------:R-:W-:Y:S01]  /*0f80*/  HADD2.F32 R17, -RZ, R17.H1_H1 ;  /* 0x30000011ff117230 */ /* 0x000fe20000004100 */
[----:B------:R-:W-:Y:S01]  /*0f90*/  STL [R1+0x68], R45 ;  /* 0x0000682d01007387 */ /* 0x000fe20000100800 */
[----:B------:R-:W-:-:S03]  /*0fa0*/  FMUL.FTZ R21, R3, R13 ;  /* 0x0000000d03157220 */ /* 0x000fc60000410000 */
[----:B------:R-:W-:Y:S01]  /*0fb0*/  STL [R1+0x64], R51 ;  /* 0x0000643301007387 */ /* 0x000fe20000100800 */
[----:B------:R-:W-:Y:S01]  /*0fc0*/  FADD.FTZ R23, R14, R23 ;  /* 0x000000170e177221 */ /* 0x000fe20000010000 */
[----:B------:R-:W-:Y:S02]  /*0fd0*/  HADD2.F32 R41, -RZ, R18.H0_H0 ;  /* 0x20000012ff297230 */ /* 0x000fe40000004100 */
[----:B------:R0:W-:Y:S01]  /*0fe0*/  STL [R1+0x80], R6 ;  /* 0x0000800601007387 */ /* 0x0001e20000100800 */
[----:B------:R-:W-:Y:S01]  /*0ff0*/  FADD.FTZ R27, R13, R27 ;  /* 0x0000001b0d1b7221 */ /* 0x000fe20000010000 */
[----:B------:R-:W-:Y:S02]  /*1000*/  FFMA.FTZ R26, R45, R13, R26 ;  /* 0x0000000d2d1a7223 */ /* 0x000fe4000001001a */
[----:B------:R1:W-:Y:S04]  /*1010*/  STL [R1+0x88], R20 ;  /* 0x0000881401007387 */ /* 0x0003e80000100800 */
[----:B------:R3:W-:Y:S01]  /*1020*/  STL [R1+0x18], R42 ;  /* 0x0000182a01007387 */ /* 0x0007e20000100800 */
[----:B0-----:R-:W-:-:S03]  /*1030*/  FMUL.FTZ R6, R0, R14 ;  /* 0x0000000e00067220 */ /* 0x001fc60000410000 */
[----:B------:R-:W3:Y:S01]  /*1040*/  LDL.LU R14, [R1+0x1c] ;  /* 0x00001c00010e7983 */ /* 0x000ee20000300800 */
[----:B-1----:R-:W-:-:S03]  /*1050*/  FMUL.FTZ R20, R4, R17 ;  /* 0x0000001104147220 */ /* 0x002fc60000410000 */
[----:B------:R-:W3:Y:S01]  /*1060*/  LDL.LU R13, [R1+0x24] ;  /* 0x00002400010d7983 */ /* 0x000ee20000300800 */
[----:B------:R-:W-:Y:S01]  /*1070*/  FADD.FTZ R23, R23, R41 ;  /* 0x0000002917177221 */ /* 0x000fe20000010000 */
[----:B------:R-:W-:Y:S02]  /*1080*/  FMUL.FTZ R44, R0, R41 ;  /* 0x00000029002c7220 */ /* 0x000fe40000410000 */
[----:B------:R-:W-:Y:S01]  /*1090*/  STL [R1+0x14], R21 ;  /* 0x0000141501007387 */ /* 0x000fe20000100800 */
[C---:B------:R-:W-:Y:S01]  /*10a0*/  FMUL.FTZ R10, R5.reuse, R10 ;  /* 0x0000000a050a7220 */ /* 0x040fe20000410000 */
[C---:B------:R-:W-:Y:S01]  /*10b0*/  FMUL.FTZ R47, R5.reuse, R11 ;  /* 0x0000000b052f7220 */ /* 0x040fe20000410000 */
[----:B--2---:R-:W-:-:S04]  /*10c0*/  FMUL.FTZ R49, R5, R60 ;  /* 0x0000003c05317220 */ /* 0x004fc80000410000 */
[----:B------:R-:W-:Y:S01]  /*10d0*/  FFMA.FTZ R22, R49, R41, R22 ;  /* 0x0000002931167223 */ /* 0x000fe20000010016 */
[----:B------:R-:W-:Y:S04]  /*10e0*/  STL [R1+0x60], R49 ;  /* 0x0000603101007387 */ /* 0x000fe80000100800 */
[----:B------:R-:W-:Y:S04]  /*10f0*/  STL [R1+0x10], R20 ;  /* 0x0000101401007387 */ /* 0x000fe80000100800 */
[----:B------:R-:W2:Y:S01]  /*1100*/  LDL R41, [R1+0x20] ;  /* 0x0000200001297983 */ /* 0x000ea20000100800 */
[----:B----4-:R-:W-:-:S05]  /*1110*/  FMUL.FTZ R54, R5, R58 ;  /* 0x0000003a05367220 */ /* 0x010fca0000410000 */
[----:B------:R-:W-:Y:S04]  /*1120*/  STL [R1+0x5c], R54 ;  /* 0x00005c3601007387 */ /* 0x000fe80000100800 */
[----:B------:R-:W-:Y:S04]  /*1130*/  STL [R1+0xc], R44 ;  /* 0x00000c2c01007387 */ /* 0x000fe80000100800 */
[----:B------:R-:W-:Y:S04]  /*1140*/  STL [R1+0x58], R10 ;  /* 0x0000580a01007387 */ /* 0x000fe80000100800 */
[----:B------:R-:W4:Y:S01]  /*1150*/  LDL.LU R11, [R1+0x28] ;  /* 0x00002800010b7983 */ /* 0x000f220000300800 */
[----:B------:R-:W-:-:S02]  /*1160*/  HADD2.F32 R18, -RZ, R18.H1_H1 ;  /* 0x30000012ff127230 */ /* 0x000fc40000004100 */
[----:B------:R-:W-:Y:S01]  /*1170*/  FADD.FTZ R25, R16, R25 ;  /* 0x0000001910197221 */ /* 0x000fe20000010000 */
[----:B------:R-:W-:Y:S01]  /*1180*/  FFMA.FTZ R24, R56, R16, R24 ;  /* 0x0000001038187223 */ /* 0x000fe20000010018 */
[--C-:B------:R-:W-:Y:S02]  /*1190*/  HADD2.F32 R15, -RZ, R19.reuse.H0_H0 ;  /* 0x20000013ff0f7230 */ /* 0x100fe40000004100 */
[----:B------:R-:W-:Y:S02]  /*11a0*/  HADD2.F32 R19, -RZ, R19.H1_H1 ;  /* 0x30000013ff137230 */ /* 0x000fe40000004100 */
[-C--:B------:R-:W-:Y:S01]  /*11b0*/  FMUL.FTZ R48, R2, R18.reuse ;  /* 0x0000001202307220 */ /* 0x080fe20000410000 */
[----:B------:R-:W-:Y:S01]  /*11c0*/  FADD.FTZ R25, R25, R18 ;  /* 0x0000001219197221 */ /* 0x000fe20000010000 */
[----:B------:R-:W-:Y:S01]  /*11d0*/  FFMA.FTZ R24, R54, R18, R24 ;  /* 0x0000001236187223 */ /* 0x000fe20000010018 */
[----:B------:R-:W-:Y:S01]  /*11e0*/  FADD.FTZ R29, R17, R29 ;  /* 0x0000001d111d7221 */ /* 0x000fe20000010000 */
[----:B------:R-:W-:Y:S01]  /*11f0*/  FFMA.FTZ R28, R51, R17, R28 ;  /* 0x00000011331c7223 */ /* 0x000fe2000001001c */
[----:B------:R-:W-:Y:S01]  /*1200*/  FMUL.FTZ R18, R3, R15 ;  /* 0x0000000f03127220 */ /* 0x000fe20000410000 */
[C---:B------:R-:W-:Y:S01]  /*1210*/  FMUL.FTZ R9, R5.reuse, R9 ;  /* 0x0000000905097220 */ /* 0x040fe20000410000 */
[C---:B------:R-:W-:Y:S01]  /*1220*/  FMUL.FTZ R43, R5.reuse, R8 ;  /* 0x00000008052b7220 */ /* 0x040fe20000410000 */
[C---:B------:R-:W-:Y:S01]  /*1230*/  FMUL.FTZ R17, R5.reuse, R7 ;  /* 0x0000000705117220 */ /* 0x040fe20000410000 */
[----:B------:R-:W-:Y:S01]  /*1240*/  FMUL.FTZ R52, R4, R19 ;  /* 0x0000001304347220 */ /* 0x000fe20000410000 */
[----:B------:R-:W-:Y:S01]  /*1250*/  FADD.FTZ R7, RZ, R6 ;  /* 0x00000006ff077221 */ /* 0x000fe20000010000 */
[----:B------:R-:W-:Y:S01]  /*1260*/  STL [R1+0x8], R48 ;  /* 0x0000083001007387 */ /* 0x000fe20000100800 */
[----:B------:R-:W-:-:S03]  /*1270*/  FMUL.FTZ R16, R5, R40 ;  /* 0x0000002805107220 */ /* 0x000fc60000410000 */
[----:B------:R-:W-:Y:S01]  /*1280*/  STL [R1+0x54], R47 ;  /* 0x0000542f01007387 */ /* 0x000fe20000100800 */
[----:B------:R-:W-:-:S03]  /*1290*/  FADD.FTZ R7, R7, R42 ;  /* 0x0000002a07077221 */ /* 0x000fc60000010000 */
[----:B------:R-:W-:Y:S01]  /*12a0*/  STL [R1+0x4], R18 ;  /* 0x0000041201007387 */ /* 0x000fe20000100800 */
[----:B---3--:R-:W-:-:S03]  /*12b0*/  FMUL.FTZ R14, R5, R14 ;  /* 0x0000000e050e7220 */ /* 0x008fc60000410000 */
[----:B------:R-:W-:Y:S01]  /*12c0*/  STL [R1+0x50], R9 ;  /* 0x0000500901007387 */ /* 0x000fe20000100800 */
[----:B------:R-:W-:-:S03]  /*12d0*/  FMUL.FTZ R13, R5, R13 ;  /* 0x0000000d050d7220 */ /* 0x000fc60000410000 */
[----:B------:R-:W-:Y:S01]  /*12e0*/  STL [R1], R52 ;  /* 0x0000003401007387 */ /* 0x000fe20000100800 */
[----:B------:R-:W-:-:S03]  /*12f0*/  FADD.FTZ R7, R7, R21 ;  /* 0x0000001507077221 */ /* 0x000fc60000010000 */
[----:B------:R-:W-:Y:S04]  /*1300*/  STL [R1+0x4c], R16 ;  /* 0x00004c1001007387 */ /* 0x000fe80000100800 */
[----:B------:R-:W-:Y:S04]  /*1310*/  STL [R1+0x48], R43 ;  /* 0x0000482b01007387 */ /* 0x000fe80000100800 */
[----:B------:R-:W-:Y:S01]  /*1320*/  STL [R1+0x40], R17 ;  /* 0x0000401101007387 */ /* 0x000fe20000100800 */
[----:B------:R-:W-:-:S04]  /*1330*/  FADD.FTZ R7, R7, R20 ;  /* 0x0000001407077221 */ /* 0x000fc80000010000 */
[----:B------:R-:W-:-:S04]  /*1340*/  FADD.FTZ R7, R7, R44 ;  /* 0x0000002c07077221 */ /* 0x000fc80000010000 */
[----:B------:R-:W-:Y:S01]  /*1350*/  FADD.FTZ R7, R7, R48 ;  /* 0x0000003007077221 */ /* 0x000fe20000010000 */
[----:B--2---:R-:W-:Y:S02]  /*1360*/  FFMA.FTZ R8, R41, R6, RZ ;  /* 0x0000000629087223 */ /* 0x004fe400000100ff */
[----:B------:R-:W2:Y:S02]  /*1370*/  LDL.LU R41, [R1+0x2c] ;  /* 0x00002c0001297983 */ /* 0x000ea40000300800 */
[----:B------:R-:W-:Y:S02]  /*1380*/  FFMA.FTZ R8, R56, R42, R8 ;  /* 0x0000002a38087223 */ /* 0x000fe40000010008 */
[----:B------:R4:W-:Y:S02]  /*1390*/  STL [R1+0xa8], R6 ;  /* 0x0000a80601007387 */ /* 0x0009e40000100800 */
[----:B------:R-:W-:Y:S02]  /*13a0*/  FFMA.FTZ R8, R45, R21, R8 ;  /* 0x000000152d087223 */ /* 0x000fe40000010008 */
[----:B------:R-:W-:Y:S02]  /*13b0*/  STL [R1+0x3c], R14 ;  /* 0x00003c0e01007387 */ /* 0x000fe40000100800 */
[----:B------:R-:W-:-:S02]  /*13c0*/  FFMA.FTZ R8, R51, R20, R8 ;  /* 0x0000001433087223 */ /* 0x000fc40000010008 */
[----:B------:R-:W3:Y:S04]  /*13d0*/  LDL.LU R42, [R1+0xd0] ;  /* 0x0000d000012a7983 */ /* 0x000ee80000300800 */
[----:B------:R0:W-:Y:S01]  /*13e0*/  STL [R1+0x38], R13 ;  /* 0x0000380d01007387 */ /* 0x0001e20000100800 */
[----:B----4-:R-:W-:Y:S01]  /*13f0*/  FMUL.FTZ R6, R5, R11 ;  /* 0x0000000b05067220 */ /* 0x010fe20000410000 */
[----:B------:R-:W-:Y:S02]  /*1400*/  FFMA.FTZ R8, R49, R44, R8 ;  /* 0x0000002c31087223 */ /* 0x000fe40000010008 */
[----:B------:R-:W4:Y:S04]  /*1410*/  LDL.LU R21, [R1+0xcc] ;  /* 0x0000cc0001157983 */ /* 0x000f280000300800 */
[----:B------:R-:W3:Y:S04]  /*1420*/  LDL.LU R45, [R1+0xc8] ;  /* 0x0000c800012d7983 */ /* 0x000ee80000300800 */
[----:B------:R-:W4:Y:S01]  /*1430*/  LDL.LU R20, [R1+0xc4] ;  /* 0x0000c40001147983 */ /* 0x000f220000300800 */
[----:B------:R-:W-:-:S03]  /*1440*/  FFMA.FTZ R8, R54, R48, R8 ;  /* 0x0000003036087223 */ /* 0x000fc60000010008 */
[----:B------:R-:W4:Y:S04]  /*1450*/  LDL.LU R51, [R1+0x74] ;  /* 0x0000740001337983 */ /* 0x000f280000300800 */
[----:B------:R1:W-:Y:S04]  /*1460*/  STL [R1+0x34], R6 ;  /* 0x0000340601007387 */ /* 0x0003e80000100800 */
[----:B------:R-:W4:Y:S04]  /*1470*/  LDL.LU R44, [R1+0xc0] ;  /* 0x0000c000012c7983 */ /* 0x000f280000300800 */
[----:B------:R-:W4:Y:S04]  /*1480*/  LDL.LU R49, [R1+0xbc] ;  /* 0x0000bc0001317983 */ /* 0x000f280000300800 */
[----:B------:R-:W4:Y:S01]  /*1490*/  LDL.LU R48, [R1+0xb8] ;  /* 0x0000b80001307983 */ /* 0x000f220000300800 */
[----:B------:R-:W-:-:S02]  /*14a0*/  HADD2.F32 R61, -RZ, R30.H0_H0 ;  /* 0x2000001eff3d7230 */ /* 0x000fc40000004100 */
[----:B------:R-:W-:Y:S01]  /*14b0*/  FFMA.FTZ R8, R10, R18, R8 ;  /* 0x000000120a087223 */ /* 0x000fe20000010008 */
[----:B------:R-:W-:Y:S02]  /*14c0*/  HADD2.F32 R30, -RZ, R30.H1_H1 ;  /* 0x3000001eff1e7230 */ /* 0x000fe40000004100 */
[--C-:B------:R-:W-:Y:S02]  /*14d0*/  HADD2.F32 R59, -RZ, R31.reuse.H0_H0 ;  /* 0x2000001fff3b7230 */ /* 0x100fe40000004100 */
[----:B------:R-:W-:Y:S01]  /*14e0*/  FADD.FTZ R23, R23, R61 ;  /* 0x0000003d17177221 */ /* 0x000fe20000010000 */
[-C--:B------:R-:W-:Y:S01]  /*14f0*/  FFMA.FTZ R22, R9, R61.reuse, R22 ;  /* 0x0000003d09167223 */ /* 0x080fe20000010016 */
[----:B------:R-:W-:Y:S01]  /*1500*/  FMUL.FTZ R61, R0, R61 ;  /* 0x0000003d003d7220 */ /* 0x000fe20000410000 */
[----:B------:R-:W-:Y:S01]  /*1510*/  FFMA.FTZ R8, R47, R52, R8 ;  /* 0x000000342f087223 */ /* 0x000fe20000010008 */
[----:B------:R-:W-:Y:S02]  /*1520*/  HADD2.F32 R31, -RZ, R31.H1_H1 ;  /* 0x3000001fff1f7230 */ /* 0x000fe40000004100 */
[----:B------:R-:W-:Y:S01]  /*1530*/  FADD.FTZ R29, R29, R19 ;  /* 0x000000131d1d7221 */ /* 0x000fe20000010000 */
[----:B------:R-:W-:-:S02]  /*1540*/  HADD2.F32 R57, -RZ, R32.H0_H0 ;  /* 0x20000020ff397230 */ /* 0x000fc40000004100 */
[----:B------:R-:W-:Y:S01]  /*1550*/  FFMA.FTZ R28, R47, R19, R28 ;  /* 0x000000132f1c7223 */ /* 0x000fe2000001001c */
[----:B------:R-:W-:Y:S01]  /*1560*/  FADD.FTZ R27, R27, R15 ;  /* 0x0000000f1b1b7221 */ /* 0x000fe20000010000 */
[----:B------:R-:W-:Y:S01]  /*1570*/  FFMA.FTZ R26, R10, R15, R26 ;  /* 0x0000000f0a1a7223 */ /* 0x000fe2000001001a */
[----:B------:R-:W-:Y:S01]  /*1580*/  FMUL.FTZ R60, R2, R30 ;  /* 0x0000001e023c7220 */ /* 0x000fe20000410000 */
[----:B------:R-:W-:Y:S01]  /*1590*/  FFMA.FTZ R8, R9, R61, R8 ;  /* 0x0000003d09087223 */ /* 0x000fe20000010008 */
[----:B------:R-:W-:Y:S01]  /*15a0*/  FADD.FTZ R29, R29, R31 ;  /* 0x0000001f1d1d7221 */ /* 0x000fe20000010000 */
[-C--:B------:R-:W-:Y:S01]  /*15b0*/  FFMA.FTZ R28, R17, R31.reuse, R28 ;  /* 0x0000001f111c7223 */ /* 0x080fe2000001001c */
[----:B------:R-:W-:Y:S01]  /*15c0*/  FMUL.FTZ R58, R4, R31 ;  /* 0x0000001f043a7220 */ /* 0x000fe20000410000 */
[----:B------:R-:W-:Y:S01]  /*15d0*/  FADD.FTZ R27, R27, R59 ;  /* 0x0000003b1b1b7221 */ /* 0x000fe20000010000 */
[-C--:B------:R-:W-:Y:S01]  /*15e0*/  FFMA.FTZ R26, R43, R59.reuse, R26 ;  /* 0x0000003b2b1a7223 */ /* 0x080fe2000001001a */
[----:B------:R-:W-:Y:S01]  /*15f0*/  FADD.FTZ R31, R23, R57 ;  /* 0x00000039171f7221 */ /* 0x000fe20000010000 */
[----:B------:R-:W-:Y:S01]  /*1600*/  FMUL.FTZ R59, R3, R59 ;  /* 0x0000003b033b7220 */ /* 0x000fe20000410000 */
[C---:B------:R-:W-:Y:S01]  /*1610*/  FFMA.FTZ R23, R16.reuse, R60, R8 ;  /* 0x0000003c10177223 */ /* 0x040fe20000010008 */
[----:B------:R-:W-:Y:S01]  /*1620*/  FADD.FTZ R25, R25, R30 ;  /* 0x0000001e19197221 */ /* 0x000fe20000010000 */
[----:B------:R-:W-:-:S02]  /*1630*/  FFMA.FTZ R24, R16, R30, R24 ;  /* 0x0000001e10187223 */ /* 0x000fc40000010018 */
[----:B------:R-:W-:Y:S01]  /*1640*/  FFMA.FTZ R23, R43, R59, R23 ;  /* 0x0000003b2b177223 */ /* 0x000fe20000010017 */
[----:B------:R-:W-:Y:S02]  /*1650*/  HADD2.F32 R32, -RZ, R32.H1_H1 ;  /* 0x30000020ff207230 */ /* 0x000fe40000004100 */
[-C--:B------:R-:W-:Y:S01]  /*1660*/  FFMA.FTZ R30, R14, R57.reuse, R22 ;  /* 0x000000390e1e7223 */ /* 0x080fe20000010016 */
[----:B------:R-:W-:Y:S01]  /*1670*/  FMUL.FTZ R57, R0, R57 ;  /* 0x0000003900397220 */ /* 0x000fe20000410000 */
[----:B------:R-:W-:Y:S01]  /*1680*/  FFMA.FTZ R23, R17, R58, R23 ;  /* 0x0000003a11177223 */ /* 0x000fe20000010017 */
[----:B------:R-:W-:-:S03]  /*1690*/  FMUL.FTZ R56, R2, R32 ;  /* 0x0000002002387220 */ /* 0x000fc60000410000 */
[----:B------:R-:W-:Y:S01]  /*16a0*/  FFMA.FTZ R23, R14, R57, R23 ;  /* 0x000000390e177223 */ /* 0x000fe20000010017 */
[----:B------:R-:W-:-:S03]  /*16b0*/  FFMA.FTZ R24, R13, R32, R24 ;  /* 0x000000200d187223 */ /* 0x000fc60000010018 */
[----:B------:R-:W-:Y:S01]  /*16c0*/  FFMA.FTZ R23, R13, R56, R23 ;  /* 0x000000380d177223 */ /* 0x000fe20000010017 */
[C---:B--2---:R-:W-:Y:S01]  /*16d0*/  FMUL.FTZ R10, R5.reuse, R41 ;  /* 0x00000029050a7220 */ /* 0x044fe20000410000 */
[----:B---3--:R-:W-:-:S05]  /*16e0*/  FMUL.FTZ R11, R5, R45 ;  /* 0x0000002d050b7220 */ /* 0x008fca0000410000 */
[----:B------:R-:W-:Y:S04]  /*16f0*/  STL [R1+0x30], R11 ;  /* 0x0000300b01007387 */ /* 0x000fe80000100800 */
[----:B------:R-:W-:Y:S04]  /*1700*/  STL [R1+0x2c], R10 ;  /* 0x00002c0a01007387 */ /* 0x000fe80000100800 */
[----:B------:R-:W-:Y:S04]  /*1710*/  STL [R1+0xac], R61 ;  /* 0x0000ac3d01007387 */ /* 0x000fe80000100800 */
[----:B------:R-:W2:Y:S01]  /*1720*/  LDL.LU R16, [R1+0x7c] ;  /* 0x00007c0001107983 */ /* 0x000ea20000300800 */
[----:B----4-:R-:W-:-:S05]  /*1730*/  FMUL.FTZ R9, R5, R48 ;  /* 0x0000003005097220 */ /* 0x010fca0000410000 */
[----:B------:R3:W-:Y:S04]  /*1740*/  STL [R1+0x28], R9 ;  /* 0x0000280901007387 */ /* 0x0007e80000100800 */
[----:B------:R-:W4:Y:S04]  /*1750*/  LDL.LU R43, [R1+0x84] ;  /* 0x00008400012b7983 */ /* 0x000f280000300800 */
[----:B0-----:R-:W4:Y:S01]  /*1760*/  LDL.LU R13, [R1+0x8c] ;  /* 0x00008c00010d7983 */ /* 0x001f220000300800 */
[--C-:B------:R-:W-:Y:S02]  /*1770*/  HADD2.F32 R55, -RZ, R33.reuse.H0_H0 ;  /* 0x20000021ff377230 */ /* 0x100fe40000004100 */
[----:B------:R-:W-:-:S03]  /*1780*/  HADD2.F32 R33, -RZ, R33.H1_H1 ;  /* 0x30000021ff217230 */ /* 0x000fc60000004100 */
[----:B------:R-:W-:Y:S01]  /*1790*/  FADD.FTZ R27, R27, R55 ;  /* 0x000000371b1b7221 */ /* 0x000fe20000010000 */
[-C--:B------:R-:W-:Y:S01]  /*17a0*/  FFMA.FTZ R26, R6, R55.reuse, R26 ;  /* 0x00000037061a7223 */ /* 0x080fe2000001001a */
[----:B------:R-:W-:Y:S01]  /*17b0*/  FMUL.FTZ R55, R3, R55 ;  /* 0x0000003703377220 */ /* 0x000fe20000410000 */
[--C-:B------:R-:W-:Y:S02]  /*17c0*/  HADD2.F32 R53, -RZ, R34.reuse.H0_H0 ;  /* 0x20000022ff357230 */ /* 0x100fe40000004100 */
[----:B------:R-:W-:Y:S01]  /*17d0*/  FMUL.FTZ R54, R4, R33 ;  /* 0x0000002104367220 */ /* 0x000fe20000410000 */
[----:B------:R-:W-:Y:S01]  /*17e0*/  FFMA.FTZ R23, R6, R55, R23 ;  /* 0x0000003706177223 */ /* 0x000fe20000010017 */
[----:B------:R-:W-:Y:S02]  /*17f0*/  HADD2.F32 R34, -RZ, R34.H1_H1 ;  /* 0x30000022ff227230 */ /* 0x000fe40000004100 */
[----:B------:R-:W-:Y:S01]  /*1800*/  FADD.FTZ R7, R7, R18 ;  /* 0x0000001207077221 */ /* 0x000fe20000010000 */
[----:B------:R-:W-:-:S02]  /*1810*/  HADD2.F32 R50, -RZ, R35.H0_H0 ;  /* 0x20000023ff327230 */ /* 0x000fc40000004100 */
[----:B------:R-:W-:Y:S01]  /*1820*/  FADD.FTZ R31, R31, R53 ;  /* 0x000000351f1f7221 */ /* 0x000fe20000010000 */
[-C--:B------:R-:W-:Y:S01]  /*1830*/  FFMA.FTZ R30, R10, R53.reuse, R30 ;  /* 0x000000350a1e7223 */ /* 0x080fe2000001001e */
[----:B------:R-:W-:Y:S02]  /*1840*/  HADD2.F32 R35, -RZ, R35.H1_H1 ;  /* 0x30000023ff237230 */ /* 0x000fe40000004100 */
[----:B------:R-:W-:Y:S01]  /*1850*/  FMUL.FTZ R53, R0, R53 ;  /* 0x0000003500357220 */ /* 0x000fe20000410000 */
[----:B------:R-:W-:Y:S01]  /*1860*/  FFMA.FTZ R23, R11, R54, R23 ;  /* 0x000000360b177223 */ /* 0x000fe20000010017 */
[----:B------:R-:W-:Y:S01]  /*1870*/  FADD.FTZ R29, R29, R33 ;  /* 0x000000211d1d7221 */ /* 0x000fe20000010000 */
[----:B------:R-:W-:Y:S01]  /*1880*/  FFMA.FTZ R28, R11, R33, R28 ;  /* 0x000000210b1c7223 */ /* 0x000fe2000001001c */
[----:B------:R-:W-:Y:S01]  /*1890*/  FMUL.FTZ R49, R5, R49 ;  /* 0x0000003105317220 */ /* 0x000fe20000410000 */
[----:B-1----:R-:W4:Y:S01]  /*18a0*/  LDL.LU R6, [R1+0x80] ;  /* 0x0000800001067983 */ /* 0x002f220000300800 */
[----:B------:R-:W-:-:S02]  /*18b0*/  HADD2.F32 R12, -RZ, R37.H0_H0 ;  /* 0x20000025ff0c7230 */ /* 0x000fc40000004100 */
[----:B------:R-:W-:Y:S01]  /*18c0*/  FADD.FTZ R7, R7, R52 ;  /* 0x0000003407077221 */ /* 0x000fe20000010000 */
[----:B------:R-:W4:Y:S01]  /*18d0*/  LDL.LU R14, [R1+0x90] ;  /* 0x00009000010e7983 */ /* 0x000f220000300800 */
[----:B------:R-:W-:Y:S02]  /*18e0*/  HADD2.F32 R37, -RZ, R37.H1_H1 ;  /* 0x30000025ff257230 */ /* 0x000fe40000004100 */
[-C--:B------:R-:W-:Y:S01]  /*18f0*/  FMUL.FTZ R52, R2, R34.reuse ;  /* 0x0000002202347220 */ /* 0x080fe20000410000 */
[----:B------:R-:W-:Y:S01]  /*1900*/  FFMA.FTZ R23, R10, R53, R23 ;  /* 0x000000350a177223 */ /* 0x000fe20000010017 */
[----:B------:R-:W-:Y:S01]  /*1910*/  FADD.FTZ R29, R29, R35 ;  /* 0x000000231d1d7221 */ /* 0x000fe20000010000 */
[----:B------:R-:W-:Y:S01]  /*1920*/  FFMA.FTZ R28, R49, R35, R28 ;  /* 0x00000023311c7223 */ /* 0x000fe2000001001c */
[C---:B------:R-:W-:Y:S01]  /*1930*/  FFMA.FTZ R24, R9.reuse, R34, R24 ;  /* 0x0000002209187223 */ /* 0x040fe20000010018 */
[----:B------:R-:W-:Y:S01]  /*1940*/  FFMA.FTZ R23, R9, R52, R23 ;  /* 0x0000003409177223 */ /* 0x000fe20000010017 */
[----:B------:R-:W-:Y:S01]  /*1950*/  FADD.FTZ R29, R29, R37 ;  /* 0x000000251d1d7221 */ /* 0x000fe20000010000 */
[----:B---3--:R-:W-:Y:S01]  /*1960*/  FMUL.FTZ R9, R4, R37 ;  /* 0x0000002504097220 */ /* 0x008fe20000410000 */
[----:B------:R-:W-:Y:S01]  /*1970*/  FADD.FTZ R7, R7, R61 ;  /* 0x0000003d07077221 */ /* 0x000fe20000010000 */
[C---:B------:R-:W-:Y:S01]  /*1980*/  FMUL.FTZ R17, R5.reuse, R21 ;  /* 0x0000001505117220 */ /* 0x040fe20000410000 */
[----:B--2---:R-:W-:-:S02]  /*1990*/  FMUL.FTZ R45, R5, R16 ;  /* 0x00000010052d7220 */ /* 0x004fc40000410000 */
[----:B------:R-:W2:Y:S04]  /*19a0*/  LDL.LU R16, [R1+0x94] ;  /* 0x0000940001107983 */ /* 0x000ea80000300800 */
[----:B------:R-:W3:Y:S04]  /*19b0*/  LDL.LU R18, [R1+0x98] ;  /* 0x0000980001127983 */ /* 0x000ee80000300800 */
[----:B------:R-:W3:Y:S01]  /*19c0*/  LDL.LU R40, [R1+0x9c] ;  /* 0x00009c0001287983 */ /* 0x000ee20000300800 */
[C---:B----4-:R-:W-:Y:S01]  /*19d0*/  FMUL.FTZ R8, R5.reuse, R13 ;  /* 0x0000000d05087220 */ /* 0x050fe20000410000 */
[----:B------:R-:W-:-:S03]  /*19e0*/  FMUL.FTZ R13, R5, R20 ;  /* 0x00000014050d7220 */ /* 0x000fc60000410000 */
[----:B------:R-:W-:Y:S02]  /*19f0*/  FFMA.FTZ R28, R8, R37, R28 ;  /* 0x00000025081c7223 */ /* 0x000fe4000001001c */
[----:B------:R-:W4:Y:S04]  /*1a00*/  LDL.LU R37, [R1+0x88] ;  /* 0x0000880001257983 */ /* 0x000f280000300800 */
[----:B------:R-:W4:Y:S04]  /*1a10*/  LDL.LU R41, [R1+0xa0] ;  /* 0x0000a00001297983 */ /* 0x000f280000300800 */
[----:B------:R-:W4:Y:S04]  /*1a20*/  LDL.LU R20, [R1+0xb4] ;  /* 0x0000b40001147983 */ /* 0x000f280000300800 */
[----:B------:R-:W4:Y:S04]  /*1a30*/  LDL.LU R61, [R1+0x78] ;  /* 0x00007800013d7983 */ /* 0x000f280000300800 */
[----:B------:R-:W4:Y:S01]  /*1a40*/  LDL.LU R21, [R1+0xb0] ;  /* 0x0000b00001157983 */ /* 0x000f220000300800 */
[----:B------:R-:W-:-:S04]  /*1a50*/  FADD.FTZ R22, R7, R60 ;  /* 0x0000003c07167221 */ /* 0x000fc80000010000 */
[----:B------:R-:W-:-:S04]  /*1a60*/  FADD.FTZ R22, R22, R59 ;  /* 0x0000003b16167221 */ /* 0x000fc80000010000 */
[----:B------:R-:W-:-:S04]  /*1a70*/  FADD.FTZ R22, R22, R58 ;  /* 0x0000003a16167221 */ /* 0x000fc80000010000 */
[----:B------:R-:W-:-:S04]  /*1a80*/  FADD.FTZ R22, R22, R57 ;  /* 0x0000003916167221 */ /* 0x000fc80000010000 */
[----:B------:R-:W-:-:S04]  /*1a90*/  FADD.FTZ R22, R22, R56 ;  /* 0x0000003816167221 */ /* 0x000fc80000010000 */
[----:B------:R-:W-:Y:S01]  /*1aa0*/  FADD.FTZ R22, R22, R55 ;  /* 0x0000003716167221 */ /* 0x000fe20000010000 */
[----:B------:R-:W-:-:S03]  /*1ab0*/  FMUL.FTZ R51, R5, R51 ;  /* 0x0000003305337220 */ /* 0x000fc60000410000 */
[----:B------:R-:W-:Y:S01]  /*1ac0*/  FADD.FTZ R22, R22, R54 ;  /* 0x0000003616167221 */ /* 0x000fe20000010000 */
[----:B------:R-:W-:-:S03]  /*1ad0*/  FADD.FTZ R27, R27, R50 ;  /* 0x000000321b1b7221 */ /* 0x000fc60000010000 */
[----:B------:R-:W-:Y:S01]  /*1ae0*/  FADD.FTZ R22, R22, R53 ;  /* 0x0000003516167221 */ /* 0x000fe20000010000 */
[-C--:B------:R-:W-:Y:S01]  /*1af0*/  FFMA.FTZ R26, R51, R50.reuse, R26 ;  /* 0x00000032331a7223 */ /* 0x080fe2000001001a */
[----:B------:R-:W-:Y:S02]  /*1b00*/  FMUL.FTZ R50, R3, R50 ;  /* 0x0000003203327220 */ /* 0x000fe40000410000 */
[----:B------:R-:W-:Y:S01]  /*1b10*/  FADD.FTZ R22, R22, R52 ;  /* 0x0000003416167221 */ /* 0x000fe20000010000 */
[--C-:B------:R-:W-:Y:S02]  /*1b20*/  HADD2.F32 R46, -RZ, R36.reuse.H0_H0 ;  /* 0x20000024ff2e7230 */ /* 0x100fe40000004100 */
[----:B------:R-:W-:Y:S01]  /*1b30*/  FMUL.FTZ R47, R5, R44 ;  /* 0x0000002c052f7220 */ /* 0x000fe20000410000 */
[----:B------:R-:W-:Y:S01]  /*1b40*/  FMUL.FTZ R48, R4, R35 ;  /* 0x0000002304307220 */ /* 0x000fe20000410000 */
[----:B------:R-:W-:Y:S01]  /*1b50*/  FADD.FTZ R22, R22, R50 ;  /* 0x0000003216167221 */ /* 0x000fe20000010000 */
[----:B------:R-:W-:Y:S01]  /*1b60*/  FFMA.FTZ R23, R51, R50, R23 ;  /* 0x0000003233177223 */ /* 0x000fe20000010017 */
[----:B------:R-:W-:-:S02]  /*1b70*/  HADD2.F32 R36, -RZ, R36.H1_H1 ;  /* 0x30000024ff247230 */ /* 0x000fc40000004100 */
        /* <DEDUP_REMOVED lines=14> */
[----:B------:R-:W-:Y:S02]  /*1c60*/  HADD2.F32 R38, -RZ, R38.H1_H1 ;  /* 0x30000026ff267230 */ /* 0x000fe40000004100 */
[----:B------:R-:W-:Y:S01]  /*1c70*/  FMUL.FTZ R10, R0, R6 ;  /* 0x00000006000a7220 */ /* 0x000fe20000410000 */
        /* <DEDUP_REMOVED lines=8> */
[----:B------:R-:W-:-:S02]  /*1d00*/  HADD2.F32 R39, -RZ, R39.H1_H1 ;  /* 0x30000027ff277230 */ /* 0x000fc40000004100 */
[----:B------:R-:W-:Y:S01]  /*1d10*/  FADD.FTZ R22, R22, R12 ;  /* 0x0000000c16167221 */ /* 0x000fe20000010000 */
[----:B------:R-:W-:Y:S01]  /*1d20*/  FFMA.FTZ R23, R13, R12, R23 ;  /* 0x0000000c0d177223 */ /* 0x000fe20000010017 */
[----:B------:R-:W-:-:S04]  /*1d30*/  FADD.FTZ R25, R25, R32 ;  /* 0x0000002019197221 */ /* 0x000fc80000010000 */
[----:B------:R-:W-:Y:S01]  /*1d40*/  FADD.FTZ R25, R25, R34 ;  /* 0x0000002219197221 */ /* 0x000fe20000010000 */
[----:B------:R-:W-:-:S03]  /*1d50*/  FFMA.FTZ R24, R45, R36, R24 ;  /* 0x000000242d187223 */ /* 0x000fc60000010018 */
[----:B------:R-:W-:Y:S01]  /*1d60*/  FADD.FTZ R25, R25, R36 ;  /* 0x0000002419197221 */ /* 0x000fe20000010000 */
[C---:B--2---:R-:W-:Y:S01]  /*1d70*/  FMUL.FTZ R15, R5.reuse, R16 ;  /* 0x00000010050f7220 */ /* 0x044fe20000410000 */
[----:B------:R-:W-:Y:S01]  /*1d80*/  FMUL.FTZ R16, R4, R39 ;  /* 0x0000002704107220 */ /* 0x000fe20000410000 */
[C---:B---3--:R-:W-:Y:S01]  /*1d90*/  FMUL.FTZ R18, R5.reuse, R18 ;  /* 0x0000001205127220 */ /* 0x048fe20000410000 */
[----:B------:R-:W-:Y:S01]  /*1da0*/  FMUL.FTZ R36, R5, R40 ;  /* 0x0000002805247220 */ /* 0x000fe20000410000 */
[----:B----4-:R-:W-:-:S04]  /*1db0*/  FMUL.FTZ R14, R3, R37 ;  /* 0x00000025030e7220 */ /* 0x010fc80000410000 */
[----:B------:R-:W-:Y:S01]  /*1dc0*/  FADD.FTZ R22, R22, R14 ;  /* 0x0000000e16167221 */ /* 0x000fe20000010000 */
[----:B------:R-:W-:Y:S01]  /*1dd0*/  FFMA.FTZ R23, R15, R14, R23 ;  /* 0x0000000e0f177223 */ /* 0x000fe20000010017 */
[--C-:B------:R-:W-:Y:S02]  /*1de0*/  HADD2.F32 R32, -RZ, R20.reuse.H0_H0 ;  /* 0x20000014ff207230 */ /* 0x100fe40000004100 */
[----:B------:R-:W-:Y:S01]  /*1df0*/  FADD.FTZ R22, R22, R16 ;  /* 0x0000001016167221 */ /* 0x000fe20000010000 */
[----:B------:R-:W-:Y:S02]  /*1e00*/  HADD2.F32 R33, -RZ, R20.H1_H1 ;  /* 0x30000014ff217230 */ /* 0x000fe40000004100 */
[----:B------:R-:W-:Y:S01]  /*1e10*/  FFMA.FTZ R23, R17, R16, R23 ;  /* 0x0000001011177223 */ /* 0x000fe20000010017 */
[----:B------:R-:W-:Y:S02]  /*1e20*/  FMUL.FTZ R19, R0, R32 ;  /* 0x0000002000137220 */ /* 0x000fe40000410000 */
[----:B------:R-:W-:Y:S01]  /*1e30*/  FMUL.FTZ R20, R2, R33 ;  /* 0x0000002102147220 */ /* 0x000fe20000410000 */
[----:B------:R-:W-:-:S02]  /*1e40*/  HADD2.F32 R34, -RZ, R21.H0_H0 ;  /* 0x20000015ff227230 */ /* 0x000fc40000004100 */
[----:B------:R-:W-:Y:S01]  /*1e50*/  FADD.FTZ R22, R22, R19 ;  /* 0x0000001316167221 */ /* 0x000fe20000010000 */
[----:B------:R-:W-:Y:S01]  /*1e60*/  FFMA.FTZ R23, R18, R19, R23 ;  /* 0x0000001312177223 */ /* 0x000fe20000010017 */
[----:B------:R-:W-:Y:S02]  /*1e70*/  HADD2.F32 R35, -RZ, R21.H1_H1 ;  /* 0x30000015ff237230 */ /* 0x000fe40000004100 */
[----:B------:R-:W-:Y:S01]  /*1e80*/  FMUL.FTZ R21, R5, R42 ;  /* 0x0000002a05157220 */ /* 0x000fe20000410000 */
[----:B------:R-:W-:Y:S01]  /*1e90*/  FADD.FTZ R22, R22, R20 ;  /* 0x0000001416167221 */ /* 0x000fe20000010000 */
[----:B------:R-:W-:Y:S01]  /*1ea0*/  FFMA.FTZ R23, R36, R20, R23 ;  /* 0x0000001424177223 */ /* 0x000fe20000010017 */
[----:B------:R-:W-:Y:S01]  /*1eb0*/  FMUL.FTZ R40, R3, R34 ;  /* 0x0000002203287220 */ /* 0x000fe20000410000 */
[----:B------:R-:W-:Y:S01]  /*1ec0*/  FMUL.FTZ R41, R5, R41 ;  /* 0x0000002905297220 */ /* 0x000fe20000410000 */
[----:B------:R-:W-:Y:S02]  /*1ed0*/  FMUL.FTZ R42, R4, R35 ;  /* 0x00000023042a7220 */ /* 0x000fe40000410000 */
[----:B------:R-:W-:Y:S01]  /*1ee0*/  FADD.FTZ R22, R22, R40 ;  /* 0x0000002816167221 */ /* 0x000fe20000010000 */
[----:B------:R-:W-:-:S03]  /*1ef0*/  FFMA.FTZ R23, R21, R40, R23 ;  /* 0x0000002815177223 */ /* 0x000fc60000010017 */
[----:B------:R-:W-:Y:S01]  /*1f00*/  FADD.FTZ R22, R22, R42 ;  /* 0x0000002a16167221 */ /* 0x000fe20000010000 */
[----:B------:R-:W-:Y:S01]  /*1f10*/  FFMA.FTZ R23, R41, R42, R23 ;  /* 0x0000002a29177223 */ /* 0x000fe20000010017 */
[----:B------:R-:W-:Y:S04]  /*1f20*/  STL [R1+0x24], R36 ;  /* 0x0000242401007387 */ /* 0x000fe80000100800 */
[----:B------:R0:W-:Y:S04]  /*1f30*/  STS.64 [R61], R22 ;  /* 0x000000163d007388 */ /* 0x0001e80000000a00 */
[----:B0-----:R0:W5:Y:S01]  /*1f40*/  LDL.LU R61, [R1+0xac] ;  /* 0x0000ac00013d7983 */ /* 0x0011620000300800 */
[----:B------:R-:W-:Y:S01]  /*1f50*/  FADD.FTZ R23, R31, R6 ;  /* 0x000000061f177221 */ /* 0x000fe20000010000 */
[----:B------:R-:W-:-:S02]  /*1f60*/  FFMA.FTZ R22, R11, R6, R30 ;  /* 0x000000060b167223 */ /* 0x000fc4000001001e */
[----:B------:R0:W5:Y:S01]  /*1f70*/  LDL.LU R6, [R1+0xa8] ;  /* 0x0000a80001067983 */ /* 0x0001620000300800 */
[----:B------:R-:W-:Y:S02]  /*1f80*/  UIADD3 UR10, UP0, UPT, UR10, 0x2, URZ ;  /* 0x000000020a0a7890 */ /* 0x000fe4000ff1e0ff */
[----:B------:R-:W-:Y:S02]  /*1f90*/  USHF.L.U32 UR15, UR16, 0x1, URZ ;  /* 0x00000001100f7899 */ /* 0x000fe400080006ff */
[----:B------:R-:W-:Y:S02]  /*1fa0*/  UIADD3.X UR5, UPT, UPT, URZ, UR5, URZ, UP0, !UPT ;  /* 0x00000005ff057290 */ /* 0x000fe400087fe4ff */
[----:B------:R-:W-:Y:S02]  /*1fb0*/  USHF.L.U64.HI UR14, UR16, 0x1, UR17 ;  /* 0x00000001100e7899 */ /* 0x000fe40008010211 */
[----:B------:R-:W-:-:S04]  /*1fc0*/  UISETP.GE.U32.AND UP0, UPT, UR10, UR15, UPT ;  /* 0x0000000f0a00728c */ /* 0x000fc8000bf06070 */
[----:B------:R-:W-:Y:S01]  /*1fd0*/  UISETP.GE.AND.EX UP0, UPT, UR5, UR14, UPT, UP0 ;  /* 0x0000000e0500728c */ /* 0x000fe2000bf06300 */
        /* <DEDUP_REMOVED lines=14> */
[----:B------:R-:W-:Y:S06]  /*20c0*/  BAR.SYNC.DEFER_BLOCKING 0x0 ;  /* 0x0000000000007b1d */ /* 0x000fec0000010000 */
[----:B0-----:R-:W-:Y:S05]  /*20d0*/  BRA.U !UP0, `(.L_x_525) ;  /* 0x0000000108c47547 */ /* 0x001fea000b800000 */
[----:B------:R-:W0:Y:S01]  /*20e0*/  S2R R35, SR_TID.X ;  /* 0x0000000000237919 */ /* 0x000e220000002100 */
[----:B------:R-:W1:Y:S01]  /*20f0*/  S2UR UR7, SR_CgaCtaId ;  /* 0x00000000000779c3 */ /* 0x000e620000008800 */
[----:B------:R-:W-:Y:S02]  /*2100*/  UMOV UR6, 0x400 ;  /* 0x0000040000067882 */ /* 0x000fe40000000000 */
[----:B-1----:R-:W-:Y:S01]  /*2110*/  ULEA UR6, UR7, UR6, 0x18 ;  /* 0x0000000607067291 */ /* 0x002fe2000f8ec0ff */
[----:B0-----:R-:W-:-:S05]  /*2120*/  SHF.L.U32 R31, R35, 0x1, RZ ;  /* 0x00000001231f7819 */ /* 0x001fca00000006ff */
[----:B------:R-:W-:Y:S02]  /*2130*/  LEA R30, R35, UR6, 0x5 ;  /* 0x00000006231e7c11 */ /* 0x000fe4000f8e28ff */
        /* <DEDUP_REMOVED lines=43> */
.L_x_525:
        /* <DEDUP_REMOVED lines=51> */
.L_x_527:
[----:B------:R-:W-:Y:S05]  /*2720*/  BSYNC.RECONVERGENT B0 ;  /* 0x0000000000007941 */ /* 0x000fea0003800200 */
.L_x_526:
        /* <DEDUP_REMOVED lines=21> */
.L_x_529:
[----:B------:R-:W-:Y:S05]  /*2880*/  BSYNC.RECONVERGENT B0 ;  /* 0x0000000000007941 */ /* 0x000fea0003800200 */
.L_x_528:
        /* <DEDUP_REMOVED lines=22> */
.L_x_532:
[----:B------:R-:W2:Y:S04]  /*29f0*/  LD.E.STRONG.GPU R33, desc[UR12][R30.64+0x8] ;  /* 0x0000080c1e217980 */ /* 0x000ea8000c10f900 */
[----:B--2---:R-:W-:Y:S01]  /*2a00*/  CCTL.IVALL ;  /* 0x00000000ff00798f */ /* 0x004fe20002000000 */
[----:B------:R-:W-:Y:S05]  /*2a10*/  YIELD ;  /* 0x0000000000007946 */ /* 0x000fea0003800000 */
[----:B-----5:R-:W-:-:S04]  /*2a20*/  LOP3.LUT R33, R33, R32, RZ, 0x3c, !PT ;  /* 0x0000002021217212 */ /* 0x020fc800078e3cff */
[----:B------:R-:W-:-:S13]  /*2a30*/  ISETP.GT.AND P0, PT, R33, -0x1, PT ;  /* 0xffffffff2100780c */ /* 0x000fda0003f04270 */
[----:B------:R-:W-:Y:S05]  /*2a40*/  @P0 BRA `(.L_x_532) ;  /* 0xfffffffc00e80947 */ /* 0x000fea000383ffff */
.L_x_531:
[----:B------:R-:W-:Y:S05]  /*2a50*/  WARPSYNC.ALL ;  /* 0x0000000000007948 */ /* 0x000fea0003800000 */
[----:B------:R-:W-:Y:S06]  /*2a60*/  BAR.SYNC.DEFER_BLOCKING 0x0 ;  /* 0x0000000000007b1d */ /* 0x000fec0000010000 */
[----:B------:R-:W-:Y:S05]  /*2a70*/  BRA `(.L_x_533) ;  /* 0x0000000000587947 */ /* 0x000fea0003800000 */
.L_x_530:
        /* <DEDUP_REMOVED lines=14> */
.L_x_535:
[----:B------:R-:W2:Y:S04]  /*2b60*/  LD.E.STRONG.GPU R33, desc[UR12][R30.64] ;  /* 0x0000000c1e217980 */ /* 0x000ea8000c10f900 */
[----:B--2---:R-:W-:Y:S01]  /*2b70*/  CCTL.IVALL ;  /* 0x00000000ff00798f */ /* 0x004fe20002000000 */
[----:B------:R-:W-:Y:S05]  /*2b80*/  YIELD ;  /* 0x0000000000007946 */ /* 0x000fea0003800000 */
[----:B-----5:R-:W-:-:S04]  /*2b90*/  LOP3.LUT R33, R33, R32, RZ, 0x3c, !PT ;  /* 0x0000002021217212 */ /* 0x020fc800078e3cff */
[----:B------:R-:W-:-:S13]  /*2ba0*/  ISETP.GT.AND P0, PT, R33, -0x1, PT ;  /* 0xffffffff2100780c */ /* 0x000fda0003f04270 */
[----:B------:R-:W-:Y:S05]  /*2bb0*/  @P0 BRA `(.L_x_535) ;  /* 0xfffffffc00e80947 */ /* 0x000fea000383ffff */
.L_x_534:
[----:B------:R-:W-:Y:S05]  /*2bc0*/  WARPSYNC.ALL ;  /* 0x0000000000007948 */ /* 0x000fea0003800000 */
[----:B------:R-:W-:Y:S06]  /*2bd0*/  BAR.SYNC.DEFER_BLOCKING 0x0 ;  /* 0x0000000000007b1d */ /* 0x000fec0000010000 */
.L_x_533:
        /* <DEDUP_REMOVED lines=58> */
.L_x_537:
[----:B------:R-:W-:Y:S05]  /*2f80*/  BSYNC.RECONVERGENT B0 ;  /* 0x0000000000007941 */ /* 0x000fea0003800200 */
.L_x_536:
[----:B------:R-:W2:Y:S04]  /*2f90*/  LDL.LU R39, [R1+0x14] ;  /* 0x0000140001277983 */ /* 0x000ea80000300800 */
[----:B------:R-:W3:Y:S04]  /*2fa0*/  LDL.LU R34, [R1+0x10] ;  /* 0x0000100001227983 */ /* 0x000ee80000300800 */
[----:B------:R-:W4:Y:S04]  /*2fb0*/  LDL.LU R35, [R1+0xc] ;  /* 0x00000c0001237983 */ /* 0x000f280000300800 */
[----:B------:R-:W4:Y:S04]  /*2fc0*/  LDL.LU R36, [R1+0x8] ;  /* 0x0000080001247983 */ /* 0x000f280000300800 */
[----:B------:R-:W4:Y:S04]  /*2fd0*/  LDL.LU R37, [R1+0x4] ;  /* 0x0000040001257983 */ /* 0x000f280000300800 */
[----:B------:R-:W4:Y:S04]  /*2fe0*/  LDL.LU R38, [R1] ;  /* 0x0000000001267983 */ /* 0x000f280000300800 */
[----:B------:R0:W-:Y:S04]  /*2ff0*/  STL [R1+0xdc], R21 ;  /* 0x0000dc1501007387 */ /* 0x0001e80000100800 */
[----:B0-----:R-:W4:Y:S04]  /*3000*/  LDL.LU R21, [R1+0x44] ;  /* 0x0000440001157983 */ /* 0x001f280000300800 */
[----:B------:R0:W-:Y:S04]  /*3010*/  STL [R1+0xd8], R41 ;  /* 0x0000d82901007387 */ /* 0x0001e80000100800 */
[----:B0-----:R-:W2:Y:S04]  /*3020*/  LDL.LU R41, [R1+0x18] ;  /* 0x0000180001297983 */ /* 0x001ea80000300800 */
[----:B------:R0:W-:Y:S04]  /*3030*/  STL [R1+0xd4], R29 ;  /* 0x0000d41d01007387 */ /* 0x0001e80000100800 */
[----:B0-----:R-:W4:Y:S04]  /*3040*/  LDL.LU R29, [R1+0x20] ;  /* 0x00002000011d7983 */ /* 0x001f280000300800 */
[----:B------:R0:W-:Y:S04]  /*3050*/  STL [R1+0xd0], R28 ;  /* 0x0000d01c01007387 */ /* 0x0001e80000100800 */
[----:B0-----:R-:W3:Y:S01]  /*3060*/  LDL R28, [R1+0xa4] ;  /* 0x0000a400011c7983 */ /* 0x001ee20000100800 */
        /* <DEDUP_REMOVED lines=16> */
[----:B------:R-:W-:Y:S04]  /*3170*/  STL [R1+0xbc], R23 ;  /* 0x0000bc1701007387 */ /* 0x000fe80000100800 */
[----:B------:R-:W-:Y:S04]  /*3180*/  STL [R1+0xb8], R22 ;  /* 0x0000b81601007387 */ /* 0x000fe80000100800 */
[----:B------:R-:W-:Y:S04]  /*3190*/  STL [R1+0xb4], R4 ;  /* 0x0000b40401007387 */ /* 0x000fe80000100800 */
[----:B-----5:R-:W-:Y:S04]  /*31a0*/  STL [R1+0xb0], R3 ;  /* 0x0000b00301007387 */ /* 0x020fe80000100800 */
[----:B------:R-:W-:Y:S01]  /*31b0*/  STL [R1+0xac], R2 ;  /* 0x0000ac0201007387 */ /* 0x000fe20000100800 */
[----:B0-----:R-:W-:Y:S01]  /*31c0*/  LOP3.LUT P0, RZ, R27, 0x30f, RZ, 0xc0, !PT ;  /* 0x0000030f1bff7812 */ /* 0x001fe2000780c0ff */
[----:B-1----:R-:W-:-:S02]  /*31d0*/  FADD.FTZ R32, R30, R32 ;  /* 0x000000201e207221 */ /* 0x002fc40000010000 */
[----:B------:R-:W-:Y:S04]  /*31e0*/  STL [R1+0xa8], R0 ;  /* 0x0000a80001007387 */ /* 0x000fe80000100800 */
        /* <DEDUP_REMOVED lines=14> */
[----:B---3--:R-:W-:-:S04]  /*32d0*/  IADD3 R30, PT, PT, R28, -UR7, RZ ;  /* 0x800000071c1e7c10 */ /* 0x008fc8000fffe0ff */
[----:B------:R-:W-:Y:S01]  /*32e0*/  LEA R30, R30, UR6, 0x3 ;  /* 0x000000061e1e7c11 */ /* 0x000fe2000f8e18ff */
[----:B------:R-:W-:Y:S06]  /*32f0*/  BAR.SYNC.DEFER_BLOCKING 0x0 ;  /* 0x0000000000007b1d */ /* 0x000fec0000010000 */
[----:B------:R-:W0:Y:S01]  /*3300*/  LDCU.64 UR6, c[0x0][0x380] ;  /* 0x00007000ff0677ac */ /* 0x000e220008000a00 */
[----:B------:R-:W2:Y:S02]  /*3310*/  LDS.64 R30, [R30] ;  /* 0x000000001e1e7984 */ /* 0x000ea40000000a00 */
[--C-:B--2---:R-:W-:Y:S01]  /*3320*/  FADD.FTZ R32, R41, -R30.reuse ;  /* 0x8000001e29207221 */ /* 0x104fe20000010000 */
[--C-:B------:R-:W-:Y:S01]  /*3330*/  FADD.FTZ R6, R6, -R30.reuse ;  /* 0x8000001e06067221 */ /* 0x100fe20000010000 */
[--C-:B------:R-:W-:Y:S01]  /*3340*/  FADD.FTZ R33, R39, -R30.reuse ;  /* 0x8000001e27217221 */ /* 0x100fe20000010000 */
[----:B------:R-:W-:Y:S01]  /*3350*/  FADD.FTZ R34, R34, -R30 ;  /* 0x8000001e22227221 */ /* 0x000fe20000010000 */
[-C--:B----4-:R-:W-:Y:S01]  /*3360*/  FFMA.FTZ R32, R21, -R31.reuse, R32 ;  /* 0x8000001f15207223 */ /* 0x090fe20000010020 */
[----:B------:R-:W-:Y:S01]  /*3370*/  FFMA.FTZ R6, R29, -R31, R6 ;  /* 0x8000001f1d067223 */ /* 0x000fe20000010006 */
[----:B------:R-:W2:Y:S01]  /*3380*/  LDL.LU R21, [R1+0x68] ;  /* 0x0000680001157983 */ /* 0x000ea20000300800 */
[--C-:B------:R-:W-:Y:S01]  /*3390*/  FADD.FTZ R35, R35, -R30.reuse ;  /* 0x8000001e23237221 */ /* 0x100fe20000010000 */
[--C-:B------:R-:W-:Y:S01]  /*33a0*/  FADD.FTZ R36, R36, -R30.reuse ;  /* 0x8000001e24247221 */ /* 0x100fe20000010000 */
[--C-:B------:R-:W-:Y:S01]  /*33b0*/  FADD.FTZ R37, R37, -R30.reuse ;  /* 0x8000001e25257221 */ /* 0x100fe20000010000 */
[----:B------:R-:W3:Y:S01]  /*33c0*/  LDL.LU R41, [R1+0x64] ;  /* 0x0000640001297983 */ /* 0x000ee20000300800 */
[----:B------:R-:W-:-:S03]  /*33d0*/  FADD.FTZ R38, R38, -R30 ;  /* 0x8000001e26267221 */ /* 0x000fc60000010000 */
[----:B------:R-:W4:Y:S04]  /*33e0*/  LDL.LU R29, [R1+0x60] ;  /* 0x00006000011d7983 */ /* 0x000f280000300800 */
        /* <DEDUP_REMOVED lines=37> */
[-C--:B------:R-:W-:Y:S01]  /*3640*/  FFMA.FTZ R50, R51, -R31.reuse, R50 ;  /* 0x8000001f33327223 */ /* 0x080fe20000010032 */
[-C--:B------:R-:W-:Y:S01]  /*3650*/  FFMA.FTZ R48, R49, -R31.reuse, R48 ;  /* 0x8000001f31307223 */ /* 0x080fe20000010030 */
[-C--:B------:R-:W-:Y:S01]  /*3660*/  FFMA.FTZ R46, R47, -R31.reuse, R46 ;  /* 0x8000001f2f2e7223 */ /* 0x080fe2000001002e */
[-C--:B--2---:R-:W-:Y:S02]  /*3670*/  FFMA.FTZ R33, R21, -R31.reuse, R33 ;  /* 0x8000001f15217223 */ /* 0x084fe40000010021 */
[----:B------:R-:W2:Y:S01]  /*3680*/  LDL.LU R21, [R1+0xdc] ;  /* 0x0000dc0001157983 */ /* 0x000ea20000300800 */
[----:B---3--:R-:W-:-:S03]  /*3690*/  FFMA.FTZ R34, R41, -R31, R34 ;  /* 0x8000001f29227223 */ /* 0x008fc60000010022 */
[----:B------:R-:W3:Y:S01]  /*36a0*/  LDL.LU R41, [R1+0xd8] ;  /* 0x0000d80001297983 */ /* 0x000ee20000300800 */
        /* <DEDUP_REMOVED lines=23> */
[----:B------:R1:W5:Y:S04]  /*3820*/  LDL.LU R0, [R1+0xa8] ;  /* 0x0000a80001007983 */ /* 0x0003680000300800 */
[----:B------:R-:W4:Y:S04]  /*3830*/  LDL.LU R51, [R1+0x70] ;  /* 0x0000700001337983 */ /* 0x000f280000300800 */
[----:B------:R-:W4:Y:S04]  /*3840*/  LDL.LU R49, [R1+0x24] ;  /* 0x0000240001317983 */ /* 0x000f280000300800 */
[----:B------:R-:W0:Y:S01]  /*3850*/  LDL.LU R47, [R1+0x6c] ;  /* 0x00006c00012f7983 */ /* 0x000e220000300800 */
[-C--:B------:R-:W-:Y:S01]  /*3860*/  FFMA.FTZ R43, R43, -R31.reuse, R7 ;  /* 0x8000001f2b2b7223 */ /* 0x080fe20000010007 */
[C---:B------:R-:W-:Y:S01]  /*3870*/  FMUL.FTZ R6, R5.reuse, R6 ;  /* 0x0000000605067220 */ /* 0x040fe20000410000 */
[----:B------:R-:W-:Y:S01]  /*3880*/  FMUL.FTZ R7, R5, R32 ;  /* 0x0000002005077220 */ /* 0x000fe20000410000 */
[-C--:B------:R-:W-:Y:S01]  /*3890*/  FFMA.FTZ R10, R11, -R31.reuse, R10 ;  /* 0x8000001f0b0a7223 */ /* 0x080fe2000001000a */
[----:B------:R-:W-:Y:S01]  /*38a0*/  FFMA.FTZ R12, R13, -R31, R12 ;  /* 0x8000001f0d0c7223 */ /* 0x000fe2000001000c */
[C---:B------:R-:W-:Y:S01]  /*38b0*/  FMUL.FTZ R34, R5.reuse, R34 ;  /* 0x0000002205227220 */ /* 0x040fe20000410000 */
[----:B------:R-:W-:Y:S01]  /*38c0*/  FMUL.FTZ R11, R5, R36 ;  /* 0x00000024050b7220 */ /* 0x000fe20000410000 */
[----:B------:R-:W-:Y:S01]  /*38d0*/  F2FP.F16.F32.PACK_AB R6, R7, R6 ;  /* 0x000000060706723e */ /* 0x000fe200000000ff */
[C---:B------:R-:W-:Y:S01]  /*38e0*/  FMUL.FTZ R7, R5.reuse, R33 ;  /* 0x0000002105077220 */ /* 0x040fe20000410000 */
[----:B------:R-:W-:Y:S01]  /*38f0*/  FMUL.FTZ R13, R5, R60 ;  /* 0x0000003c050d7220 */ /* 0x000fe20000410000 */
[-C--:B------:R-:W-:Y:S01]  /*3900*/  FFMA.FTZ R52, R39, -R31.reuse, R52 ;  /* 0x8000001f27347223 */ /* 0x080fe20000010034 */
[-C--:B------:R-:W-:Y:S01]  /*3910*/  FFMA.FTZ R53, R42, -R31.reuse, R53 ;  /* 0x8000001f2a357223 */ /* 0x080fe20000010035 */
[----:B------:R-:W-:Y:S01]  /*3920*/  FFMA.FTZ R42, R18, -R31, R19 ;  /* 0x8000001f122a7223 */ /* 0x000fe20000010013 */
[----:B------:R-:W-:Y:S01]  /*3930*/  FMUL.FTZ R18, R5, R35 ;  /* 0x0000002305127220 */ /* 0x000fe20000410000 */
[-C--:B------:R-:W-:Y:S01]  /*3940*/  FFMA.FTZ R44, R45, -R31.reuse, R44 ;  /* 0x8000001f2d2c7223 */ /* 0x080fe2000001002c */
[-C--:B------:R-:W-:Y:S01]  /*3950*/  FFMA.FTZ R39, R8, -R31.reuse, R9 ;  /* 0x8000001f08277223 */ /* 0x080fe20000010009 */
[-C--:B------:R-:W-:Y:S01]  /*3960*/  FFMA.FTZ R14, R15, -R31.reuse, R14 ;  /* 0x8000001f0f0e7223 */ /* 0x080fe2000001000e */
[----:B------:R-:W-:Y:S01]  /*3970*/  FFMA.FTZ R16, R17, -R31, R16 ;  /* 0x8000001f11107223 */ /* 0x000fe20000010010 */
        /* <DEDUP_REMOVED lines=25> */
[----:B------:R-:W-:Y:S01]  /*3b10*/  F2FP.F16.F32.PACK_AB R12, R12, R17 ;  /* 0x000000110c0c723e */ /* 0x000fe200000000ff */
[----:B------:R-:W-:Y:S01]  /*3b20*/  ULOP3.LUT UR4, UR4, 0x1, URZ, 0x3c, !UPT ;  /* 0x0000000104047892 */ /* 0x000fe2000f8e3cff */
[----:B--2---:R-:W-:Y:S01]  /*3b30*/  FFMA.FTZ R40, R21, -R31, R40 ;  /* 0x8000001f15287223 */ /* 0x004fe20000010028 */
[----:B------:R-:W-:Y:S01]  /*3b40*/  FMUL.FTZ R21, R5, R59 ;  /* 0x0000003b05157220 */ /* 0x000fe20000410000 */
[----:B---3--:R-:W-:-:S02]  /*3b50*/  FFMA.FTZ R30, R41, -R31, R30 ;  /* 0x8000001f291e7223 */ /* 0x008fc4000001001e */
[----:B------:R-:W-:Y:S02]  /*3b60*/  FMUL.FTZ R40, R5, R40 ;  /* 0x0000002805287220 */ /* 0x000fe40000410000 */
[----:B------:R-:W-:Y:S01]  /*3b70*/  F2FP.F16.F32.PACK_AB R21, R58, R21 ;  /* 0x000000153a15723e */ /* 0x000fe200000000ff */
[----:B----4-:R-:W-:Y:S01]  /*3b80*/  FFMA.FTZ R32, R49, -R31, R20 ;  /* 0x8000001f31207223 */ /* 0x010fe20000010014 */
[C---:B------:R-:W-:Y:S01]  /*3b90*/  FMUL.FTZ R20, R5.reuse, R61 ;  /* 0x0000003d05147220 */ /* 0x040fe20000410000 */
[C---:B------:R-:W-:Y:S02]  /*3ba0*/  FMUL.FTZ R31, R5.reuse, R16 ;  /* 0x00000010051f7220 */ /* 0x040fe40000410000 */
[----:B------:R-:W-:Y:S02]  /*3bb0*/  FMUL.FTZ R33, R5, R32 ;  /* 0x0000002005217220 */ /* 0x000fe40000410000 */
[----:B------:R-:W-:Y:S01]  /*3bc0*/  F2FP.F16.F32.PACK_AB R20, R13, R20 ;  /* 0x000000140d14723e */ /* 0x000fe200000000ff */
[C---:B------:R-:W-:Y:S01]  /*3bd0*/  FMUL.FTZ R13, R5.reuse, R48 ;  /* 0x00000030050d7220 */ /* 0x040fe20000410000 */
[----:B------:R-:W-:Y:S01]  /*3be0*/  FMUL.FTZ R5, R5, R30 ;  /* 0x0000001e05057220 */ /* 0x000fe20000410000 */
[----:B0-----:R-:W-:-:S02]  /*3bf0*/  IADD3 R8, P0, PT, R47, UR6, RZ ;  /* 0x000000062f087c10 */ /* 0x001fc4000ff1e0ff */
[----:B------:R-:W-:Y:S02]  /*3c00*/  F2FP.F16.F32.PACK_AB R47, R34, R43 ;  /* 0x0000002b222f723e */ /* 0x000fe400000000ff */
[----:B------:R-:W-:Y:S02]  /*3c10*/  F2FP.F16.F32.PACK_AB R53, R13, R50 ;  /* 0x000000320d35723e */ /* 0x000fe400000000ff */
[----:B------:R-:W-:Y:S02]  /*3c20*/  IADD3.X R9, PT, PT, R51, UR7, RZ, P0, !PT ;  /* 0x0000000733097c10 */ /* 0x000fe400087fe4ff */
[----:B------:R-:W-:Y:S02]  /*3c30*/  F2FP.F16.F32.PACK_AB R13, R31, R14 ;  /* 0x0000000e1f0d723e */ /* 0x000fe400000000ff */
[----:B------:R-:W-:Y:S02]  /*3c40*/  F2FP.F16.F32.PACK_AB R42, R33, R42 ;  /* 0x0000002a212a723e */ /* 0x000fe400000000ff */
[----:B------:R-:W-:Y:S01]  /*3c50*/  F2FP.F16.F32.PACK_AB R43, R5, R40 ;  /* 0x00000028052b723e */ /* 0x000fe200000000ff */
        /* <DEDUP_REMOVED lines=9> */
.L_x_524:
        /* <DEDUP_REMOVED lines=21> */
[----:B0----5:R-:W-:Y:S02]  /*3e40*/  SHF.R.U32.HI R0, RZ, 0x5, R10 ;  /* 0x00000005ff007819 */ /* 0x021fe4000001160a */
        /* <DEDUP_REMOVED lines=35> */
.L_x_549:
        /* <DEDUP_REMOVED lines=21> */
.L_x_542:
        /* <DEDUP_REMOVED lines=34> */
.L_x_541:
        /* <DEDUP_REMOVED lines=20> */
.L_x_544:
[----:B------:R-:W-:Y:S05]  /*4530*/  BSYNC.RECONVERGENT B1 ;  /* 0x0000000000017941 */ /* 0x000fea0003800200 */
.L_x_543:
        /* <DEDUP_REMOVED lines=26> */
.L_x_540:
[----:B------:R-:W-:Y:S05]  /*46e0*/  BSYNC.RECONVERGENT B0 ;  /* 0x0000000000007941 */ /* 0x000fea0003800200 */
.L_x_539:
[----:B------:R0:W-:Y:S01]  /*46f0*/  STS [R5], R33 ;  /* 0x0000002105007388 */ /* 0x0001e20000000800 */
[----:B------:R-:W1:Y:S01]  /*4700*/  LDC.64 R14, c[0x0][0x388] ;  /* 0x0000e200ff0e7b82 */ /* 0x000e620000000a00 */
[----:B------:R-:W-:Y:S02]  /*4710*/  ISETP.GT.U32.AND P1, PT, R39, 0x9, PT ;  /* 0x000000092700780c */ /* 0x000fe40003f24070 */
[----:B------:R0:W-:Y:S01]  /*4720*/  STS [R5+0x500], R30 ;  /* 0x0005001e05007388 */ /* 0x0001e20000000800 */
[----:B------:R-:W-:-:S04]  /*4730*/  MOV R13, R4 ;  /* 0x00000004000d7202 */ /* 0x000fc80000000f00 */
[----:B------:R-:W2:Y:S08]  /*4740*/  LDC.64 R6, c[0x0][0x390] ;  /* 0x0000e400ff067b82 */ /* 0x000eb00000000a00 */
[----:B0-----:R-:W-:Y:S06]  /*4750*/  BAR.SYNC.DEFER_BLOCKING 0x0 ;  /* 0x0000000000007b1d */ /* 0x001fec0000010000 */
.L_x_548:
        /* <DEDUP_REMOVED lines=31> */
.L_x_559:
        /* <DEDUP_REMOVED lines=11> */
.L_x_547:
[----:B------:R-:W-:Y:S05]  /*4a00*/  BSYNC.RECONVERGENT B0 ;  /* 0x0000000000007941 */ /* 0x000fea0003800200 */
.L_x_546:
        /* <DEDUP_REMOVED lines=9> */
.L_x_545:
        /* <DEDUP_REMOVED lines=8> */
.L_x_551:
[----:B------:R-:W-:Y:S05]  /*4b20*/  BSYNC B0 ;  /* 0x0000000000007941 */ /* 0x000fea0003800000 */
.L_x_550:
        /* <DEDUP_REMOVED lines=8> */
.L_x_552:
[----:B------:R-:W-:Y:S01]  /*4bb0*/  FADD.FTZ R19, R19, R16 ;  /* 0x0000001013137221 */ /* 0x000fe20000010000 */
[----:B------:R-:W-:-:S04]  /*4bc0*/  HFMA2 R26, -RZ, RZ, 0, 2.384185791015625e-07 ;  /* 0x00000004ff1a7431 */ /* 0x000fc800000001ff */
[----:B------:R-:W-:Y:S02]  /*4bd0*/  MOV R27, R19 ;  /* 0x00000013001b7202 */ /* 0x000fe40000000f00 */
[----:B------:R-:W-:-:S07]  /*4be0*/  MOV R18, R25 ;  /* 0x0000001900127202 */ /* 0x000fce0000000f00 */
[----:B------:R-:W-:Y:S05]  /*4bf0*/  WARPSYNC.COLLECTIVE R24, `(.L_x_553) ;  /* 0x0000000018087348 */ /* 0x000fea0003c00000 */
[----:B------:R0:W1:Y:S02]  /*4c00*/  SHFL.BFLY P3, R25, R27, R26, R29 ;  /* 0x0c00001a1b197389 */ /* 0x000064000006001d */
[----:B01----:R-:W-:Y:S05]  /*4c10*/  ENDCOLLECTIVE ;  /* 0x000000000000791b */ /* 0x003fea0003800000 */
.L_x_553:
[----:B------:R-:W-:-:S05]  /*4c20*/  FADD.FTZ R18, R18, R17 ;  /* 0x0000001112127221 */ /* 0x000fca0000010000 */
[----:B------:R-:W-:Y:S02]  /*4c30*/  MOV R27, R18 ;  /* 0x00000012001b7202 */ /* 0x000fe40000000f00 */
[----:B------:R-:W-:-:S07]  /*4c40*/  MOV R20, R25 ;  /* 0x0000001900147202 */ /* 0x000fce0000000f00 */
[----:B------:R-:W-:Y:S05]  /*4c50*/  WARPSYNC.COLLECTIVE R24, `(.L_x_554) ;  /* 0x0000000018087348 */ /* 0x000fea0003c00000 */
[----:B------:R0:W1:Y:S02]  /*4c60*/  SHFL.BFLY P3, R25, R27, R26, R29 ;  /* 0x0c00001a1b197389 */ /* 0x000064000006001d */
[----:B01----:R-:W-:Y:S05]  /*4c70*/  ENDCOLLECTIVE ;  /* 0x000000000000791b */ /* 0x003fea0003800000 */
.L_x_554:
[----:B------:R-:W-:Y:S01]  /*4c80*/  FADD.FTZ R20, R19, R20 ;  /* 0x0000001413147221 */ /* 0x000fe20000010000 */
[----:B------:R-:W-:-:S04]  /*4c90*/  HFMA2 R26, -RZ, RZ, 0, 1.1920928955078125e-07 ;  /* 0x00000002ff1a7431 */ /* 0x000fc800000001ff */
[----:B------:R-:W-:Y:S02]  /*4ca0*/  MOV R27, R20 ;  /* 0x00000014001b7202 */ /* 0x000fe40000000f00 */
[----:B------:R-:W-:-:S07]  /*4cb0*/  MOV R21, R25 ;  /* 0x0000001900157202 */ /* 0x000fce0000000f00 */
[----:B------:R-:W-:Y:S05]  /*4cc0*/  WARPSYNC.COLLECTIVE R24, `(.L_x_555) ;  /* 0x0000000018087348 */ /* 0x000fea0003c00000 */
[----:B------:R0:W1:Y:S02]  /*4cd0*/  SHFL.BFLY P3, R25, R27, R26, R29 ;  /* 0x0c00001a1b197389 */ /* 0x000064000006001d */
[----:B01----:R-:W-:Y:S05]  /*4ce0*/  ENDCOLLECTIVE ;  /* 0x000000000000791b */ /* 0x003fea0003800000 */
.L_x_555:
[----:B------:R-:W-:-:S05]  /*4cf0*/  FADD.FTZ R21, R18, R21 ;  /* 0x0000001512157221 */ /* 0x000fca0000010000 */
[----:B------:R-:W-:Y:S02]  /*4d00*/  MOV R27, R21 ;  /* 0x00000015001b7202 */ /* 0x000fe40000000f00 */
[----:B------:R-:W-:-:S07]  /*4d10*/  MOV R23, R25 ;  /* 0x0000001900177202 */ /* 0x000fce0000000f00 */
[----:B------:R-:W-:Y:S05]  /*4d20*/  WARPSYNC.COLLECTIVE R24, `(.L_x_556) ;  /* 0x0000000018087348 */ /* 0x000fea0003c00000 */
[----:B------:R0:W1:Y:S02]  /*4d30*/  SHFL.BFLY P3, R25, R27, R26, R29 ;  /* 0x0c00001a1b197389 */ /* 0x000064000006001d */
[----:B01----:R-:W-:Y:S05]  /*4d40*/  ENDCOLLECTIVE ;  /* 0x000000000000791b */ /* 0x003fea0003800000 */
.L_x_556:
[----:B------:R-:W-:Y:S01]  /*4d50*/  FADD.FTZ R23, R20, R23 ;  /* 0x0000001714177221 */ /* 0x000fe20000010000 */
[----:B------:R-:W-:-:S04]  /*4d60*/  HFMA2 R26, -RZ, RZ, 0, 5.9604644775390625e-08 ;  /* 0x00000001ff1a7431 */ /* 0x000fc800000001ff */
[----:B------:R-:W-:Y:S02]  /*4d70*/  MOV R27, R23 ;  /* 0x00000017001b7202 */ /* 0x000fe40000000f00 */
[----:B------:R-:W-:-:S07]  /*4d80*/  MOV R16, R25 ;  /* 0x0000001900107202 */ /* 0x000fce0000000f00 */
[----:B------:R-:W-:Y:S05]  /*4d90*/  WARPSYNC.COLLECTIVE R24, `(.L_x_557) ;  /* 0x0000000018087348 */ /* 0x000fea0003c00000 */
[----:B------:R0:W1:Y:S02]  /*4da0*/  SHFL.BFLY P3, R25, R27, R26, R29 ;  /* 0x0c00001a1b197389 */ /* 0x000064000006001d */
[----:B01----:R-:W-:Y:S05]  /*4db0*/  ENDCOLLECTIVE ;  /* 0x000000000000791b */ /* 0x003fea0003800000 */
.L_x_557:
[----:B------:R-:W-:-:S05]  /*4dc0*/  FADD.FTZ R16, R21, R16 ;  /* 0x0000001015107221 */ /* 0x000fca0000010000 */
[----:B------:R-:W-:Y:S02]  /*4dd0*/  MOV R27, R16 ;  /* 0x00000010001b7202 */ /* 0x000fe40000000f00 */
[----:B------:R-:W-:-:S07]  /*4de0*/  MOV R22, R25 ;  /* 0x0000001900167202 */ /* 0x000fce0000000f00 */
[----:B------:R-:W-:Y:S05]  /*4df0*/  WARPSYNC.COLLECTIVE R24, `(.L_x_558) ;  /* 0x0000000018087348 */ /* 0x000fea0003c00000 */
[----:B------:R0:W1:Y:S02]  /*4e00*/  SHFL.BFLY P3, R25, R27, R26, R29 ;  /* 0x0c00001a1b197389 */ /* 0x000064000006001d */
[----:B01----:R-:W-:Y:S05]  /*4e10*/  ENDCOLLECTIVE ;  /* 0x000000000000791b */ /* 0x003fea0003800000 */
.L_x_558:
[----:B------:R-:W-:Y:S01]  /*4e20*/  FADD.FTZ R22, R23, R22 ;  /* 0x0000001617167221 */ /* 0x000fe20000010000 */
[----:B------:R-:W-:Y:S01]  /*4e30*/  MOV R17, R25 ;  /* 0x0000001900117202 */ /* 0x000fe20000000f00 */
[----:B------:R-:W-:Y:S06]  /*4e40*/  BRA `(.L_x_559) ;  /* 0xfffffff800c07947 */ /* 0x000fec000383ffff */
.L_x_560:
        /* <DEDUP_REMOVED lines=11> */
.L_x_910:


//--------------------- .text._ZN13group_norm_v218gn_bwd_cuda_kernelI6__halfLi320ELi3ELi32ELi20ELi4096ELb0ELb1ELi32ELi320ELi320ELi4ELb1ELi3ELb0ELb0ELNS_15WgradSyncMethodE2ENS_16CompileConditionILi1000EEEEEvPT_S6_S6_PKS5_S8_S8_S8_PKfflPfPj --------------------------
	.section	.text._ZN13group_norm_v218gn_bwd_cuda_kernelI6__halfLi320ELi3ELi32ELi20ELi4096ELb0ELb1ELi32ELi320ELi320ELi4ELb1ELi3ELb0ELb0ELNS_15WgradSyncMethodE2ENS_16CompileConditionILi1000EEEEEvPT_S6_S6_PKS5_S8_S8_S8_PKfflPfPj,"ax",@progbits
	.align	128
        .global         _ZN13group_norm_v218gn_bwd_cuda_kernelI6__halfLi320ELi3ELi32ELi20ELi4096ELb0ELb1ELi32ELi320ELi320ELi4ELb1ELi3ELb0ELb0ELNS_15WgradSyncMethodE2ENS_16CompileConditionILi1000EEEEEvPT_S6_S6_PKS5_S8_S8_S8_PKfflPfPj
        .type           _ZN13group_norm_v218gn_bwd_cuda_kernelI6__halfLi320ELi3ELi32ELi20ELi4096ELb0ELb1ELi32ELi320ELi320ELi4ELb1ELi3ELb0ELb0ELNS_15WgradSyncMethodE2ENS_16CompileConditionILi1000EEEEEvPT_S6_S6_PKS5_S8_S8_S8_PKfflPfPj,@function
        .size           _ZN13group_norm_v218gn_bwd_cuda_kernelI6__halfLi320ELi3ELi32ELi20ELi4096ELb0ELb1ELi32ELi320ELi320ELi4ELb1ELi3ELb0ELb0ELNS_15WgradSyncMethodE2ENS_16CompileConditionILi1000EEEEEvPT_S6_S6_PKS5_S8_S8_S8_PKfflPfPj,(.L_x_911 - _ZN13group_norm_v218gn_bwd_cuda_kernelI6__halfLi320ELi3ELi32ELi20ELi4096ELb0ELb1ELi32ELi320ELi320ELi4ELb1ELi3ELb0ELb0ELNS_15WgradSyncMethodE2ENS_16CompileConditionILi1000EEEEEvPT_S6_S6_PKS5_S8_S8_S8_PKfflPfPj)
        .other          _ZN13group_norm_v218gn_bwd_cuda_kernelI6__halfLi320ELi3ELi32ELi20ELi4096ELb0ELb1ELi32ELi320ELi320ELi4ELb1ELi3ELb0ELb0ELNS_15WgradSyncMethodE2ENS_16CompileConditionILi1000EEEEEvPT_S6_S6_PKS5_S8_S8_S8_PKfflPfPj,@"STO_CUDA_ENTRY STV_DEFAULT"
_ZN13group_norm_v218gn_bwd_cuda_kernelI6__halfLi320ELi3ELi32ELi20ELi4096ELb0ELb1ELi32ELi320ELi320ELi4ELb1ELi3ELb0ELb0ELNS_15WgradSyncMethodE2ENS_16CompileConditionILi1000EEEEEvPT_S6_S6_PKS5_S8_S8_S8_PKfflPfPj:
.text._ZN13group_norm_v218gn_bwd_cuda_kernelI6__halfLi320ELi3ELi32ELi20ELi4096ELb0ELb1ELi32ELi320ELi320ELi4ELb1ELi3ELb0ELb0ELNS_15WgradSyncMethodE2ENS_16CompileConditionILi1000EEEEEvPT_S6_S6_PKS5_S8_S8_S8_PKfflPfPj:
        /* <DEDUP_REMOVED lines=31> */
.L_x_563:
        /* <DEDUP_REMOVED lines=8> */
.L_x_562:
[----:B------:R-:W-:Y:S05]  /*0270*/  WARPSYNC.ALL ;  /* 0x0000000000007948 */ /* 0x000fea0003800000 */
[----:B------:R-:W-:Y:S06]  /*0280*/  BAR.SYNC.DEFER_BLOCKING 0x0 ;  /* 0x0000000000007b1d */ /* 0x000fec0000010000 */
[----:B------:R-:W-:Y:S05]  /*0290*/  BRA `(.L_x_564) ;  /* 0x00000038003c7947 */ /* 0x000fea0003800000 */
.L_x_561:
        /* <DEDUP_REMOVED lines=14> */
.L_x_577:
[----:B-1----:R-:W2:Y:S01]  /*0380*/  LDL R4, [R1+0xa8] ;  /* 0x0000a80001047983 */ /* 0x002ea20000100800 */
[----:B------:R-:W-:Y:S01]  /*0390*/  ULOP3.LUT UR9, UR12, 0x1, URZ, 0xc0, !UPT ;  /* 0x000000010c097892 */ /* 0x000fe2000f8ec0ff */
[----:B------:R-:W-:Y:S01]  /*03a0*/  HFMA2 R5, -RZ, RZ, 0, 0 ;  /* 0x00000000ff057431 */ /* 0x000fe200000001ff */
[----:B------:R-:W-:Y:S01]  /*03b0*/  USHF.R.U64 UR10, UR12, 0x1, UR5 ;  /* 0x000000010c0a7899 */ /* 0x000fe20008001205 */
[----:B------:R-:W1:Y:S01]  /*03c0*/  S2R R3, SR_TID.X ;  /* 0x0000000000037919 */ /* 0x000e620000002100 */
[----:B------:R-:W-:Y:S01]  /*03d0*/  UIMAD UR13, UR9, 0x140, URZ ;  /* 0x00000140090d78a4 */ /* 0x000fe2000f8e02ff */
[----:B0----5:R-:W-:Y:S01]  /*03e0*/  SHF.L.U32 R0, R2, 0x5, RZ ;  /* 0x0000000502007819 */ /* 0x021fe200000006ff */
[----:B------:R-:W0:Y:S01]  /*03f0*/  LDCU.64 UR14, c[0x0][0x3a0] ;  /* 0x00007400ff0e77ac */ /* 0x000e220008000a00 */
[----:B------:R3:W-:Y:S01]  /*0400*/  STL [R1+0xac], R2 ;  /* 0x0000ac0201007387 */ /* 0x0007e20000100800 */
[----:B------:R-:W-:Y:S01]  /*0410*/  MOV R7, UR10 ;  /* 0x0000000a00077c02 */ /* 0x000fe20008000f00 */
[----:B------:R-:W4:Y:S01]  /*0420*/  LDC.64 R24, c[0x0][0x3a8] ;  /* 0x0000ea00ff187b82 */ /* 0x000f220000000a00 */
[----:B------:R-:W-:Y:S01]  /*0430*/  USHF.R.U32.HI UR11, URZ, 0x1, UR5 ;  /* 0x00000001ff0b7899 */ /* 0x000fe20008011605 */
[----:B------:R-:W4:Y:S01]  /*0440*/  S2R R45, SR_CgaCtaId ;  /* 0x00000000002d7919 */ /* 0x000f220000008800 */
[----:B------:R-:W4:Y:S02]  /*0450*/  LDCU UR18, c[0x0][0x3c0] ;  /* 0x00007800ff1277ac */ /* 0x000f240008000800 */
[----:B------:R-:W-:Y:S01]  /*0460*/  UIMAD UR9, UR11, 0x280000, URZ ;  /* 0x002800000b0978a4 */ /* 0x000fe2000f8e02ff */
[----:B-1----:R-:W-:-:S05]  /*0470*/  LOP3.LUT R3, R3, 0xffff, RZ, 0xc0, !PT ;  /* 0x0000ffff03037812 */ /* 0x002fca00078ec0ff */
[----:B------:R-:W-:-:S05]  /*0480*/  IMAD R3, R3, 0x334, RZ ;  /* 0x0000033403037824 */ /* 0x000fca00078e02ff */
[----:B------:R-:W-:-:S04]  /*0490*/  SHF.R.U32.HI R3, RZ, 0x10, R3 ;  /* 0x00000010ff037819 */ /* 0x000fc80000011603 */
[----:B------:R-:W-:-:S05]  /*04a0*/  LOP3.LUT R0, R3, 0xfe0, R0, 0xf8, !PT ;  /* 0x00000fe003007812 */ /* 0x000fca00078ef800 */
[----:B------:R-:W-:Y:S01]  /*04b0*/  IMAD R3, R0, 0x280, RZ ;  /* 0x0000028000037824 */ /* 0x000fe200078e02ff */
[----:B--2---:R-:W-:-:S05]  /*04c0*/  LEA R4, R4, UR13, 0x2 ;  /* 0x0000000d04047c11 */ /* 0x004fca000f8e10ff */
[----:B------:R-:W-:-:S03]  /*04d0*/  IMAD.WIDE.U32 R6, R7, 0x280000, R4 ;  /* 0x0028000007067825 */ /* 0x000fc600078e0004 */
[----:B------:R-:W-:-:S04]  /*04e0*/  IADD3 R0, P0, PT, R3, R6, RZ ;  /* 0x0000000603007210 */ /* 0x000fc80007f1e0ff */
[----:B------:R-:W-:Y:S02]  /*04f0*/  IADD3.X R7, PT, PT, R7, UR9, RZ, P0, !PT ;  /* 0x0000000907077c10 */ /* 0x000fe400087fe4ff */
[C---:B------:R-:W-:Y:S02]  /*0500*/  SHF.L.U32 R14, R0.reuse, 0x1, RZ ;  /* 0x00000001000e7819 */ /* 0x040fe400000006ff */
[----:B---3--:R-:W-:Y:S02]  /*0510*/  SHF.L.U64.HI R2, R0, 0x1, R7 ;  /* 0x0000000100027819 */ /* 0x008fe40000010207 */
[----:B0-----:R-:W-:Y:S01]  /*0520*/  IADD3 R6, P0, PT, R14, UR14, RZ ;  /* 0x0000000e0e067c10 */ /* 0x001fe2000ff1e0ff */
[----:B------:R-:W-:Y:S01]  /*0530*/  IMAD.HI.U32 R0, R4, -0x33333333, RZ ;  /* 0xcccccccd04007827 */ /* 0x000fe200078e00ff */
[----:B------:R-:W-:Y:S01]  /*0540*/  MOV R3, UR10 ;  /* 0x0000000a00037c02 */ /* 0x000fe20008000f00 */
[----:B------:R-:W-:Y:S01]  /*0550*/  STL [R1+0x4c], R14 ;  /* 0x00004c0e01007387 */ /* 0x000fe20000100800 */
[----:B------:R-:W-:Y:S01]  /*0560*/  IADD3.X R7, PT, PT, R2, UR15, RZ, P0, !PT ;  /* 0x0000000f02077c10 */ /* 0x000fe200087fe4ff */
[----:B------:R-:W0:Y:S01]  /*0570*/  LDCU.64 UR14, c[0x0][0x3b8] ;  /* 0x00007700ff0e77ac */ /* 0x000e220008000a00 */
[----:B------:R-:W-:Y:S01]  /*0580*/  SHF.R.U32.HI R8, RZ, 0x4, R0 ;  /* 0x00000004ff087819 */ /* 0x000fe20000011600 */
[----:B------:R-:W-:Y:S03]  /*0590*/  STL [R1+0x50], R2 ;  /* 0x0000500201007387 */ /* 0x000fe60000100800 */
[----:B------:R-:W-:Y:S01]  /*05a0*/  SHF.L.U32 R0, R8, 0x1, RZ ;  /* 0x0000000108007819 */ /* 0x000fe200000006ff */
[----:B------:R1:W-:Y:S03]  /*05b0*/  STL [R1+0x6c], R8 ;  /* 0x00006c0801007387 */ /* 0x0003e60000100800 */
[----:B------:R-:W-:Y:S01]  /*05c0*/  LEA R0, P0, R3, R0, 0x6 ;  /* 0x0000000003007211 */ /* 0x000fe200078030ff */
[----:B------:R-:W2:Y:S04]  /*05d0*/  LDG.E.64.CONSTANT R16, desc[UR16][R6.64+0x1400] ;  /* 0x0014001006107981 */ /* 0x000ea8000c1e9b00 */
[----:B------:R-:W3:Y:S01]  /*05e0*/  LDG.E.64.CONSTANT R22, desc[UR16][R6.64+0x3c00] ;  /* 0x003c001006167981 */ /* 0x000ee2000c1e9b00 */
[----:B-1----:R-:W-:-:S03]  /*05f0*/  MOV R8, UR11 ;  /* 0x0000000b00087c02 */ /* 0x002fc60008000f00 */
[----:B------:R-:W3:Y:S01]  /*0600*/  LDG.E.64.CONSTANT R56, desc[UR16][R6.64] ;  /* 0x0000001006387981 */ /* 0x000ee2000c1e9b00 */
[----:B------:R-:W-:Y:S02]  /*0610*/  LEA.HI.X R3, R3, RZ, R8, 0x6, P0 ;  /* 0x000000ff03037211 */ /* 0x000fe400000f3408 */
[C---:B0-----:R-:W-:Y:S01]  /*0620*/  LEA R18, P0, R0.reuse, UR14, 0x2 ;  /* 0x0000000e00127c11 */ /* 0x041fe2000f8010ff */
[----:B------:R-:W3:Y:S03]  /*0630*/  LDG.E.64.CONSTANT R20, desc[UR16][R6.64+0x5000] ;  /* 0x0050001006147981 */ /* 0x000ee6000c1e9b00 */
[----:B------:R-:W-:Y:S01]  /*0640*/  LEA.HI.X R19, R0, UR15, R3, 0x2, P0 ;  /* 0x0000000f00137c11 */ /* 0x000fe200080f1403 */
[----:B------:R-:W0:Y:S01]  /*0650*/  LDCU.64 UR14, c[0x0][0x398] ;  /* 0x00007300ff0e77ac */ /* 0x000e220008000a00 */
[----:B------:R-:W3:Y:S04]  /*0660*/  LDG.E.64.CONSTANT R40, desc[UR16][R6.64+0x2800] ;  /* 0x0028001006287981 */ /* 0x000ee8000c1e9b00 */
[----:B------:R-:W3:Y:S04]  /*0670*/  LDG.E.64.CONSTANT R10, desc[UR16][R6.64+0x7800] ;  /* 0x00780010060a7981 */ /* 0x000ee8000c1e9b00 */
[----:B------:R-:W3:Y:S04]  /*0680*/  LDG.E.64.CONSTANT R18, desc[UR16][R18.64] ;  /* 0x0000001012127981 */ /* 0x000ee8000c1e9b00 */
[----:B------:R-:W3:Y:S04]  /*0690*/  LDG.E.64.CONSTANT R12, desc[UR16][R6.64+0x6400] ;  /* 0x00640010060c7981 */ /* 0x000ee8000c1e9b00 */
[----:B------:R1:W3:Y:S01]  /*06a0*/  LDG.E.64.CONSTANT R8, desc[UR16][R6.64+0x8c00] ;  /* 0x008c001006087981 */ /* 0x0002e2000c1e9b00 */
[----:B0-----:R-:W-:-:S04]  /*06b0*/  IADD3 R42, P0, PT, R14, UR14, RZ ;  /* 0x0000000e0e2a7c10 */ /* 0x001fc8000ff1e0ff */
[----:B------:R-:W-:-:S05]  /*06c0*/  IADD3.X R43, PT, PT, R2, UR15, RZ, P0, !PT ;  /* 0x0000000f022b7c10 */ /* 0x000fca00087fe4ff */
[----:B------:R-:W3:Y:S01]  /*06d0*/  LDG.E.64.CONSTANT R14, desc[UR16][R42.64+0x8c00] ;  /* 0x008c00102a0e7981 */ /* 0x000ee2000c1e9b00 */
[----:B----4-:R-:W-:-:S03]  /*06e0*/  IMAD.WIDE.U32 R24, R4, 0x2, R24 ;  /* 0x0000000204187825 */ /* 0x010fc600078e0018 */
        /* <DEDUP_REMOVED lines=8> */
[----:B------:R-:W1:Y:S01]  /*0770*/  S2R R2, SR_TID.X ;  /* 0x0000000000027919 */ /* 0x000e620000002100 */
[----:B------:R-:W0:Y:S01]  /*0780*/  S2UR UR15, SR_CgaCtaId ;  /* 0x00000000000f79c3 */ /* 0x000e220000008800 */
[----:B------:R-:W-:Y:S01]  /*0790*/  UMOV UR14, 0x400 ;  /* 0x00000400000e7882 */ /* 0x000fe20000000000 */
[----:B------:R-:W-:-:S04]  /*07a0*/  MOV R4, 0x400 ;  /* 0x0000040000047802 */ /* 0x000fc80000000f00 */
[----:B------:R-:W-:Y:S01]  /*07b0*/  IADD3 R4, PT, PT, R4, 0x2800, RZ ;  /* 0x0000280004047810 */ /* 0x000fe20007ffe0ff */
[----:B0-----:R-:W-:Y:S01]  /*07c0*/  ULEA UR9, UR15, UR14, 0x18 ;  /* 0x0000000e0f097291 */ /* 0x001fe2000f8ec0ff */
[----:B-1----:R-:W-:-:S04]  /*07d0*/  SHF.L.U32 R0, R2, 0x1, RZ ;  /* 0x0000000102007819 */ /* 0x002fc800000006ff */
[----:B------:R-:W-:Y:S02]  /*07e0*/  LOP3.LUT R3, R0, 0x18, RZ, 0xc0, !PT ;  /* 0x0000001800037812 */ /* 0x000fe400078ec0ff */
[----:B------:R-:W-:Y:S02]  /*07f0*/  LEA R0, R2, UR9, 0x5 ;  /* 0x0000000902007c11 */ /* 0x000fe4000f8e28ff */
[----:B------:R-:W-:Y:S02]  /*0800*/  LEA R2, R45, R4, 0x18 ;  /* 0x000000042d027211 */ /* 0x000fe400078ec0ff */
[C---:B------:R-:W-:Y:S02]  /*0810*/  LOP3.LUT R5, R3.reuse, 0x8, RZ, 0x3c, !PT ;  /* 0x0000000803057812 */ /* 0x040fe400078e3cff */
[----:B------:R-:W-:Y:S02]  /*0820*/  LOP3.LUT R7, R3, 0x10, RZ, 0x3c, !PT ;  /* 0x0000001003077812 */ /* 0x000fe400078e3cff */
[----:B------:R-:W-:-:S02]  /*0830*/  IADD3 R5, PT, PT, R0, R5, RZ ;  /* 0x0000000500057210 */ /* 0x000fc40007ffe0ff */
[----:B------:R-:W-:Y:S02]  /*0840*/  IADD3 R4, PT, PT, R0, R7, RZ ;  /* 0x0000000700047210 */ /* 0x000fe40007ffe0ff */
[----:B------:R-:W-:Y:S01]  /*0850*/  LOP3.LUT R43, R3, 0x18, RZ, 0x3c, !PT ;  /* 0x00000018032b7812 */ /* 0x000fe200078e3cff */
[--C-:B--2---:R-:W-:Y:S02]  /*0860*/  HADD2.F32 R49, -RZ, R17.reuse.H1_H1 ;  /* 0x30000011ff317230 */ /* 0x104fe40000004100 */
[----:B------:R-:W-:Y:S02]  /*0870*/  HADD2.F32 R50, -RZ, R17.H0_H0 ;  /* 0x20000011ff327230 */ /* 0x000fe40000004100 */
[--C-:B---3--:R-:W-:Y:S02]  /*0880*/  HADD2.F32 R54, -RZ, R57.reuse.H0_H0 ;  /* 0x20000039ff367230 */ /* 0x108fe40000004100 */
[----:B------:R-:W-:Y:S02]  /*0890*/  HADD2.F32 R52, -RZ, R57.H1_H1 ;  /* 0x30000039ff347230 */ /* 0x000fe40000004100 */
[----:B------:R-:W-:-:S02]  /*08a0*/  HADD2.F32 R6, -RZ, R20.H1_H1 ;  /* 0x30000014ff067230 */ /* 0x000fc40000004100 */
[----:B------:R-:W-:Y:S02]  /*08b0*/  HADD2.F32 R17, -RZ, R21.H0_H0 ;  /* 0x20000015ff117230 */ /* 0x000fe40000004100 */
[--C-:B------:R-:W-:Y:S02]  /*08c0*/  HADD2.F32 R59, -RZ, R41.reuse.H0_H0 ;  /* 0x20000029ff3b7230 */ /* 0x100fe40000004100 */
[----:B------:R-:W-:Y:S02]  /*08d0*/  HADD2.F32 R57, -RZ, R41.H1_H1 ;  /* 0x30000029ff397230 */ /* 0x000fe40000004100 */
[--C-:B------:R-:W-:Y:S02]  /*08e0*/  HADD2.F32 R41, -RZ, R10.reuse.H0_H0 ;  /* 0x2000000aff297230 */ /* 0x100fe40000004100 */
[----:B------:R-:W-:Y:S02]  /*08f0*/  HADD2.F32 R42, -RZ, R10.H1_H1 ;  /* 0x3000000aff2a7230 */ /* 0x000fe40000004100 */
[----:B------:R-:W-:Y:S01]  /*0900*/  FADD.FTZ R10, -R18, R49 ;  /* 0x00000031120a7221 */ /* 0x000fe20000010100 */
[----:B------:R-:W-:Y:S04]  /*0910*/  STL [R1+0xc4], R14 ;  /* 0x0000c40e01007387 */ /* 0x000fe80000100800 */
[----:B------:R-:W-:Y:S04]  /*0920*/  STL [R1+0xc0], R15 ;  /* 0x0000c00f01007387 */ /* 0x000fe80000100800 */
[----:B------:R0:W-:Y:S04]  /*0930*/  STL [R1+0x54], R2 ;  /* 0x0000540201007387 */ /* 0x0001e80000100800 */
[----:B------:R-:W-:Y:S01]  /*0940*/  STL [R1+0x74], R5 ;  /* 0x0000740501007387 */ /* 0x000fe20000100800 */
[----:B0-----:R-:W-:Y:S01]  /*0950*/  IADD3 R2, PT, PT, R0, R3, RZ ;  /* 0x0000000300027210 */ /* 0x001fe20007ffe0ff */
[----:B------:R-:W-:-:S04]  /*0960*/  HADD2.F32 R3, -RZ, R23.H1_H1 ;  /* 0x30000017ff037230 */ /* 0x000fc80000004100 */
[----:B------:R0:W-:Y:S04]  /*0970*/  STL [R1+0xb0], R2 ;  /* 0x0000b00201007387 */ /* 0x0001e80000100800 */
[----:B------:R1:W-:Y:S01]  /*0980*/  STL [R1+0x70], R4 ;  /* 0x0000700401007387 */ /* 0x0003e20000100800 */
[----:B------:R-:W-:Y:S01]  /*0990*/  FADD.FTZ R49, -R18, R3 ;  /* 0x0000000312317221 */ /* 0x000fe20000010100 */
[----:B0-----:R-:W-:Y:S01]  /*09a0*/  IADD3 R2, PT, PT, R0, R43, RZ ;  /* 0x0000002b00027210 */ /* 0x001fe20007ffe0ff */
[----:B-1----:R-:W-:-:S04]  /*09b0*/  HADD2.F32 R4, -RZ, R20.H0_H0 ;  /* 0x20000014ff047230 */ /* 0x002fc80000004100 */
[----:B------:R0:W-:Y:S01]  /*09c0*/  STL [R1+0x68], R2 ;  /* 0x0000680201007387 */ /* 0x0001e20000100800 */
[----:B------:R-:W-:Y:S02]  /*09d0*/  HADD2.F32 R20, -RZ, R21.H1_H1 ;  /* 0x30000015ff147230 */ /* 0x000fe40000004100 */
[C---:B------:R-:W-:Y:S01]  /*09e0*/  FADD.FTZ R61, -R18.reuse, R4 ;  /* 0x00000004123d7221 */ /* 0x040fe20000010100 */
[----:B------:R-:W-:Y:S01]  /*09f0*/  HADD2.F32 R21, -RZ, R12.H0_H0 ;  /* 0x2000000cff157230 */ /* 0x000fe20000004100 */
[----:B------:R-:W-:Y:S01]  /*0a00*/  STL [R1+0xd8], R49 ;  /* 0x0000d83101007387 */ /* 0x000fe20000100800 */
[--C-:B------:R-:W-:Y:S02]  /*0a10*/  HADD2.F32 R55, -RZ, R22.reuse.H0_H0 ;  /* 0x20000016ff377230 */ /* 0x100fe40000004100 */
[C---:B0-----:R-:W-:Y:S01]  /*0a20*/  FADD.FTZ R2, -R18.reuse, R6 ;  /* 0x0000000612027221 */ /* 0x041fe20000010100 */
[----:B------:R-:W-:Y:S02]  /*0a30*/  HADD2.F32 R53, -RZ, R22.H1_H1 ;  /* 0x30000016ff357230 */ /* 0x000fe40000004100 */
[----:B------:R-:W-:Y:S01]  /*0a40*/  FADD.FTZ R4, -R18, R17 ;  /* 0x0000001112047221 */ /* 0x000fe20000010100 */
[----:B------:R-:W-:Y:S01]  /*0a50*/  HADD2.F32 R58, -RZ, R23.H0_H0 ;  /* 0x20000017ff3a7230 */ /* 0x000fe20000004100 */
[----:B------:R-:W-:Y:S01]  /*0a60*/  STL [R1+0xd0], R61 ;  /* 0x0000d03d01007387 */ /* 0x000fe20000100800 */
[----:B------:R-:W-:-:S02]  /*0a70*/  HADD2.F32 R22, -RZ, R12.H1_H1 ;  /* 0x3000000cff167230 */ /* 0x000fc40000004100 */
[C---:B------:R-:W-:Y:S01]  /*0a80*/  FADD.FTZ R3, -R18.reuse, R20 ;  /* 0x0000001412037221 */ /* 0x040fe20000010100 */
[--C-:B------:R-:W-:Y:S01]  /*0a90*/  HADD2.F32 R23, -RZ, R13.reuse.H0_H0 ;  /* 0x2000000dff177230 */ /* 0x100fe20000004100 */
[----:B------:R0:W-:Y:S01]  /*0aa0*/  STL [R1+0x24], R2 ;  /* 0x0000240201007387 */ /* 0x0001e20000100800 */
[--C-:B------:R-:W-:Y:S02]  /*0ab0*/  HADD2.F32 R7, -RZ, R40.reuse.H0_H0 ;  /* 0x20000028ff077230 */ /* 0x100fe40000004100 */
[----:B------:R-:W-:Y:S01]  /*0ac0*/  HADD2.F32 R5, -RZ, R40.H1_H1 ;  /* 0x30000028ff057230 */ /* 0x000fe20000004100 */
[----:B------:R1:W-:Y:S01]  /*0ad0*/  STL [R1+0x2c], R4 ;  /* 0x00002c0401007387 */ /* 0x0003e20000100800 */
[----:B------:R-:W-:Y:S02]  /*0ae0*/  HADD2.F32 R40, -RZ, R13.H1_H1 ;  /* 0x3000000dff287230 */ /* 0x000fe40000004100 */
[C---:B0-----:R-:W-:Y:S01]  /*0af0*/  FADD.FTZ R2, -R18.reuse, R21 ;  /* 0x0000001512027221 */ /* 0x041fe20000010100 */
[----:B------:R0:W-:Y:S01]  /*0b00*/  STL [R1+0x5c], R3 ;  /* 0x00005c0301007387 */ /* 0x0001e20000100800 */
[C---:B------:R-:W-:Y:S01]  /*0b10*/  FADD.FTZ R15, -R18.reuse, R41 ;  /* 0x00000029120f7221 */ /* 0x040fe20000010100 */
[----:B-1----:R-:W-:-:S02]  /*0b20*/  FADD.FTZ R4, -R18, R22 ;  /* 0x0000001612047221 */ /* 0x002fc40000010100 */
[----:B------:R1:W-:Y:S01]  /*0b30*/  STL [R1+0x60], R2 ;  /* 0x0000600201007387 */ /* 0x0003e20000100800 */
[----:B------:R-:W-:Y:S02]  /*0b40*/  HADD2.F32 R43, -RZ, R11.H0_H0 ;  /* 0x2000000bff2b7230 */ /* 0x000fe40000004100 */
[C---:B0-----:R-:W-:Y:S01]  /*0b50*/  FADD.FTZ R3, -R18.reuse, R23 ;  /* 0x0000001712037221 */ /* 0x041fe20000010100 */
[----:B------:R-:W-:Y:S01]  /*0b60*/  STL [R1+0x64], R4 ;  /* 0x0000640401007387 */ /* 0x000fe20000100800 */
[----:B-1----:R-:W-:-:S03]  /*0b70*/  FADD.FTZ R2, -R18, R40 ;  /* 0x0000002812027221 */ /* 0x002fc60000010100 */
[----:B------:R0:W-:Y:S01]  /*0b80*/  STL [R1+0x78], R3 ;  /* 0x0000780301007387 */ /* 0x0001e20000100800 */
[----:B------:R-:W-:-:S03]  /*0b90*/  HADD2.F32 R44, -RZ, R11.H1_H1 ;  /* 0x3000000bff2c7230 */ /* 0x000fc60000004100 */
[----:B------:R-:W-:Y:S01]  /*0ba0*/  STL [R1+0xc8], R15 ;  /* 0x0000c80f01007387 */ /* 0x000fe20000100800 */
[----:B------:R-:W-:-:S03]  /*0bb0*/  HADD2.F32 R45, -RZ, R8.H0_H0 ;  /* 0x20000008ff2d7230 */ /* 0x000fc60000004100 */
[----:B------:R1:W-:Y:S01]  /*0bc0*/  STL [R1+0x7c], R2 ;  /* 0x00007c0201007387 */ /* 0x0003e20000100800 */
[----:B------:R-:W-:Y:S02]  /*0bd0*/  HADD2.F32 R46, -RZ, R8.H1_H1 ;  /* 0x30000008ff2e7230 */ /* 0x000fe40000004100 */
[C---:B0-----:R-:W-:Y:S01]  /*0be0*/  FADD.FTZ R3, -R18.reuse, R43 ;  /* 0x0000002b12037221 */ /* 0x041fe20000010100 */
[C---:B------:R-:W-:Y:S01]  /*0bf0*/  FADD.FTZ R4, -R18.reuse, R44 ;  /* 0x0000002c12047221 */ /* 0x040fe20000010100 */
[----:B-1----:R-:W-:-:S05]  /*0c00*/  FADD.FTZ R2, -R18, R42 ;  /* 0x0000002a12027221 */ /* 0x002fca0000010100 */
[----:B------:R0:W-:Y:S04]  /*0c10*/  STL [R1+0x8c], R2 ;  /* 0x00008c0201007387 */ /* 0x0001e80000100800 */
[----:B------:R1:W-:Y:S01]  /*0c20*/  STL [R1+0x90], R3 ;  /* 0x0000900301007387 */ /* 0x0003e20000100800 */
[----:B0-----:R-:W-:-:S03]  /*0c30*/  FADD.FTZ R2, -R18, R45 ;  /* 0x0000002d12027221 */ /* 0x001fc60000010100 */
[----:B------:R0:W-:Y:S01]  /*0c40*/  STL [R1+0x94], R4 ;  /* 0x0000940401007387 */ /* 0x0001e20000100800 */
[----:B-1----:R-:W-:-:S03]  /*0c50*/  FADD.FTZ R3, -R18, R46 ;  /* 0x0000002e12037221 */ /* 0x002fc60000010100 */
[----:B------:R-:W-:Y:S01]  /*0c60*/  STL [R1+0x98], R2 ;  /* 0x0000980201007387 */ /* 0x000fe20000100800 */
[----:B------:R-:W-:-:S03]  /*0c70*/  HADD2.F32 R47, -RZ, R9.H0_H0 ;  /* 0x20000009ff2f7230 */ /* 0x000fc60000004100 */
[----:B------:R1:W-:Y:S01]  /*0c80*/  STL [R1+0x9c], R3 ;  /* 0x00009c0301007387 */ /* 0x0003e20000100800 */
[----:B------:R-:W-:Y:S02]  /*0c90*/  HADD2.F32 R48, -RZ, R9.H1_H1 ;  /* 0x30000009ff307230 */ /* 0x000fe40000004100 */
[C---:B------:R-:W-:Y:S01]  /*0ca0*/  FADD.FTZ R9, -R18.reuse, R50 ;  /* 0x0000003212097221 */ /* 0x040fe20000010100 */
[C---:B0-----:R-:W-:Y:S01]  /*0cb0*/  FADD.FTZ R4, -R18.reuse, R47 ;  /* 0x0000002f12047221 */ /* 0x041fe20000010100 */
[----:B-1----:R-:W-:Y:S01]  /*0cc0*/  FADD.FTZ R3, R19, UR18 ;  /* 0x0000001213037e21 */ /* 0x002fe20008010000 */
[----:B------:R-:W-:Y:S01]  /*0cd0*/  FADD.FTZ R2, -R18, R48 ;  /* 0x0000003012027221 */ /* 0x000fe20000010100 */
[--C-:B----4-:R-:W-:Y:S02]  /*0ce0*/  HADD2.F32 R50, -RZ, R39.reuse.H0_H0 ;  /* 0x20000027ff327230 */ /* 0x110fe40000004100 */
[----:B------:R-:W-:Y:S02]  /*0cf0*/  HADD2.F32 R0, -RZ, R56.H0_H0 ;  /* 0x20000038ff007230 */ /* 0x000fe40000004100 */
[----:B------:R-:W-:Y:S01]  /*0d00*/  HADD2.F32 R51, -RZ, R16.H0_H0 ;  /* 0x20000010ff337230 */ /* 0x000fe20000004100 */
[----:B------:R-:W0:Y:S01]  /*0d10*/  MUFU.RSQ R3, R3 ;  /* 0x0000000300037308 */ /* 0x000e220000001400 */
[----:B------:R-:W-:-:S02]  /*0d20*/  HADD2.F32 R39, -RZ, R39.H1_H1 ;  /* 0x30000027ff277230 */ /* 0x000fc40000004100 */
[----:B------:R-:W-:Y:S01]  /*0d30*/  HADD2.F32 R46, -RZ, R30.H0_H0 ;  /* 0x2000001eff2e7230 */ /* 0x000fe20000004100 */
[----:B------:R1:W-:Y:S01]  /*0d40*/  STL [R1+0xa0], R4 ;  /* 0x0000a00401007387 */ /* 0x0003e20000100800 */
[----:B------:R-:W-:Y:S02]  /*0d50*/  HADD2.F32 R56, -RZ, R56.H1_H1 ;  /* 0x30000038ff387230 */ /* 0x000fe40000004100 */
[----:B------:R-:W-:Y:S02]  /*0d60*/  HADD2.F32 R15, -RZ, R28.H0_H0 ;  /* 0x2000001cff0f7230 */ /* 0x000fe40000004100 */
[C---:B------:R-:W-:Y:S01]  /*0d70*/  FADD.FTZ R11, -R18.reuse, R54 ;  /* 0x00000036120b7221 */ /* 0x040fe20000010100 */
[----:B------:R-:W-:Y:S02]  /*0d80*/  HADD2.F32 R16, -RZ, R16.H1_H1 ;  /* 0x30000010ff107230 */ /* 0x000fe40000004100 */
[C---:B------:R-:W-:Y:S01]  /*0d90*/  FADD.FTZ R8, -R18.reuse, R52 ;  /* 0x0000003412087221 */ /* 0x040fe20000010100 */
[----:B------:R-:W-:Y:S01]  /*0da0*/  HADD2.F32 R30, -RZ, R30.H1_H1 ;  /* 0x3000001eff1e7230 */ /* 0x000fe20000004100 */
[----:B------:R-:W-:Y:S01]  /*0db0*/  STL [R1+0xa4], R2 ;  /* 0x0000a40201007387 */ /* 0x000fe20000100800 */
[----:B------:R-:W-:Y:S01]  /*0dc0*/  FADD.FTZ R13, -R18, R51 ;  /* 0x00000033120d7221 */ /* 0x000fe20000010100 */
[----:B------:R-:W-:-:S02]  /*0dd0*/  HADD2.F32 R20, -RZ, R32.H0_H0 ;  /* 0x20000020ff147230 */ /* 0x000fc40000004100 */
[C---:B------:R-:W-:Y:S01]  /*0de0*/  FADD.FTZ R0, -R18.reuse, R0 ;  /* 0x0000000012007221 */ /* 0x040fe20000010100 */
[----:B------:R2:W-:Y:S01]  /*0df0*/  STL [R1+0xdc], R39 ;  /* 0x0000dc2701007387 */ /* 0x0005e20000100800 */
        /* <DEDUP_REMOVED lines=9> */
[----:B------:R-:W-:Y:S01]  /*0e90*/  HADD2.F32 R21, -RZ, R24.H1_H1 ;  /* 0x30000018ff157230 */ /* 0x000fe20000004100 */
[----:B------:R-:W-:Y:S01]  /*0ea0*/  STL [R1+0xd4], R46 ;  /* 0x0000d42e01007387 */ /* 0x000fe20000100800 */
[----:B------:R-:W-:Y:S01]  /*0eb0*/  HADD2.F32 R32, -RZ, R32.H1_H1 ;  /* 0x30000020ff207230 */ /* 0x000fe20000004100 */
[----:B------:R-:W3:Y:S01]  /*0ec0*/  LDCU.64 UR18, c[0x0][0x3d0] ;  /* 0x00007a00ff1277ac */ /* 0x000ee20008000a00 */
[----:B------:R-:W-:Y:S01]  /*0ed0*/  HADD2.F32 R23, -RZ, R25.H0_H0 ;  /* 0x20000019ff177230 */ /* 0x000fe20000004100 */
[----:B------:R-:W-:Y:S01]  /*0ee0*/  STL [R1+0xcc], R30 ;  /* 0x0000cc1e01007387 */ /* 0x000fe20000100800 */
[----:B------:R-:W-:-:S02]  /*0ef0*/  HADD2.F32 R18, -RZ, R33.H0_H0 ;  /* 0x20000021ff127230 */ /* 0x000fc40000004100 */
[----:B------:R-:W-:Y:S01]  /*0f00*/  HADD2.F32 R25, -RZ, R25.H1_H1 ;  /* 0x30000019ff197230 */ /* 0x000fe20000004100 */
[----:B------:R4:W-:Y:S01]  /*0f10*/  STL [R1+0x58], R15 ;  /* 0x0000580f01007387 */ /* 0x0009e20000100800 */
[----:B------:R-:W-:Y:S02]  /*0f20*/  HADD2.F32 R33, -RZ, R33.H1_H1 ;  /* 0x30000021ff217230 */ /* 0x000fe40000004100 */
[--C-:B-1----:R-:W-:Y:S02]  /*0f30*/  HADD2.F32 R4, -RZ, R29.reuse.H0_H0 ;  /* 0x2000001dff047230 */ /* 0x102fe40000004100 */
[----:B--2---:R-:W-:Y:S01]  /*0f40*/  FMUL.FTZ R39, R32, R21 ;  /* 0x0000001520277220 */ /* 0x004fe20000410000 */
[----:B------:R-:W-:Y:S01]  /*0f50*/  HADD2.F32 R2, -RZ, R28.H1_H1 ;  /* 0x3000001cff027230 */ /* 0x000fe20000004100 */
[----:B------:R-:W2:Y:S01]  /*0f60*/  LDL.LU R45, [R1+0x24] ;  /* 0x00002400012d7983 */ /* 0x000ea20000300800 */
[----:B------:R-:W-:Y:S02]  /*0f70*/  HADD2.F32 R19, -RZ, R24.H0_H0 ;  /* 0x20000018ff137230 */ /* 0x000fe40000004100 */
[----:B----4-:R-:W-:-:S02]  /*0f80*/  HADD2.F32 R15, -RZ, R29.H1_H1 ;  /* 0x3000001dff0f7230 */ /* 0x010fc40000004100 */
[----:B------:R-:W-:Y:S01]  /*0f90*/  FMUL.FTZ R46, R18, R23 ;  /* 0x00000017122e7220 */ /* 0x000fe20000410000 */
[--C-:B------:R-:W-:Y:S01]  /*0fa0*/  HADD2.F32 R24, -RZ, R34.reuse.H0_H0 ;  /* 0x20000022ff187230 */ /* 0x100fe20000004100 */
[----:B------:R-:W-:Y:S01]  /*0fb0*/  STL [R1+0x84], R4 ;  /* 0x0000840401007387 */ /* 0x000fe20000100800 */
[----:B------:R-:W-:Y:S01]  /*0fc0*/  FMUL.FTZ R61, R33, R25 ;  /* 0x00000019213d7220 */ /* 0x000fe20000410000 */
[----:B------:R-:W-:Y:S02]  /*0fd0*/  HADD2.F32 R34, -RZ, R34.H1_H1 ;  /* 0x30000022ff227230 */ /* 0x000fe40000004100 */
[C---:B0-----:R-:W-:Y:S01]  /*0fe0*/  FMUL.FTZ R49, R3.reuse, R12 ;  /* 0x0000000c03317220 */ /* 0x041fe20000410000 */
[----:B------:R0:W-:Y:S01]  /*0ff0*/  STL [R1+0x88], R15 ;  /* 0x0000880f01007387 */ /* 0x0001e20000100800 */
[C---:B------:R-:W-:Y:S01]  /*1000*/  FMUL.FTZ R43, R3.reuse, R11 ;  /* 0x0000000b032b7220 */ /* 0x040fe20000410000 */
[C---:B------:R-:W-:Y:S01]  /*1010*/  FMUL.FTZ R40, R3.reuse, R13 ;  /* 0x0000000d03287220 */ /* 0x040fe20000410000 */
[----:B------:R-:W-:Y:S01]  /*1020*/  FMUL.FTZ R47, R3, R16 ;  /* 0x00000010032f7220 */ /* 0x000fe20000410000 */
[----:B------:R-:W-:Y:S01]  /*1030*/  STL [R1+0x80], R2 ;  /* 0x0000800201007387 */ /* 0x000fe20000100800 */
[----:B------:R-:W-:-:S02]  /*1040*/  HADD2.F32 R22, -RZ, R35.H0_H0 ;  /* 0x20000023ff167230 */ /* 0x000fc40000004100 */
[----:B------:R-:W-:Y:S01]  /*1050*/  FMUL.FTZ R0, R3, R0 ;  /* 0x0000000003007220 */ /* 0x000fe20000410000 */
[--C-:B------:R-:W-:Y:S01]  /*1060*/  HADD2.F32 R41, -RZ, R27.reuse.H0_H0 ;  /* 0x2000001bff297230 */ /* 0x100fe20000004100 */
[----:B------:R1:W-:Y:S01]  /*1070*/  STL [R1+0x30], R39 ;  /* 0x0000302701007387 */ /* 0x0003e20000100800 */
[----:B------:R-:W-:Y:S02]  /*1080*/  HADD2.F32 R14, -RZ, R27.H1_H1 ;  /* 0x3000001bff0e7230 */ /* 0x000fe40000004100 */
[----:B------:R-:W-:Y:S01]  /*1090*/  FMUL.FTZ R48, R19, R24 ;  /* 0x0000001813307220 */ /* 0x000fe20000410000 */
[----:B0-----:R-:W-:Y:S01]  /*10a0*/  FMUL.FTZ R15, R3, R9 ;  /* 0x00000009030f7220 */ /* 0x001fe20000410000 */
[----:B------:R-:W-:Y:S01]  /*10b0*/  STL [R1+0x28], R46 ;  /* 0x0000282e01007387 */ /* 0x000fe20000100800 */
[----:B------:R-:W-:Y:S01]  /*10c0*/  FADD.FTZ R27, RZ, R18 ;  /* 0x00000012ff1b7221 */ /* 0x000fe20000010000 */
[----:B------:R-:W-:Y:S01]  /*10d0*/  FFMA.FTZ R9, R43, R18, RZ ;  /* 0x000000122b097223 */ /* 0x000fe200000100ff */
[----:B------:R-:W-:Y:S01]  /*10e0*/  FADD.FTZ R28, RZ, R32 ;  /* 0x00000020ff1c7221 */ /* 0x000fe20000010000 */
[----:B------:R-:W-:Y:S01]  /*10f0*/  STL [R1+0x20], R61 ;  /* 0x0000203d01007387 */ /* 0x000fe20000100800 */
[----:B------:R-:W-:Y:S01]  /*1100*/  FFMA.FTZ R13, R49, R32, RZ ;  /* 0x00000020310d7223 */ /* 0x000fe200000100ff */
[----:B------:R-:W-:Y:S01]  /*1110*/  FMUL.FTZ R30, R21, R34 ;  /* 0x00000022151e7220 */ /* 0x000fe20000410000 */
[----:B------:R-:W-:Y:S01]  /*1120*/  HADD2.F32 R35, -RZ, R35.H1_H1 ;  /* 0x30000023ff237230 */ /* 0x000fe20000004100 */
[----:B------:R0:W-:Y:S01]  /*1130*/  STL [R1+0x40], R49 ;  /* 0x0000403101007387 */ /* 0x0001e20000100800 */
[----:B------:R-:W-:Y:S01]  /*1140*/  FMUL.FTZ R4, R20, R19 ;  /* 0x0000001314047220 */ /* 0x000fe20000410000 */
[----:B------:R-:W-:Y:S01]  /*1150*/  FADD.FTZ R29, RZ, R20 ;  /* 0x00000014ff1d7221 */ /* 0x000fe20000010000 */
[----:B------:R-:W-:Y:S01]  /*1160*/  FMUL.FTZ R32, R3, R8 ;  /* 0x0000000803207220 */ /* 0x000fe20000410000 */
[----:B------:R-:W-:Y:S01]  /*1170*/  STL [R1+0x48], R40 ;  /* 0x0000482801007387 */ /* 0x000fe20000100800 */
[----:B------:R-:W-:Y:S01]  /*1180*/  FFMA.FTZ R20, R0, R20, RZ ;  /* 0x0000001400147223 */ /* 0x000fe200000100ff */
[----:B------:R-:W-:-:S02]  /*1190*/  HADD2.F32 R17, -RZ, R36.H0_H0 ;  /* 0x20000024ff117230 */ /* 0x000fc40000004100 */
[----:B------:R-:W-:Y:S01]  /*11a0*/  FMUL.FTZ R18, R3, R10 ;  /* 0x0000000a03127220 */ /* 0x000fe20000410000 */
[----:B------:R-:W-:Y:S01]  /*11b0*/  STL [R1+0x44], R47 ;  /* 0x0000442f01007387 */ /* 0x000fe20000100800 */
[----:B------:R-:W-:Y:S01]  /*11c0*/  FADD.FTZ R8, R27, R22 ;  /* 0x000000161b087221 */ /* 0x000fe20000010000 */
[-C--:B------:R-:W-:Y:S01]  /*11d0*/  FFMA.FTZ R9, R15, R22.reuse, R9 ;  /* 0x000000160f097223 */ /* 0x080fe20000010009 */
[----:B------:R-:W-:Y:S01]  /*11e0*/  FMUL.FTZ R22, R23, R22 ;  /* 0x0000001617167220 */ /* 0x000fe20000410000 */
[----:B------:R-:W-:Y:S01]  /*11f0*/  STL [R1+0x1c], R48 ;  /* 0x00001c3001007387 */ /* 0x000fe20000100800 */
[----:B------:R-:W-:Y:S02]  /*1200*/  HADD2.F32 R58, -RZ, R37.H0_H0 ;  /* 0x20000025ff3a7230 */ /* 0x000fe40000004100 */
[----:B------:R-:W-:Y:S01]  /*1210*/  FMUL.FTZ R44, R3, R7 ;  /* 0x00000007032c7220 */ /* 0x000fe20000410000 */
[----:B------:R4:W-:Y:S01]  /*1220*/  STL [R1+0x3c], R43 ;  /* 0x00003c2b01007387 */ /* 0x0009e20000100800 */
[----:B------:R-:W-:Y:S01]  /*1230*/  FFMA.FTZ R16, R40, R24, R20 ;  /* 0x0000001828107223 */ /* 0x000fe20000010014 */
[----:B------:R-:W-:Y:S01]  /*1240*/  FMUL.FTZ R27, R25, R35 ;  /* 0x00000023191b7220 */ /* 0x000fe20000410000 */
[----:B------:R-:W-:Y:S01]  /*1250*/  FMUL.FTZ R59, R3, R59 ;  /* 0x0000003b033b7220 */ /* 0x000fe20000410000 */
[----:B------:R3:W-:Y:S01]  /*1260*/  STL [R1+0x18], R30 ;  /* 0x0000181e01007387 */ /* 0x0007e20000100800 */
[----:B------:R-:W-:Y:S01]  /*1270*/  FADD.FTZ R12, R29, R24 ;  /* 0x000000181d0c7221 */ /* 0x000fe20000010000 */
[----:B------:R-:W-:-:S02]  /*1280*/  FMUL.FTZ R20, R3, R5 ;  /* 0x0000000503147220 */ /* 0x000fc40000410000 */
[----:B------:R-:W-:Y:S01]  /*1290*/  STL [R1+0x38], R32 ;  /* 0x0000382001007387 */ /* 0x000fe20000100800 */
[----:B------:R-:W-:-:S03]  /*12a0*/  FMUL.FTZ R24, R19, R17 ;  /* 0x0000001113187220 */ /* 0x000fc60000410000 */
[----:B------:R-:W-:Y:S01]  /*12b0*/  STL [R1+0x34], R15 ;  /* 0x0000340f01007387 */ /* 0x000fe20000100800 */
[----:B------:R-:W-:-:S03]  /*12c0*/  FFMA.FTZ R5, R59, R58, R9 ;  /* 0x0000003a3b057223 */ /* 0x000fc60000010009 */
[----:B------:R-:W-:Y:S01]  /*12d0*/  STL [R1+0x10], R18 ;  /* 0x0000101201007387 */ /* 0x000fe20000100800 */
[----:B------:R-:W-:Y:S01]  /*12e0*/  FADD.FTZ R9, RZ, R4 ;  /* 0x00000004ff097221 */ /* 0x000fe20000010000 */
[----:B------:R-:W-:Y:S02]  /*12f0*/  FFMA.FTZ R10, R0, R4, RZ ;  /* 0x00000004000a7223 */ /* 0x000fe400000100ff */
[----:B------:R-:W-:Y:S04]  /*1300*/  STL [R1+0x14], R22 ;  /* 0x0000141601007387 */ /* 0x000fe80000100800 */
[----:B------:R-:W-:Y:S04]  /*1310*/  STL [R1+0x8], R44 ;  /* 0x0000082c01007387 */ /* 0x000fe80000100800 */
[----:B------:R3:W-:Y:S01]  /*1320*/  STL [R1+0xc], R27 ;  /* 0x00000c1b01007387 */ /* 0x0007e20000100800 */
[----:B------:R-:W-:-:S03]  /*1330*/  FADD.FTZ R9, R9, R39 ;  /* 0x0000002709097221 */ /* 0x000fc60000010000 */
[----:B------:R-:W-:Y:S01]  /*1340*/  STL [R1], R20 ;  /* 0x0000001401007387 */ /* 0x000fe20000100800 */
[----:B------:R-:W-:-:S03]  /*1350*/  FFMA.FTZ R10, R49, R39, R10 ;  /* 0x00000027310a7223 */ /* 0x000fc6000001000a */
[----:B------:R2:W-:Y:S04]  /*1360*/  STL [R1+0x4], R24 ;  /* 0x0000041801007387 */ /* 0x0005e80000100800 */
[----:B------:R-:W-:Y:S04]  /*1370*/  STL [R1+0xb8], R0 ;  /* 0x0000b80001007387 */ /* 0x000fe80000100800 */
[----:B------:R-:W-:Y:S04]  /*1380*/  STL [R1+0xb4], R4 ;  /* 0x0000b40401007387 */ /* 0x000fe80000100800 */
[----:B-1----:R-:W2:Y:S01]  /*1390*/  LDL.LU R39, [R1+0xdc] ;  /* 0x0000dc0001277983 */ /* 0x002ea20000300800 */
[----:B------:R-:W-:Y:S01]  /*13a0*/  FFMA.FTZ R10, R43, R46, R10 ;  /* 0x0000002e2b0a7223 */ /* 0x000fe2000001000a */
[----:B------:R-:W-:Y:S01]  /*13b0*/  FADD.FTZ R9, R9, R46 ;  /* 0x0000002e09097221 */ /* 0x000fe20000010000 */
[----:B------:R-:W-:Y:S01]  /*13c0*/  HADD2.F32 R56, -RZ, R37.H1_H1 ;  /* 0x30000025ff387230 */ /* 0x000fe20000004100 */
[----:B0-----:R-:W2:Y:S01]  /*13d0*/  LDL.LU R49, [R1+0xd8] ;  /* 0x0000d80001317983 */ /* 0x001ea20000300800 */
[----:B------:R-:W-:Y:S01]  /*13e0*/  FFMA.FTZ R10, R32, R61, R10 ;  /* 0x0000003d200a7223 */ /* 0x000fe2000001000a */
[----:B------:R-:W-:Y:S01]  /*13f0*/  FADD.FTZ R9, R9, R61 ;  /* 0x0000003d09097221 */ /* 0x000fe20000010000 */
[--C-:B------:R-:W-:Y:S01]  /*1400*/  HADD2.F32 R37, -RZ, R26.reuse.H0_H0 ;  /* 0x2000001aff257230 */ /* 0x100fe20000004100 */
[----:B------:R-:W2:Y:S01]  /*1410*/  LDL.LU R46, [R1+0xd4] ;  /* 0x0000d400012e7983 */ /* 0x000ea20000300800 */
[----:B------:R-:W-:Y:S01]  /*1420*/  FFMA.FTZ R10, R40, R48, R10 ;  /* 0x00000030280a7223 */ /* 0x000fe2000001000a */
[----:B------:R-:W-:Y:S01]  /*1430*/  FADD.FTZ R9, R9, R48 ;  /* 0x0000003009097221 */ /* 0x000fe20000010000 */
[----:B------:R-:W-:-:S02]  /*1440*/  HADD2.F32 R6, -RZ, R26.H1_H1 ;  /* 0x3000001aff067230 */ /* 0x000fc40000004100 */
[----:B------:R-:W-:Y:S01]  /*1450*/  FADD.FTZ R26, RZ, R33 ;  /* 0x00000021ff1a7221 */ /* 0x000fe20000010000 */
[----:B------:R-:W-:Y:S01]  /*1460*/  FFMA.FTZ R10, R47, R30, R10 ;  /* 0x0000001e2f0a7223 */ /* 0x000fe2000001000a */
[----:B------:R-:W-:Y:S01]  /*1470*/  FADD.FTZ R9, R9, R30 ;  /* 0x0000001e09097221 */ /* 0x000fe20000010000 */
[----:B------:R-:W-:Y:S02]  /*1480*/  HADD2.F32 R36, -RZ, R36.H1_H1 ;  /* 0x30000024ff247230 */ /* 0x000fe40000004100 */
[----:B------:R-:W-:Y:S01]  /*1490*/  FADD.FTZ R26, R26, R35 ;  /* 0x000000231a1a7221 */ /* 0x000fe20000010000 */
[----:B------:R-:W-:Y:S01]  /*14a0*/  FFMA.FTZ R10, R15, R22, R10 ;  /* 0x000000160f0a7223 */ /* 0x000fe2000001000a */
[----:B------:R-:W-:Y:S01]  /*14b0*/  FADD.FTZ R9, R9, R22 ;  /* 0x0000001609097221 */ /* 0x000fe20000010000 */
[----:B----4-:R-:W4:Y:S01]  /*14c0*/  LDL.LU R43, [R1+0x2c] ;  /* 0x00002c00012b7983 */ /* 0x010f220000300800 */
[----:B------:R-:W-:Y:S01]  /*14d0*/  FFMA.FTZ R33, R32, R33, RZ ;  /* 0x0000002120217223 */ /* 0x000fe200000100ff */
[----:B------:R-:W-:Y:S01]  /*14e0*/  FMUL.FTZ R60, R21, R36 ;  /* 0x00000024153c7220 */ /* 0x000fe20000410000 */
[----:B------:R-:W-:Y:S01]  /*14f0*/  FADD.FTZ R26, R26, R56 ;  /* 0x000000381a1a7221 */ /* 0x000fe20000010000 */
[----:B------:R-:W4:Y:S01]  /*1500*/  LDL.LU R61, [R1+0xd0] ;  /* 0x0000d000013d7983 */ /* 0x000f220000300800 */
[----:B------:R-:W-:Y:S01]  /*1510*/  FFMA.FTZ R10, R18, R27, R10 ;  /* 0x0000001b120a7223 */ /* 0x000fe2000001000a */
[----:B------:R-:W-:-:S02]  /*1520*/  FADD.FTZ R9, R9, R27 ;  /* 0x0000001b09097221 */ /* 0x000fc40000010000 */
[----:B------:R-:W4:Y:S01]  /*1530*/  LDL.LU R40, [R1+0x5c] ;  /* 0x00005c0001287983 */ /* 0x000f220000300800 */
[----:B------:R-:W-:-:S03]  /*1540*/  FFMA.FTZ R7, R18, R35, R33 ;  /* 0x0000002312077223 */ /* 0x000fc60000010021 */
[----:B---3--:R-:W3:Y:S01]  /*1550*/  LDL.LU R30, [R1+0xcc] ;  /* 0x0000cc00011e7983 */ /* 0x008ee20000300800 */
[----:B------:R-:W-:Y:S01]  /*1560*/  FFMA.FTZ R13, R47, R34, R13 ;  /* 0x000000222f0d7223 */ /* 0x000fe2000001000d */
[----:B------:R-:W-:Y:S02]  /*1570*/  FFMA.FTZ R27, R44, R24, R10 ;  /* 0x000000182c1b7223 */ /* 0x000fe4000001000a */
[----:B------:R-:W3:Y:S04]  /*1580*/  LDL.LU R15, [R1+0xc8] ;  /* 0x0000c800010f7983 */ /* 0x000ee80000300800 */
[----:B------:R-:W3:Y:S04]  /*1590*/  LDL.LU R22, [R1+0x60] ;  /* 0x0000600001167983 */ /* 0x000ee80000300800 */
[----:B------:R-:W3:Y:S01]  /*15a0*/  LDL.LU R18, [R1+0x64] ;  /* 0x0000640001127983 */ /* 0x000ee20000300800 */
[----:B------:R-:W-:-:S03]  /*15b0*/  FFMA.FTZ R13, R20, R36, R13 ;  /* 0x00000024140d7223 */ /* 0x000fc6000001000d */
[----:B------:R0:W-:Y:S01]  /*15c0*/  STL [R1+0xbc], R60 ;  /* 0x0000bc3c01007387 */ /* 0x0001e20000100800 */
[----:B------:R-:W-:Y:S01]  /*15d0*/  FFMA.FTZ R27, R20, R60, R27 ;  /* 0x0000003c141b7223 */ /* 0x000fe2000001001b */
[----:B--2---:R-:W-:Y:S01]  /*15e0*/  FADD.FTZ R33, R26, R39 ;  /* 0x000000271a217221 */ /* 0x004fe20000010000 */
[----:B------:R-:W-:Y:S02]  /*15f0*/  FADD.FTZ R26, R9, R24 ;  /* 0x00000018091a7221 */ /* 0x000fe40000010000 */
[----:B------:R-:W2:Y:S04]  /*1600*/  LDL.LU R24, [R1+0x78] ;  /* 0x0000780001187983 */ /* 0x000ea80000300800 */
[----:B------:R-:W2:Y:S01]  /*1610*/  LDL.LU R20, [R1+0x7c] ;  /* 0x00007c0001147983 */ /* 0x000ea20000300800 */
[----:B------:R-:W-:Y:S01]  /*1620*/  FADD.FTZ R11, R28, R34 ;  /* 0x000000221c0b7221 */ /* 0x000fe20000010000 */
[----:B------:R-:W-:-:S02]  /*1630*/  HADD2.F32 R54, -RZ, R38.H0_H0 ;  /* 0x20000026ff367230 */ /* 0x000fc40000004100 */
[----:B------:R-:W-:Y:S01]  /*1640*/  FMUL.FTZ R57, R3, R57 ;  /* 0x0000003903397220 */ /* 0x000fe20000410000 */
[----:B------:R-:W-:Y:S02]  /*1650*/  HADD2.F32 R38, -RZ, R38.H1_H1 ;  /* 0x30000026ff267230 */ /* 0x000fe40000004100 */
[----:B------:R-:W-:Y:S01]  /*1660*/  FADD.FTZ R11, R11, R36 ;  /* 0x000000240b0b7221 */ /* 0x000fe20000010000 */
[----:B------:R-:W-:Y:S01]  /*1670*/  FADD.FTZ R8, R8, R58 ;  /* 0x0000003a08087221 */ /* 0x000fe20000010000 */
[C---:B------:R-:W-:Y:S01]  /*1680*/  FMUL.FTZ R53, R3.reuse, R53 ;  /* 0x0000003503357220 */ /* 0x040fe20000410000 */
[----:B------:R-:W-:Y:S01]  /*1690*/  FMUL.FTZ R51, R3, R51 ;  /* 0x0000003303337220 */ /* 0x000fe20000410000 */
[--C-:B------:R-:W-:Y:S02]  /*16a0*/  HADD2.F32 R42, -RZ, R31.reuse.H0_H0 ;  /* 0x2000001fff2a7230 */ /* 0x100fe40000004100 */
        /* <DEDUP_REMOVED lines=8> */
[----:B----4-:R-:W-:Y:S01]  /*1730*/  FMUL.FTZ R43, R3, R43 ;  /* 0x0000002b032b7220 */ /* 0x010fe20000410000 */
[----:B------:R-:W-:-:S02]  /*1740*/  HADD2.F32 R31, -RZ, R31.H1_H1 ;  /* 0x3000001fff1f7230 */ /* 0x000fc40000004100 */
[----:B------:R-:W-:Y:S01]  /*1750*/  FFMA.FTZ R16, R44, R17, R16 ;  /* 0x000000112c107223 */ /* 0x000fe20000010010 */
[----:B------:R-:W-:Y:S01]  /*1760*/  FFMA.FTZ R32, R49, R39, R7 ;  /* 0x0000002731207223 */ /* 0x000fe20000010007 */
[C---:B------:R-:W-:Y:S01]  /*1770*/  FMUL.FTZ R40, R3.reuse, R40 ;  /* 0x0000002803287220 */ /* 0x040fe20000410000 */
[----:B------:R-:W-:Y:S01]  /*1780*/  FMUL.FTZ R55, R3, R55 ;  /* 0x0000003703377220 */ /* 0x000fe20000410000 */
[----:B---3--:R-:W-:Y:S01]  /*1790*/  FADD.FTZ R35, R35, R30 ;  /* 0x0000001e23237221 */ /* 0x008fe20000010000 */
[-C--:B------:R-:W-:Y:S01]  /*17a0*/  FFMA.FTZ R34, R45, R30.reuse, R34 ;  /* 0x0000001e2d227223 */ /* 0x080fe20000010022 */
[----:B------:R-:W-:Y:S01]  /*17b0*/  FMUL.FTZ R44, R21, R30 ;  /* 0x0000001e152c7220 */ /* 0x000fe20000410000 */
[----:B------:R-:W-:Y:S01]  /*17c0*/  FADD.FTZ R8, R8, R42 ;  /* 0x0000002a08087221 */ /* 0x000fe20000010000 */
[----:B------:R-:W-:Y:S01]  /*17d0*/  FFMA.FTZ R30, R43, R42, R5 ;  /* 0x0000002a2b1e7223 */ /* 0x000fe20000010005 */
[----:B------:R-:W-:Y:S01]  /*17e0*/  FADD.FTZ R29, R12, R54 ;  /* 0x000000360c1d7221 */ /* 0x000fe20000010000 */
[----:B------:R-:W-:Y:S01]  /*17f0*/  FMUL.FTZ R48, R25, R39 ;  /* 0x0000002719307220 */ /* 0x000fe20000410000 */
[----:B------:R-:W-:Y:S01]  /*1800*/  FADD.FTZ R33, R33, R31 ;  /* 0x0000001f21217221 */ /* 0x000fe20000010000 */
[-C--:B------:R-:W-:Y:S01]  /*1810*/  FFMA.FTZ R32, R40, R31.reuse, R32 ;  /* 0x0000001f28207223 */ /* 0x080fe20000010020 */
[----:B------:R-:W-:Y:S01]  /*1820*/  FMUL.FTZ R39, R25, R31 ;  /* 0x0000001f19277220 */ /* 0x000fe20000410000 */
[----:B------:R-:W3:Y:S01]  /*1830*/  LDL.LU R12, [R1+0x58] ;  /* 0x00005800010c7983 */ /* 0x000ee20000300800 */
[----:B------:R-:W-:Y:S01]  /*1840*/  FFMA.FTZ R28, R55, R54, R16 ;  /* 0x00000036371c7223 */ /* 0x000fe20000010010 */
[----:B------:R-:W-:Y:S01]  /*1850*/  FADD.FTZ R31, R8, R41 ;  /* 0x00000029081f7221 */ /* 0x000fe20000010000 */
[----:B------:R-:W-:Y:S01]  /*1860*/  FMUL.FTZ R8, R23, R41 ;  /* 0x0000002917087220 */ /* 0x000fe20000410000 */
[----:B------:R-:W4:Y:S01]  /*1870*/  LDL.LU R36, [R1+0x8c] ;  /* 0x00008c0001247983 */ /* 0x000f220000300800 */
[----:B------:R-:W-:-:S03]  /*1880*/  FADD.FTZ R26, R26, R60 ;  /* 0x0000003c1a1a7221 */ /* 0x000fc60000010000 */
[----:B------:R-:W3:Y:S01]  /*1890*/  LDL R16, [R1+0x84] ;  /* 0x0000840001107983 */ /* 0x000ee20000100800 */
[----:B------:R-:W-:Y:S01]  /*18a0*/  FADD.FTZ R33, R33, R14 ;  /* 0x0000000e21217221 */ /* 0x000fe20000010000 */
[----:B------:R-:W-:Y:S01]  /*18b0*/  FMUL.FTZ R10, R25, R14 ;  /* 0x0000000e190a7220 */ /* 0x000fe20000410000 */
[C---:B------:R-:W-:Y:S01]  /*18c0*/  FMUL.FTZ R5, R3.reuse, R18 ;  /* 0x0000001203057220 */ /* 0x040fe20000410000 */
[C---:B------:R-:W-:Y:S01]  /*18d0*/  FMUL.FTZ R11, R3.reuse, R15 ;  /* 0x0000000f030b7220 */ /* 0x040fe20000410000 */
[C---:B--2---:R-:W-:Y:S01]  /*18e0*/  FMUL.FTZ R7, R3.reuse, R24 ;  /* 0x0000001803077220 */ /* 0x044fe20000410000 */
[----:B------:R-:W-:-:S03]  /*18f0*/  FMUL.FTZ R9, R3, R20 ;  /* 0x0000001403097220 */ /* 0x000fc60000410000 */
[----:B------:R-:W-:Y:S02]  /*1900*/  FFMA.FTZ R30, R7, R41, R30 ;  /* 0x00000029071e7223 */ /* 0x000fe4000001001e */
[----:B------:R-:W2:Y:S01]  /*1910*/  LDL.LU R41, [R1+0x54] ;  /* 0x0000540001297983 */ /* 0x000ea20000300800 */
[----:B------:R-:W-:-:S03]  /*1920*/  FFMA.FTZ R32, R9, R14, R32 ;  /* 0x0000000e09207223 */ /* 0x000fc60000010020 */
[----:B0-----:R-:W2:Y:S04]  /*1930*/  LDL R60, [R1+0xa8] ;  /* 0x0000a800013c7983 */ /* 0x001ea80000100800 */
[----:B------:R-:W3:Y:S04]  /*1940*/  LDL.LU R17, [R1+0x94] ;  /* 0x0000940001117983 */ /* 0x000ee80000300800 */
[----:B------:R-:W2:Y:S04]  /*1950*/  LDL.LU R14, [R1+0xc4] ;  /* 0x0000c400010e7983 */ /* 0x000ea80000300800 */
[----:B------:R-:W3:Y:S04]  /*1960*/  LDL R18, [R1+0x88] ;  /* 0x0000880001127983 */ /* 0x000ee80000100800 */
[----:B------:R-:W3:Y:S04]  /*1970*/  LDL.LU R20, [R1+0x98] ;  /* 0x0000980001147983 */ /* 0x000ee80000300800 */
[----:B------:R-:W3:Y:S01]  /*1980*/  LDL.LU R15, [R1+0xc0] ;  /* 0x0000c000010f7983 */ /* 0x000ee20000300800 */
[----:B------:R-:W-:Y:S01]  /*1990*/  FMUL.FTZ R52, R21, R38 ;  /* 0x0000002615347220 */ /* 0x000fe20000410000 */
[C---:B------:R-:W-:Y:S01]  /*19a0*/  FMUL.FTZ R47, R3.reuse, R61 ;  /* 0x0000003d032f7220 */ /* 0x040fe20000410000 */
[----:B------:R-:W-:-:S02]  /*19b0*/  FMUL.FTZ R38, R3, R22 ;  /* 0x0000001603267220 */ /* 0x000fc40000410000 */
[----:B------:R-:W3:Y:S04]  /*19c0*/  LDL.LU R22, [R1+0x9c] ;  /* 0x00009c0001167983 */ /* 0x000ee80000300800 */
[----:B------:R-:W3:Y:S01]  /*19d0*/  LDL.LU R24, [R1+0xa0] ;  /* 0x0000a00001187983 */ /* 0x000ee20000300800 */
[----:B----4-:R-:W-:-:S03]  /*19e0*/  FMUL.FTZ R13, R3, R36 ;  /* 0x00000024030d7220 */ /* 0x010fc60000410000 */
[----:B------:R-:W4:Y:S01]  /*19f0*/  LDL.LU R36, [R1+0xa4] ;  /* 0x0000a40001247983 */ /* 0x000f220000300800 */
[----:B------:R-:W-:Y:S01]  /*1a00*/  FMUL.FTZ R58, R23, R58 ;  /* 0x0000003a173a7220 */ /* 0x000fe20000410000 */
[----:B------:R-:W-:-:S03]  /*1a10*/  FMUL.FTZ R56, R25, R56 ;  /* 0x0000003819387220 */ /* 0x000fc60000410000 */
[----:B------:R-:W-:Y:S01]  /*1a20*/  FADD.FTZ R26, R26, R58 ;  /* 0x0000003a1a1a7221 */ /* 0x000fe20000010000 */
[----:B------:R-:W-:Y:S01]  /*1a30*/  FFMA.FTZ R27, R59, R58, R27 ;  /* 0x0000003a3b1b7223 */ /* 0x000fe2000001001b */
[----:B------:R-:W-:Y:S02]  /*1a40*/  FMUL.FTZ R54, R19, R54 ;  /* 0x0000003613367220 */ /* 0x000fe40000410000 */
[----:B------:R-:W-:Y:S01]  /*1a50*/  FADD.FTZ R26, R26, R56 ;  /* 0x000000381a1a7221 */ /* 0x000fe20000010000 */
[----:B------:R-:W-:-:S03]  /*1a60*/  FFMA.FTZ R27, R57, R56, R27 ;  /* 0x00000038391b7223 */ /* 0x000fc6000001001b */
[----:B------:R-:W-:Y:S01]  /*1a70*/  FADD.FTZ R26, R26, R54 ;  /* 0x000000361a1a7221 */ /* 0x000fe20000010000 */
[----:B------:R-:W-:Y:S01]  /*1a80*/  FFMA.FTZ R27, R55, R54, R27 ;  /* 0x00000036371b7223 */ /* 0x000fe2000001001b */
[----:B------:R-:W-:Y:S02]  /*1a90*/  FMUL.FTZ R50, R23, R50 ;  /* 0x0000003217327220 */ /* 0x000fe40000410000 */
[----:B------:R-:W-:Y:S01]  /*1aa0*/  FADD.FTZ R26, R26, R52 ;  /* 0x000000341a1a7221 */ /* 0x000fe20000010000 */
[----:B------:R-:W-:Y:S01]  /*1ab0*/  FFMA.FTZ R27, R53, R52, R27 ;  /* 0x00000034351b7223 */ /* 0x000fe2000001001b */
[--C-:B--2---:R-:W-:Y:S02]  /*1ac0*/  HADD2.F32 R61, -RZ, R14.reuse.H0_H0 ;  /* 0x2000000eff3d7230 */ /* 0x104fe40000004100 */
[----:B------:R-:W-:Y:S02]  /*1ad0*/  HADD2.F32 R0, -RZ, R14.H1_H1 ;  /* 0x3000000eff007230 */ /* 0x000fe40000004100 */
[----:B------:R-:W-:Y:S01]  /*1ae0*/  FMUL.FTZ R14, R21, R2 ;  /* 0x00000002150e7220 */ /* 0x000fe20000410000 */
[----:B---3--:R-:W-:-:S02]  /*1af0*/  HADD2.F32 R4, -RZ, R15.H0_H0 ;  /* 0x2000000fff047230 */ /* 0x008fc40000004100 */
[----:B------:R-:W-:Y:S02]  /*1b00*/  HADD2.F32 R2, -RZ, R15.H1_H1 ;  /* 0x3000000fff027230 */ /* 0x000fe40000004100 */
[----:B------:R-:W2:Y:S01]  /*1b10*/  LDL.LU R15, [R1+0x90] ;  /* 0x00009000010f7983 */ /* 0x000ea20000300800 */
        /* <DEDUP_REMOVED lines=9> */
[----:B------:R-:W-:Y:S02]  /*1bb0*/  FMUL.FTZ R42, R23, R42 ;  /* 0x0000002a172a7220 */ /* 0x000fe40000410000 */
        /* <DEDUP_REMOVED lines=8> */
[----:B------:R-:W-:Y:S01]  /*1c40*/  FFMA.FTZ R27, R40, R39, R27 ;  /* 0x00000027281b7223 */ /* 0x000fe2000001001b */
[----:B------:R-:W-:Y:S02]  /*1c50*/  IMAD R41, R60, 0x28, R41 ;  /* 0x000000283c297824 */ /* 0x000fe400078e0229 */
[----:B------:R-:W-:Y:S01]  /*1c60*/  FADD.FTZ R35, R35, R6 ;  /* 0x0000000623237221 */ /* 0x000fe20000010000 */
[----:B------:R-:W0:Y:S01]  /*1c70*/  S2R R60, SR_TID.X ;  /* 0x00000000003c7919 */ /* 0x000e220000002100 */
[-C--:B------:R-:W-:Y:S01]  /*1c80*/  FFMA.FTZ R34, R5, R6.reuse, R34 ;  /* 0x0000000605227223 */ /* 0x080fe20000010022 */
[----:B------:R-:W-:Y:S01]  /*1c90*/  FMUL.FTZ R6, R21, R6 ;  /* 0x0000000615067220 */ /* 0x000fe20000410000 */
[----:B------:R-:W-:Y:S01]  /*1ca0*/  FADD.FTZ R26, R26, R37 ;  /* 0x000000251a1a7221 */ /* 0x000fe20000010000 */
[----:B------:R-:W-:-:S03]  /*1cb0*/  FFMA.FTZ R27, R38, R37, R27 ;  /* 0x00000025261b7223 */ /* 0x000fc6000001001b */
        /* <DEDUP_REMOVED lines=17> */
[----:B------:R-:W-:Y:S01]  /*1dd0*/  FMUL.FTZ R19, R19, R61 ;  /* 0x0000003d13137220 */ /* 0x000fe20000410000 */
[----:B------:R-:W-:-:S02]  /*1de0*/  FMUL.FTZ R20, R3, R20 ;  /* 0x0000001403147220 */ /* 0x000fc40000410000 */
[----:B------:R-:W-:Y:S01]  /*1df0*/  FADD.FTZ R26, R26, R18 ;  /* 0x000000121a1a7221 */ /* 0x000fe20000010000 */
[----:B0-----:R-:W-:Y:S01]  /*1e00*/  LOP3.LUT R60, R60, 0xffff, RZ, 0xc0, !PT ;  /* 0x0000ffff3c3c7812 */ /* 0x001fe200078ec0ff */
[----:B------:R-:W-:Y:S01]  /*1e10*/  FMUL.FTZ R21, R21, R0 ;  /* 0x0000000015157220 */ /* 0x000fe20000410000 */
[----:B------:R-:W-:Y:S01]  /*1e20*/  FMUL.FTZ R22, R3, R22 ;  /* 0x0000001603167220 */ /* 0x000fe20000410000 */
[----:B------:R-:W-:Y:S01]  /*1e30*/  FADD.FTZ R26, R26, R19 ;  /* 0x000000131a1a7221 */ /* 0x000fe20000010000 */
[----:B------:R-:W-:Y:S01]  /*1e40*/  FMUL.FTZ R23, R23, R4 ;  /* 0x0000000417177220 */ /* 0x000fe20000410000 */
[----:B------:R-:W-:Y:S02]  /*1e50*/  IMAD R60, R60, 0x334, RZ ;  /* 0x000003343c3c7824 */ /* 0x000fe400078e02ff */
[----:B------:R-:W-:Y:S01]  /*1e60*/  FMUL.FTZ R24, R3, R24 ;  /* 0x0000001803187220 */ /* 0x000fe20000410000 */
[----:B------:R-:W-:Y:S01]  /*1e70*/  FADD.FTZ R26, R26, R21 ;  /* 0x000000151a1a7221 */ /* 0x000fe20000010000 */
[----:B------:R-:W-:Y:S01]  /*1e80*/  FMUL.FTZ R25, R25, R2 ;  /* 0x0000000219197220 */ /* 0x000fe20000410000 */
[----:B----4-:R-:W-:Y:S01]  /*1e90*/  FMUL.FTZ R36, R3, R36 ;  /* 0x0000002403247220 */ /* 0x010fe20000410000 */
[----:B------:R-:W-:Y:S01]  /*1ea0*/  SHF.R.U32.HI R60, RZ, 0x10, R60 ;  /* 0x00000010ff3c7819 */ /* 0x000fe2000001163c */
[----:B------:R-:W-:-:S03]  /*1eb0*/  FADD.FTZ R26, R26, R23 ;  /* 0x000000171a1a7221 */ /* 0x000fc60000010000 */
[----:B------:R-:W-:Y:S01]  /*1ec0*/  LEA R41, R60, R41, 0x3 ;  /* 0x000000293c297211 */ /* 0x000fe200078e18ff */
[----:B------:R-:W-:Y:S01]  /*1ed0*/  FADD.FTZ R26, R26, R25 ;  /* 0x000000191a1a7221 */ /* 0x000fe20000010000 */
[----:B------:R0:W5:Y:S01]  /*1ee0*/  LDL.LU R60, [R1+0xbc] ;  /* 0x0000bc00013c7983 */ /* 0x0001620000300800 */
[----:B--2---:R-:W-:-:S04]  /*1ef0*/  FMUL.FTZ R15, R3, R15 ;  /* 0x0000000f030f7220 */ /* 0x004fc80000410000 */
[----:B------:R-:W-:-:S04]  /*1f00*/  FFMA.FTZ R27, R15, R16, R27 ;  /* 0x000000100f1b7223 */ /* 0x000fc8000001001b */
[----:B------:R-:W-:-:S04]  /*1f10*/  FFMA.FTZ R27, R17, R18, R27 ;  /* 0x00000012111b7223 */ /* 0x000fc8000001001b */
[----:B------:R-:W-:-:S04]  /*1f20*/  FFMA.FTZ R27, R20, R19, R27 ;  /* 0x00000013141b7223 */ /* 0x000fc8000001001b */
[----:B------:R-:W-:-:S04]  /*1f30*/  FFMA.FTZ R27, R22, R21, R27 ;  /* 0x00000015161b7223 */ /* 0x000fc8000001001b */
[----:B------:R-:W-:-:S04]  /*1f40*/  FFMA.FTZ R27, R24, R23, R27 ;  /* 0x00000017181b7223 */ /* 0x000fc8000001001b */
[----:B------:R-:W-:-:S05]  /*1f50*/  FFMA.FTZ R27, R36, R25, R27 ;  /* 0x00000019241b7223 */ /* 0x000fca000001001b */
[----:B------:R1:W-:Y:S04]  /*1f60*/  STS.64 [R41], R26 ;  /* 0x0000001a29007388 */ /* 0x0003e80000000a00 */
[----:B-1----:R-:W2:Y:S04]  /*1f70*/  LDL.LU R26, [R1+0x80] ;  /* 0x00008000011a7983 */ /* 0x002ea80000300800 */
[----:B------:R-:W3:Y:S04]  /*1f80*/  LDL.LU R27, [R1+0x84] ;  /* 0x00008400011b7983 */ /* 0x000ee80000300800 */
[----:B------:R-:W4:Y:S01]  /*1f90*/  LDL.LU R41, [R1+0x88] ;  /* 0x0000880001297983 */ /* 0x000f220000300800 */
[----:B------:R-:W-:Y:S01]  /*1fa0*/  BAR.SYNC.DEFER_BLOCKING 0x0 ;  /* 0x0000000000007b1d */ /* 0x000fe20000010000 */
[----:B--2---:R-:W-:Y:S01]  /*1fb0*/  FADD.FTZ R35, R35, R26 ;  /* 0x0000001a23237221 */ /* 0x004fe20000010000 */
[----:B------:R-:W-:Y:S01]  /*1fc0*/  FFMA.FTZ R34, R13, R26, R34 ;  /* 0x0000001a0d227223 */ /* 0x000fe20000010022 */
[----:B------:R-:W-:Y:S01]  /*1fd0*/  FFMA.FTZ R26, R20, R61, R28 ;  /* 0x0000003d141a7223 */ /* 0x000fe2000001001c */
[----:B---3--:R-:W-:Y:S01]  /*1fe0*/  FADD.FTZ R31, R31, R27 ;  /* 0x0000001b1f1f7221 */ /* 0x008fe20000010000 */
[----:B------:R-:W-:Y:S01]  /*1ff0*/  FFMA.FTZ R30, R15, R27, R30 ;  /* 0x0000001b0f1e7223 */ /* 0x000fe2000001001e */
[----:B------:R-:W-:-:S02]  /*2000*/  FADD.FTZ R27, R29, R61 ;  /* 0x0000003d1d1b7221 */ /* 0x000fc40000010000 */
[----:B------:R-:W1:Y:S01]  /*2010*/  S2R R61, SR_TID.X ;  /* 0x00000000003d7919 */ /* 0x000e620000002100 */
[----:B----4-:R-:W-:Y:S01]  /*2020*/  FADD.FTZ R33, R33, R41 ;  /* 0x0000002921217221 */ /* 0x010fe20000010000 */
[----:B------:R-:W-:Y:S01]  /*2030*/  FFMA.FTZ R32, R17, R41, R32 ;  /* 0x0000002911207223 */ /* 0x000fe20000010020 */
[----:B------:R-:W-:Y:S01]  /*2040*/  FFMA.FTZ R28, R22, R0, R34 ;  /* 0x00000000161c7223 */ /* 0x000fe20000010022 */
[----:B------:R-:W-:Y:S01]  /*2050*/  FADD.FTZ R29, R35, R0 ;  /* 0x00000000231d7221 */ /* 0x000fe20000010000 */
[----:B------:R-:W-:Y:S01]  /*2060*/  FADD.FTZ R31, R31, R4 ;  /* 0x000000041f1f7221 */ /* 0x000fe20000010000 */
[----:B------:R0:W5:Y:S01]  /*2070*/  LDL.LU R0, [R1+0xb8] ;  /* 0x0000b80001007983 */ /* 0x0001620000300800 */
[----:B------:R-:W-:Y:S01]  /*2080*/  FFMA.FTZ R30, R24, R4, R30 ;  /* 0x00000004181e7223 */ /* 0x000fe2000001001e */
[----:B------:R-:W-:Y:S01]  /*2090*/  FADD.FTZ R33, R33, R2 ;  /* 0x0000000221217221 */ /* 0x000fe20000010000 */
[----:B------:R-:W-:Y:S01]  /*20a0*/  FFMA.FTZ R32, R36, R2, R32 ;  /* 0x0000000224207223 */ /* 0x000fe20000010020 */
[----:B------:R0:W5:Y:S01]  /*20b0*/  LDL.LU R4, [R1+0xb4] ;  /* 0x0000b40001047983 */ /* 0x0001620000300800 */
[----:B-1----:R-:W-:-:S04]  /*20c0*/  SHF.R.U32.HI R41, RZ, 0x4, R61 ;  /* 0x00000004ff297819 */ /* 0x002fc8000001163d */
[----:B------:R-:W-:-:S04]  /*20d0*/  LOP3.LUT R41, R41, R61, RZ, 0x3c, !PT ;  /* 0x0000003d29297212 */ /* 0x000fc800078e3cff */
[----:B------:R-:W-:Y:S02]  /*20e0*/  SHF.L.U32 R34, R41, 0x3, RZ ;  /* 0x0000000329227819 */ /* 0x000fe400000006ff */
[----:B------:R-:W-:Y:S02]  /*20f0*/  SHF.L.U32 R41, R61, 0x3, RZ ;  /* 0x000000033d297819 */ /* 0x000fe400000006ff */
[----:B------:R-:W-:Y:S02]  /*2100*/  LOP3.LUT R34, R34, 0x18, RZ, 0xc0, !PT ;  /* 0x0000001822227812 */ /* 0x000fe400078ec0ff */
[----:B------:R-:W-:-:S04]  /*2110*/  LOP3.LUT R41, R41, 0x1fe0, RZ, 0xc0, !PT ;  /* 0x00001fe029297812 */ /* 0x000fc800078ec0ff */
[----:B------:R-:W-:Y:S02]  /*2120*/  IADD3 R41, PT, PT, R41, UR9, R34 ;  /* 0x0000000929297c10 */ /* 0x000fe4000fffe022 */
[----:B------:R-:W2:Y:S04]  /*2130*/  LDL.LU R34, [R1+0x68] ;  /* 0x0000680001227983 */ /* 0x000ea80000300800 */
[----:B------:R-:W3:Y:S04]  /*2140*/  LDL.LU R2, [R1+0xb0] ;  /* 0x0000b00001027983 */ /* 0x000ee80000300800 */
[----:B---3--:R1:W-:Y:S04]  /*2150*/  STS.64 [R2], R26 ;  /* 0x0000001a02007388 */ /* 0x0083e80000000a00 */
[----:B-1----:R0:W5:Y:S04]  /*2160*/  LDL.LU R2, [R1+0xac] ;  /* 0x0000ac0001027983 */ /* 0x0021680000300800 */
[----:B------:R-:W3:Y:S04]  /*2170*/  LDL.LU R26, [R1+0x74] ;  /* 0x00007400011a7983 */ /* 0x000ee80000300800 */
[----:B------:R-:W4:Y:S01]  /*2180*/  LDL.LU R27, [R1+0x70] ;  /* 0x00007000011b7983 */ /* 0x000f220000300800 */
[----:B------:R-:W-:-:S04]  /*2190*/  USHF.L.U32 UR9, UR10, 0x7, URZ ;  /* 0x000000070a097899 */ /* 0x000fc800080006ff */
[----:B------:R-:W-:Y:S01]  /*21a0*/  ULOP3.LUT UR9, UR9, UR8, URZ, 0xfc, !UPT ;  /* 0x0000000809097292 */ /* 0x000fe2000f8efcff */
[----:B------:R-:W-:Y:S01]  /*21b0*/  MOV R35, RZ ;  /* 0x000000ff00237202 */ /* 0x000fe20000000f00 */
[----:B------:R-:W-:Y:S01]  /*21c0*/  USHF.L.U64.HI UR10, UR10, 0x7, UR11 ;  /* 0x000000070a0a7899 */ /* 0x000fe2000801020b */
[----:B------:R-:W-:-:S03]  /*21d0*/  ISETP.GT.U32.AND P0, PT, R61, 0x3f, PT ;  /* 0x0000003f3d00780c */ /* 0x000fc60003f04070 */
[----:B------:R-:W-:Y:S01]  /*21e0*/  UIMAD UR10, UR10, 0x280, URZ ;  /* 0x000002800a0a78a4 */ /* 0x000fe2000f8e02ff */
[----:B------:R-:W-:Y:S01]  /*21f0*/  BSSY.RECONVERGENT B0, `(.L_x_565) ;  /* 0x0000052000007945 */ /* 0x000fe20003800200 */
[----:B---3--:R-:W-:Y:S04]  /*2200*/  STS.64 [R26], R28 ;  /* 0x0000001c1a007388 */ /* 0x008fe80000000a00 */
[----:B----4-:R-:W-:Y:S04]  /*2210*/  STS.64 [R27], R30 ;  /* 0x0000001e1b007388 */ /* 0x010fe80000000a00 */
[----:B--2---:R1:W-:Y:S01]  /*2220*/  STS.64 [R34], R32 ;  /* 0x0000002022007388 */ /* 0x0043e20000000a00 */
[----:B------:R-:W-:Y:S06]  /*2230*/  BAR.SYNC.DEFER_BLOCKING 0x0 ;  /* 0x0000000000007b1d */ /* 0x000fec0000010000 */
[----:B------:R-:W2:Y:S04]  /*2240*/  LDS.64 R30, [R41] ;  /* 0x00000000291e7984 */ /* 0x000ea80000000a00 */
[----:B------:R-:W3:Y:S04]  /*2250*/  LDS.64 R32, [R41+0xa00] ;  /* 0x000a000029207984 */ /* 0x000ee80000000a00 */
[----:B------:R0:W4:Y:S01]  /*2260*/  LDS.64 R26, [R41+0x1400] ;  /* 0x00140000291a7984 */ /* 0x0001220000000a00 */
[----:B-1----:R-:W-:-:S02]  /*2270*/  IADD3 R34, PT, PT, R61, UR13, RZ ;  /* 0x0000000d3d227c10 */ /* 0x002fc4000fffe0ff */
[----:B------:R-:W-:-:S05]  /*2280*/  MOV R28, UR9 ;  /* 0x00000009001c7c02 */ /* 0x000fca0008000f00 */
        /* <DEDUP_REMOVED lines=9> */
[----:B--2---:R-:W-:Y:S01]  /*2320*/  FADD.FTZ R30, RZ, R30 ;  /* 0x0000001eff1e7221 */ /* 0x004fe20000010000 */
[----:B------:R-:W-:-:S03]  /*2330*/  FADD.FTZ R31, RZ, R31 ;  /* 0x0000001fff1f7221 */ /* 0x000fc60000010000 */
[----:B---3--:R-:W-:Y:S01]  /*2340*/  FADD.FTZ R61, R30, R32 ;  /* 0x000000201e3d7221 */ /* 0x008fe20000010000 */
[----:B------:R-:W-:Y:S01]  /*2350*/  FADD.FTZ R34, R31, R33 ;  /* 0x000000211f227221 */ /* 0x000fe20000010000 */
[----:B------:R-:W-:Y:S01]  /*2360*/  CS2R R30, SRZ ;  /* 0x00000000001e7805 */ /* 0x000fe2000001ff00 */
[----:B0-----:R-:W-:Y:S06]  /*2370*/  @P0 BRA `(.L_x_566) ;  /* 0x0000000000e40947 */ /* 0x001fec0003800000 */
[----:B------:R-:W0:Y:S01]  /*2380*/  S2R R35, SR_TID.X ;  /* 0x0000000000237919 */ /* 0x000e220000002100 */
[----:B------:R-:W-:Y:S01]  /*2390*/  MOV R30, 0x14 ;  /* 0x00000014001e7802 */ /* 0x000fe20000000f00 */
[----:B------:R-:W-:Y:S01]  /*23a0*/  UIADD3 UR9, UPT, UPT, UR14, 0x2800, URZ ;  /* 0x000028000e097890 */ /* 0x000fe2000fffe0ff */
[----:B------:R-:W-:Y:S01]  /*23b0*/  MOV R32, 0x28 ;  /* 0x0000002800207802 */ /* 0x000fe20000000f00 */
[----:B------:R-:W1:Y:S01]  /*23c0*/  S2R R33, SR_TID.X ;  /* 0x0000000000217919 */ /* 0x000e620000002100 */
[----:B------:R-:W-:Y:S01]  /*23d0*/  MOV R31, 0x28 ;  /* 0x00000028001f7802 */ /* 0x000fe20000000f00 */
[----:B------:R-:W-:Y:S01]  /*23e0*/  ULEA UR9, UR15, UR9, 0x18 ;  /* 0x000000090f097291 */ /* 0x000fe2000f8ec0ff */
[----:B0-----:R-:W-:Y:S02]  /*23f0*/  LEA.HI R35, R35, UR11, RZ, 0x1e ;  /* 0x0000000b23237c11 */ /* 0x001fe4000f8ff0ff */
[----:B-1----:R-:W-:-:S03]  /*2400*/  SHF.L.U32 R33, R33, 0x3, RZ ;  /* 0x0000000321217819 */ /* 0x002fc600000006ff */
[----:B------:R-:W-:Y:S01]  /*2410*/  IMAD R35, R35, R30, -UR13 ;  /* 0x8000000d23237e24 */ /* 0x000fe2000f8e021e */
[----:B------:R-:W-:-:S04]  /*2420*/  LOP3.LUT R33, R33, 0x18, RZ, 0xc0, !PT ;  /* 0x0000001821217812 */ /* 0x000fc800078ec0ff */
[----:B------:R-:W-:-:S04]  /*2430*/  IADD3 R30, PT, PT, R35, 0x4, RZ ;  /* 0x00000004231e7810 */ /* 0x000fc80007ffe0ff */
[----:B------:R-:W-:-:S05]  /*2440*/  SHF.R.U32.HI R30, RZ, 0x2, R30 ;  /* 0x00000002ff1e7819 */ /* 0x000fca000001161e */
[----:B------:R-:W-:Y:S01]  /*2450*/  IMAD R32, R30, R32, UR9 ;  /* 0x000000091e207e24 */ /* 0x000fe2000f8e0220 */
[----:B------:R-:W-:-:S04]  /*2460*/  SHF.R.U32.HI R30, RZ, 0x2, R35 ;  /* 0x00000002ff1e7819 */ /* 0x000fc80000011623 */
[----:B------:R-:W-:Y:S01]  /*2470*/  IADD3 R32, PT, PT, R33, R32, RZ ;  /* 0x0000002021207210 */ /* 0x000fe20007ffe0ff */
[----:B------:R-:W-:-:S05]  /*2480*/  IMAD R30, R30, R31, UR9 ;  /* 0x000000091e1e7e24 */ /* 0x000fca000f8e021f */
[----:B------:R-:W-:Y:S02]  /*2490*/  IADD3 R30, PT, PT, R30, R33, RZ ;  /* 0x000000211e1e7210 */ /* 0x000fe40007ffe0ff */
[----:B------:R-:W-:Y:S04]  /*24a0*/  LDS.64 R32, [R32] ;  /* 0x0000000020207984 */ /* 0x000fe80000000a00 */
        /* <DEDUP_REMOVED lines=8> */
[----:B------:R-:W-:Y:S02]  /*2530*/  IMAD R30, R30, R31, UR9 ;  /* 0x000000091e1e7e24 */ /* 0x000fe4000f8e021f */
[----:B------:R-:W0:Y:S02]  /*2540*/  S2R R31, SR_TID.X ;  /* 0x00000000001f7919 */ /* 0x000e240000002100 */
[----:B0-----:R-:W-:-:S04]  /*2550*/  SHF.L.U32 R31, R31, 0x3, RZ ;  /* 0x000000031f1f7819 */ /* 0x001fc800000006ff */
[----:B------:R-:W-:-:S04]  /*2560*/  LOP3.LUT R31, R31, 0x18, RZ, 0xc0, !PT ;  /* 0x000000181f1f7812 */ /* 0x000fc800078ec0ff */
        /* <DEDUP_REMOVED lines=9> */
[----:B------:R-:W-:Y:S01]  /*2600*/  SHF.R.U32.HI R35, RZ, 0x2, R35 ;  /* 0x00000002ff237819 */ /* 0x000fe20000011623 */
[----:B------:R-:W0:Y:S02]  /*2610*/  S2R R31, SR_TID.X ;  /* 0x00000000001f7919 */ /* 0x000e240000002100 */
[----:B0-----:R-:W-:-:S04]  /*2620*/  SHF.L.U32 R31, R31, 0x3, RZ ;  /* 0x000000031f1f7819 */ /* 0x001fc800000006ff */
[----:B------:R-:W-:-:S04]  /*2630*/  LOP3.LUT R31, R31, 0x18, RZ, 0xc0, !PT ;  /* 0x000000181f1f7812 */ /* 0x000fc800078ec0ff */
[----:B------:R-:W-:-:S06]  /*2640*/  IADD3 R30, PT, PT, R31, R30, RZ ;  /* 0x0000001e1f1e7210 */ /* 0x000fcc0007ffe0ff */
[----:B------:R-:W0:Y:S02]  /*2650*/  LDS.64 R30, [R30] ;  /* 0x000000001e1e7984 */ /* 0x000e240000000a00 */
[----:B0-----:R-:W-:Y:S01]  /*2660*/  FADD.FTZ R32, R32, R30 ;  /* 0x0000001e20207221 */ /* 0x001fe20000010000 */
[----:B------:R-:W-:Y:S01]  /*2670*/  FADD.FTZ R33, R33, R31 ;  /* 0x0000001f21217221 */ /* 0x000fe20000010000 */
[----:B------:R-:W0:Y:S02]  /*2680*/  S2R R30, SR_TID.X ;  /* 0x00000000001e7919 */ /* 0x000e240000002100 */
[----:B0-----:R-:W-:-:S04]  /*2690*/  SHF.L.U32 R30, R30, 0x3, RZ ;  /* 0x000000031e1e7819 */ /* 0x001fc800000006ff */
[----:B------:R-:W-:Y:S02]  /*26a0*/  LOP3.LUT R31, R30, 0x18, RZ, 0xc0, !PT ;  /* 0x000000181e1f7812 */ /* 0x000fe400078ec0ff */
[----:B------:R-:W-:-:S05]  /*26b0*/  MOV R30, 0x28 ;  /* 0x00000028001e7802 */ /* 0x000fca0000000f00 */
[----:B------:R-:W-:-:S05]  /*26c0*/  IMAD R35, R35, R30, UR9 ;  /* 0x0000000923237e24 */ /* 0x000fca000f8e021e */
[----:B------:R-:W-:-:S06]  /*26d0*/  IADD3 R30, PT, PT, R31, R35, RZ ;  /* 0x000000231f1e7210 */ /* 0x000fcc0007ffe0ff */
[----:B------:R-:W0:Y:S02]  /*26e0*/  LDS.64 R30, [R30] ;  /* 0x000000001e1e7984 */ /* 0x000e240000000a00 */
[----:B0-----:R-:W-:Y:S01]  /*26f0*/  FADD.FTZ R30, R32, R30 ;  /* 0x0000001e201e7221 */ /* 0x001fe20000010000 */
[----:B------:R-:W-:-:S07]  /*2700*/  FADD.FTZ R31, R33, R31 ;  /* 0x0000001f211f7221 */ /* 0x000fce0000010000 */
.L_x_566:
[----:B------:R-:W-:Y:S05]  /*2710*/  BSYNC.RECONVERGENT B0 ;  /* 0x0000000000007941 */ /* 0x000fea0003800200 */
.L_x_565:
[----:B------:R-:W0:Y:S01]  /*2720*/  SHFL.BFLY PT, R32, R30, 0x2, 0x1f ;  /* 0x0c401f001e207f89 */ /* 0x000e2200000e0000 */
[----:B----4-:R-:W-:Y:S01]  /*2730*/  FADD.FTZ R61, R61, R26 ;  /* 0x0000001a3d3d7221 */ /* 0x010fe20000010000 */
[----:B------:R-:W-:Y:S01]  /*2740*/  FADD.FTZ R34, R34, R27 ;  /* 0x0000001b22227221 */ /* 0x000fe20000010000 */
[----:B------:R-:W1:Y:S01]  /*2750*/  LDCU.64 UR18, c[0x0][0x3c8] ;  /* 0x00007900ff1277ac */ /* 0x000e620008000a00 */
[----:B------:R-:W2:Y:S01]  /*2760*/  SHFL.BFLY PT, R33, R31, 0x2, 0x1f ;  /* 0x0c401f001f217f89 */ /* 0x000ea200000e0000 */
[----:B------:R-:W-:Y:S01]  /*2770*/  BSSY.RECONVERGENT B0, `(.L_x_567) ;  /* 0x000001a000007945 */ /* 0x000fe20003800200 */
[----:B------:R-:W3:Y:S02]  /*2780*/  S2R R35, SR_TID.X ;  /* 0x0000000000237919 */ /* 0x000ee40000002100 */
[----:B------:R-:W4:Y:S01]  /*2790*/  LDS.64 R26, [R41+0x1e00] ;  /* 0x001e0000291a7984 */ /* 0x000f220000000a00 */
[----:B0-----:R-:W-:Y:S01]  /*27a0*/  FADD.FTZ R32, R32, R30 ;  /* 0x0000001e20207221 */ /* 0x001fe20000010000 */
[----:B--2---:R-:W-:-:S04]  /*27b0*/  FADD.FTZ R33, R33, R31 ;  /* 0x0000001f21217221 */ /* 0x004fc80000010000 */
[----:B------:R-:W0:Y:S04]  /*27c0*/  SHFL.BFLY PT, R31, R32, 0x1, 0x1f ;  /* 0x0c201f00201f7f89 */ /* 0x000e2800000e0000 */
[----:B------:R-:W2:Y:S01]  /*27d0*/  SHFL.BFLY PT, R30, R33, 0x1, 0x1f ;  /* 0x0c201f00211e7f89 */ /* 0x000ea200000e0000 */
[----:B---3--:R-:W-:Y:S01]  /*27e0*/  LOP3.LUT P0, RZ, R35, 0x3c3, RZ, 0xc0, !PT ;  /* 0x000003c323ff7812 */ /* 0x008fe2000780c0ff */
[----:B----4-:R-:W-:Y:S01]  /*27f0*/  FADD.FTZ R26, R61, R26 ;  /* 0x0000001a3d1a7221 */ /* 0x010fe20000010000 */
[----:B------:R-:W-:-:S05]  /*2800*/  FADD.FTZ R27, R34, R27 ;  /* 0x0000001b221b7221 */ /* 0x000fca0000010000 */
[----:B------:R0:W-:Y:S02]  /*2810*/  STG.E.64 desc[UR16][R28.64+0x18000], R26 ;  /* 0x0180001a1c007986 */ /* 0x0001e4000c101b10 */
[----:B0-----:R-:W-:Y:S01]  /*2820*/  FADD.FTZ R26, R32, R31 ;  /* 0x0000001f201a7221 */ /* 0x001fe20000010000 */
[----:B--2---:R-:W-:-:S03]  /*2830*/  FADD.FTZ R27, R33, R30 ;  /* 0x0000001e211b7221 */ /* 0x004fc60000010000 */
[----:B-1----:R-:W-:Y:S05]  /*2840*/  @P0 BRA `(.L_x_568) ;  /* 0x0000000000300947 */ /* 0x002fea0003800000 */
        /* <DEDUP_REMOVED lines=12> */
.L_x_568:
[----:B------:R-:W-:Y:S05]  /*2910*/  BSYNC.RECONVERGENT B0 ;  /* 0x0000000000007941 */ /* 0x000fea0003800200 */
.L_x_567:
        /* <DEDUP_REMOVED lines=21> */
.L_x_571:
[----:B0-----:R-:W2:Y:S04]  /*2a70*/  LD.E.STRONG.GPU R27, desc[UR16][R28.64+0xc] ;  /* 0x00000c101c1b7980 */ /* 0x001ea8000c10f900 */
[----:B--2---:R-:W-:Y:S01]  /*2a80*/  CCTL.IVALL ;  /* 0x00000000ff00798f */ /* 0x004fe20002000000 */
[----:B------:R-:W-:Y:S05]  /*2a90*/  YIELD ;  /* 0x0000000000007946 */ /* 0x000fea0003800000 */
[----:B-----5:R-:W-:-:S04]  /*2aa0*/  LOP3.LUT R27, R27, R26, RZ, 0x3c, !PT ;  /* 0x0000001a1b1b7212 */ /* 0x020fc800078e3cff */
[----:B------:R-:W-:-:S13]  /*2ab0*/  ISETP.GT.AND P0, PT, R27, -0x1, PT ;  /* 0xffffffff1b00780c */ /* 0x000fda0003f04270 */
[----:B------:R-:W-:Y:S05]  /*2ac0*/  @P0 BRA `(.L_x_571) ;  /* 0xfffffffc00e80947 */ /* 0x000fea000383ffff */
.L_x_570:
[----:B------:R-:W-:Y:S05]  /*2ad0*/  WARPSYNC.ALL ;  /* 0x0000000000007948 */ /* 0x000fea0003800000 */
[----:B------:R-:W-:Y:S06]  /*2ae0*/  BAR.SYNC.DEFER_BLOCKING 0x0 ;  /* 0x0000000000007b1d */ /* 0x000fec0000010000 */
[----:B------:R-:W-:Y:S05]  /*2af0*/  BRA `(.L_x_572) ;  /* 0x0000000000607947 */ /* 0x000fea0003800000 */
.L_x_569:
        /* <DEDUP_REMOVED lines=16> */
.L_x_574:
[----:B------:R-:W2:Y:S04]  /*2c00*/  LD.E.STRONG.GPU R29, desc[UR16][R26.64] ;  /* 0x000000101a1d7980 */ /* 0x000ea8000c10f900 */
[----:B--2---:R-:W-:Y:S01]  /*2c10*/  CCTL.IVALL ;  /* 0x00000000ff00798f */ /* 0x004fe20002000000 */
[----:B------:R-:W-:Y:S05]  /*2c20*/  YIELD ;  /* 0x0000000000007946 */ /* 0x000fea0003800000 */
[----:B-----5:R-:W-:-:S04]  /*2c30*/  LOP3.LUT R29, R29, R28, RZ, 0x3c, !PT ;  /* 0x0000001c1d1d7212 */ /* 0x020fc800078e3cff */
[----:B------:R-:W-:-:S13]  /*2c40*/  ISETP.GT.AND P0, PT, R29, -0x1, PT ;  /* 0xffffffff1d00780c */ /* 0x000fda0003f04270 */
[----:B------:R-:W-:Y:S05]  /*2c50*/  @P0 BRA `(.L_x_574) ;  /* 0xfffffffc00e80947 */ /* 0x000fea000383ffff */
.L_x_573:
[----:B------:R-:W-:Y:S05]  /*2c60*/  WARPSYNC.ALL ;  /* 0x0000000000007948 */ /* 0x000fea0003800000 */
[----:B------:R-:W-:Y:S06]  /*2c70*/  BAR.SYNC.DEFER_BLOCKING 0x0 ;  /* 0x0000000000007b1d */ /* 0x000fec0000010000 */
.L_x_572:
[----:B0-----:R-:W0:Y:S01]  /*2c80*/  S2R R28, SR_TID.X ;  /* 0x00000000001c7919 */ /* 0x001e220000002100 */
[----:B------:R-:W-:Y:S01]  /*2c90*/  BSSY.RECONVERGENT B0, `(.L_x_575) ;  /* 0x0000038000007945 */ /* 0x000fe20003800200 */
[----:B------:R-:W-:Y:S02]  /*2ca0*/  CS2R R26, SRZ ;  /* 0x00000000001a7805 */ /* 0x000fe4000001ff00 */
[----:B0-----:R-:W-:-:S13]  /*2cb0*/  ISETP.GT.U32.AND P0, PT, R28, 0xff, PT ;  /* 0x000000ff1c00780c */ /* 0x001fda0003f04070 */
[----:B------:R-:W-:Y:S05]  /*2cc0*/  @P0 BRA `(.L_x_576) ;  /* 0x0000000000d00947 */ /* 0x000fea0003800000 */
[----:B------:R-:W0:Y:S01]  /*2cd0*/  S2R R29, SR_TID.X ;  /* 0x00000000001d7919 */ /* 0x000e220000002100 */
[----:B------:R-:W1:Y:S01]  /*2ce0*/  LDC R26, c[0x0][0x374] ;  /* 0x0000dd00ff1a7b82 */ /* 0x000e620000000800 */
[----:B------:R-:W-:Y:S01]  /*2cf0*/  LOP3.LUT R28, R28, 0xf, RZ, 0xc0, !PT ;  /* 0x0000000f1c1c7812 */ /* 0x000fe200078ec0ff */
[----:B------:R-:W1:Y:S01]  /*2d00*/  S2R R27, SR_CTAID.Y ;  /* 0x00000000001b7919 */ /* 0x000e620000002600 */
[----:B-----5:R2:W-:Y:S05]  /*2d10*/  STL.64 [R1+0xb0], R2 ;  /* 0x0000b00201007387 */ /* 0x0205ea0000100a00 */
[----:B--2---:R-:W2:Y:S01]  /*2d20*/  LDC.64 R2, c[0x0][0x3d0] ;  /* 0x0000f400ff027b82 */ /* 0x004ea20000000a00 */
[----:B0-----:R-:W-:Y:S01]  /*2d30*/  SHF.L.U32 R29, R29, 0x3, RZ ;  /* 0x000000031d1d7819 */ /* 0x001fe200000006ff */
[----:B-1----:R-:W-:-:S03]  /*2d40*/  IMAD R26, R26, UR4, R27 ;  /* 0x000000041a1a7c24 */ /* 0x002fc6000f8e021b */
[----:B------:R-:W-:-:S04]  /*2d50*/  LOP3.LUT R27, R29, 0x780, RZ, 0xc0, !PT ;  /* 0x000007801d1b7812 */ /* 0x000fc800078ec0ff */
        /* <DEDUP_REMOVED lines=14> */
[----:B------:R-:W-:Y:S01]  /*2e40*/  IADD3 R35, PT, PT, R34, 0xc0, RZ ;  /* 0x000000c022237810 */ /* 0x000fe20007ffe0ff */
[----:B--2---:R-:W-:Y:S01]  /*2e50*/  FADD.FTZ R28, RZ, R28 ;  /* 0x0000001cff1c7221 */ /* 0x004fe20000010000 */
[----:B------:R-:W-:-:S03]  /*2e60*/  FADD.FTZ R29, RZ, R29 ;  /* 0x0000001dff1d7221 */ /* 0x000fc60000010000 */
[----:B---3--:R-:W-:Y:S01]  /*2e70*/  FADD.FTZ R28, R32, R28 ;  /* 0x0000001c201c7221 */ /* 0x008fe20000010000 */
[----:B------:R-:W-:-:S03]  /*2e80*/  FADD.FTZ R29, R33, R29 ;  /* 0x0000001d211d7221 */ /* 0x000fc60000010000 */
[----:B----4-:R-:W-:Y:S01]  /*2e90*/  FADD.FTZ R28, R30, R28 ;  /* 0x0000001c1e1c7221 */ /* 0x010fe20000010000 */
[----:B------:R-:W-:Y:S01]  /*2ea0*/  IADD3 R30, PT, PT, R34, 0x80, RZ ;  /* 0x00000080221e7810 */ /* 0x000fe20007ffe0ff */
[----:B------:R-:W-:Y:S02]  /*2eb0*/  FADD.FTZ R41, R31, R29 ;  /* 0x0000001d1f297221 */ /* 0x000fe40000010000 */
[----:B------:R-:W-:Y:S01]  /*2ec0*/  FADD.FTZ R26, R26, R28 ;  /* 0x0000001c1a1a7221 */ /* 0x000fe20000010000 */
[----:B------:R-:W-:Y:S01]  /*2ed0*/  IADD3 R28, PT, PT, R34, 0xa0, RZ ;  /* 0x000000a0221c7810 */ /* 0x000fe20007ffe0ff */
[----:B------:R-:W-:Y:S01]  /*2ee0*/  IMAD.WIDE.U32 R30, R30, 0x4, R2 ;  /* 0x000000041e1e7825 */ /* 0x000fe200078e0002 */
[----:B------:R-:W-:-:S03]  /*2ef0*/  IADD3 R32, PT, PT, R34, 0xe0, RZ ;  /* 0x000000e022207810 */ /* 0x000fc60007ffe0ff */
[--C-:B------:R-:W-:Y:S02]  /*2f00*/  IMAD.WIDE.U32 R28, R28, 0x4, R2.reuse ;  /* 0x000000041c1c7825 */ /* 0x100fe400078e0002 */
[----:B------:R-:W2:Y:S02]  /*2f10*/  LDG.E.64 R30, desc[UR16][R30.64] ;  /* 0x000000101e1e7981 */ /* 0x000ea4000c1e1b00 */
[--C-:B------:R-:W-:Y:S02]  /*2f20*/  IMAD.WIDE.U32 R34, R35, 0x4, R2.reuse ;  /* 0x0000000423227825 */ /* 0x100fe400078e0002 */
[----:B------:R-:W3:Y:S02]  /*2f30*/  LDG.E.64 R28, desc[UR16][R28.64] ;  /* 0x000000101c1c7981 */ /* 0x000ee4000c1e1b00 */
[----:B------:R-:W-:Y:S02]  /*2f40*/  IMAD.WIDE.U32 R32, R32, 0x4, R2 ;  /* 0x0000000420207825 */ /* 0x000fe400078e0002 */
[----:B------:R-:W4:Y:S04]  /*2f50*/  LDG.E.64 R34, desc[UR16][R34.64] ;  /* 0x0000001022227981 */ /* 0x000f28000c1e1b00 */
[----:B------:R-:W4:Y:S04]  /*2f60*/  LDG.E.64 R32, desc[UR16][R32.64] ;  /* 0x0000001020207981 */ /* 0x000f28000c1e1b00 */
[----:B------:R0:W5:Y:S01]  /*2f70*/  LDL.LU.64 R2, [R1+0xb0] ;  /* 0x0000b00001027983 */ /* 0x0001620000300a00 */
[----:B------:R-:W-:Y:S01]  /*2f80*/  FADD.FTZ R27, R27, R41 ;  /* 0x000000291b1b7221 */ /* 0x000fe20000010000 */
[----:B--2---:R-:W-:-:S03]  /*2f90*/  FADD.FTZ R26, R30, R26 ;  /* 0x0000001a1e1a7221 */ /* 0x004fc60000010000 */
[----:B------:R-:W-:Y:S01]  /*2fa0*/  FADD.FTZ R27, R31, R27 ;  /* 0x0000001b1f1b7221 */ /* 0x000fe20000010000 */
[----:B---3--:R-:W-:-:S03]  /*2fb0*/  FADD.FTZ R26, R28, R26 ;  /* 0x0000001a1c1a7221 */ /* 0x008fc60000010000 */
[----:B------:R-:W-:Y:S01]  /*2fc0*/  FADD.FTZ R27, R29, R27 ;  /* 0x0000001b1d1b7221 */ /* 0x000fe20000010000 */
[----:B----4-:R-:W-:-:S03]  /*2fd0*/  FADD.FTZ R26, R34, R26 ;  /* 0x0000001a221a7221 */ /* 0x010fc60000010000 */
[----:B------:R-:W-:Y:S01]  /*2fe0*/  FADD.FTZ R27, R35, R27 ;  /* 0x0000001b231b7221 */ /* 0x000fe20000010000 */
[----:B------:R-:W-:-:S03]  /*2ff0*/  FADD.FTZ R26, R32, R26 ;  /* 0x0000001a201a7221 */ /* 0x000fc60000010000 */
[----:B0-----:R-:W-:-:S07]  /*3000*/  FADD.FTZ R27, R33, R27 ;  /* 0x0000001b211b7221 */ /* 0x001fce0000010000 */
.L_x_576:
[----:B------:R-:W-:Y:S05]  /*3010*/  BSYNC.RECONVERGENT B0 ;  /* 0x0000000000007941 */ /* 0x000fea0003800200 */
.L_x_575:
[----:B------:R-:W2:Y:S04]  /*3020*/  LDL.LU R61, [R1+0x6c] ;  /* 0x00006c00013d7983 */ /* 0x000ea80000300800 */
[----:B------:R-:W3:Y:S04]  /*3030*/  LDL.LU R41, [R1+0x30] ;  /* 0x0000300001297983 */ /* 0x000ee80000300800 */
[----:B------:R-:W4:Y:S04]  /*3040*/  LDL.LU R35, [R1+0x28] ;  /* 0x0000280001237983 */ /* 0x000f280000300800 */
[----:B------:R-:W0:Y:S04]  /*3050*/  SHFL.BFLY PT, R28, R26, 0x8, 0x1f ;  /* 0x0d001f001a1c7f89 */ /* 0x000e2800000e0000 */
[----:B------:R-:W3:Y:S04]  /*3060*/  LDL.LU R29, [R1+0x20] ;  /* 0x00002000011d7983 */ /* 0x000ee80000300800 */
[----:B------:R-:W3:Y:S04]  /*3070*/  LDL.LU R30, [R1+0x1c] ;  /* 0x00001c00011e7983 */ /* 0x000ee80000300800 */
[----:B------:R-:W3:Y:S04]  /*3080*/  LDL.LU R31, [R1+0x18] ;  /* 0x00001800011f7983 */ /* 0x000ee80000300800 */
[----:B------:R-:W3:Y:S04]  /*3090*/  LDL.LU R32, [R1+0x14] ;  /* 0x0000140001207983 */ /* 0x000ee80000300800 */
[----:B------:R-:W3:Y:S01]  /*30a0*/  LDL.LU R33, [R1+0xc] ;  /* 0x00000c0001217983 */ /* 0x000ee20000300800 */
[----:B0-----:R-:W-:-:S03]  /*30b0*/  FADD.FTZ R28, R28, R26 ;  /* 0x0000001a1c1c7221 */ /* 0x001fc60000010000 */
[----:B------:R-:W3:Y:S01]  /*30c0*/  LDL.LU R34, [R1+0x4] ;  /* 0x0000040001227983 */ /* 0x000ee20000300800 */
[----:B------:R-:W-:-:S03]  /*30d0*/  UIADD3 UR9, UPT, UPT, UR14, 0x3480, URZ ;  /* 0x000034800e097890 */ /* 0x000fc6000fffe0ff */
[----:B------:R-:W0:Y:S01]  /*30e0*/  SHFL.BFLY PT, R26, R27, 0x8, 0x1f ;  /* 0x0d001f001b1a7f89 */ /* 0x000e2200000e0000 */
[----:B------:R-:W-:-:S03]  /*30f0*/  ULEA UR9, UR15, UR9, 0x18 ;  /* 0x000000090f097291 */ /* 0x000fc6000f8ec0ff */
[----:B-----5:R1:W-:Y:S04]  /*3100*/  STL [R1+0xbc], R3 ;  /* 0x0000bc0301007387 */ /* 0x0203e80000100800 */
[----:B------:R-:W-:Y:S04]  /*3110*/  STL [R1+0xb8], R22 ;  /* 0x0000b81601007387 */ /* 0x000fe80000100800 */
[----:B------:R-:W-:Y:S01]  /*3120*/  STL [R1+0xb4], R24 ;  /* 0x0000b41801007387 */ /* 0x000fe20000100800 */
[----:B-1----:R-:W1:Y:S03]  /*3130*/  S2R R3, SR_TID.X ;  /* 0x0000000000037919 */ /* 0x002e660000002100 */
[----:B------:R-:W-:Y:S01]  /*3140*/  STL [R1+0xb0], R36 ;  /* 0x0000b02401007387 */ /* 0x000fe20000100800 */
[----:B0-----:R-:W-:-:S03]  /*3150*/  FADD.FTZ R26, R26, R27 ;  /* 0x0000001b1a1a7221 */ /* 0x001fc60000010000 */
[----:B------:R-:W-:Y:S04]  /*3160*/  STL [R1+0xac], R2 ;  /* 0x0000ac0201007387 */ /* 0x000fe80000100800 */
[----:B------:R-:W0:Y:S01]  /*3170*/  SHFL.BFLY PT, R27, R28, 0x4, 0x1f ;  /* 0x0c801f001c1b7f89 */ /* 0x000e2200000e0000 */
[----:B-1----:R-:W-:Y:S01]  /*3180*/  LOP3.LUT P0, RZ, R3, 0x30f, RZ, 0xc0, !PT ;  /* 0x0000030f03ff7812 */ /* 0x002fe2000780c0ff */
        /* <DEDUP_REMOVED lines=10> */
[----:B------:R-:W-:Y:S01]  /*3230*/  @!P0 FMUL.FTZ R26, R26, 1.2207031431898940355e-05 ;  /* 0x374ccccd1a1a8820 */ /* 0x000fe20000410000 */
[----:B0-----:R-:W-:Y:S01]  /*3240*/  FADD.FTZ R27, R27, R28 ;  /* 0x0000001c1b1b7221 */ /* 0x001fe20000010000 */
[----:B------:R-:W-:Y:S02]  /*3250*/  @!P0 LEA.HI R28, R3, UR9, RZ, 0x1f ;  /* 0x00000009031c8c11 */ /* 0x000fe4000f8ff8ff */
[----:B------:R-:W3:Y:S01]  /*3260*/  LDL.LU R3, [R1+0x40] ;  /* 0x0000400001037983 */ /* 0x000ee20000300800 */
[----:B------:R-:W-:-:S03]  /*3270*/  @!P0 FMUL.FTZ R27, R27, 1.2207031431898940355e-05 ;  /* 0x374ccccd1b1b8820 */ /* 0x000fc60000410000 */
[----:B------:R-:W3:Y:S04]  /*3280*/  LDL.LU R22, [R1+0x3c] ;  /* 0x00003c0001167983 */ /* 0x000ee80000300800 */
[----:B------:R2:W-:Y:S04]  /*3290*/  @!P0 STS.64 [R28], R26 ;  /* 0x0000001a1c008388 */ /* 0x0005e80000000a00 */
[----:B------:R-:W3:Y:S04]  /*32a0*/  LDL.LU R24, [R1+0x38] ;  /* 0x0000380001187983 */ /* 0x000ee80000300800 */
[----:B------:R-:W3:Y:S04]  /*32b0*/  LDL.LU R36, [R1+0x48] ;  /* 0x0000480001247983 */ /* 0x000ee80000300800 */
[----:B------:R-:W3:Y:S01]  /*32c0*/  LDL.LU R2, [R1+0x44] ;  /* 0x0000440001027983 */ /* 0x000ee20000300800 */
        /* <DEDUP_REMOVED lines=8> */
[----:B------:R-:W-:Y:S01]  /*3350*/  FADD.FTZ R30, R30, -R26 ;  /* 0x8000001a1e1e7221 */ /* 0x000fe20000010000 */
[----:B------:R-:W-:Y:S01]  /*3360*/  FFMA.FTZ R4, R0, -R27, R4 ;  /* 0x8000001b00047223 */ /* 0x000fe20000010004 */
[--C-:B------:R-:W-:Y:S01]  /*3370*/  FADD.FTZ R0, R41, -R26.reuse ;  /* 0x8000001a29007221 */ /* 0x100fe20000010000 */
[--C-:B------:R-:W-:Y:S01]  /*3380*/  FADD.FTZ R31, R31, -R26.reuse ;  /* 0x8000001a1f1f7221 */ /* 0x100fe20000010000 */
[----:B------:R-:W2:Y:S01]  /*3390*/  LDL.LU R41, [R1+0x10] ;  /* 0x0000100001297983 */ /* 0x000ea20000300800 */
[--C-:B------:R-:W-:Y:S01]  /*33a0*/  FADD.FTZ R32, R32, -R26.reuse ;  /* 0x8000001a20207221 */ /* 0x100fe20000010000 */
[--C-:B------:R-:W-:Y:S01]  /*33b0*/  FADD.FTZ R33, R33, -R26.reuse ;  /* 0x8000001a21217221 */ /* 0x100fe20000010000 */
[--C-:B------:R-:W-:Y:S01]  /*33c0*/  FADD.FTZ R34, R34, -R26.reuse ;  /* 0x8000001a22227221 */ /* 0x100fe20000010000 */
[----:B------:R-:W3:Y:S01]  /*33d0*/  LDL.LU R35, [R1+0x8] ;  /* 0x0000080001237983 */ /* 0x000ee20000300800 */
[--C-:B------:R-:W-:Y:S01]  /*33e0*/  FADD.FTZ R60, R60, -R26.reuse ;  /* 0x8000001a3c3c7221 */ /* 0x100fe20000010000 */
[--C-:B------:R-:W-:Y:S01]  /*33f0*/  FADD.FTZ R58, R58, -R26.reuse ;  /* 0x8000001a3a3a7221 */ /* 0x100fe20000010000 */
[--C-:B------:R-:W-:Y:S01]  /*3400*/  FADD.FTZ R56, R56, -R26.reuse ;  /* 0x8000001a38387221 */ /* 0x100fe20000010000 */
[----:B------:R-:W4:Y:S01]  /*3410*/  LDL.LU R61, [R1] ;  /* 0x00000000013d7983 */ /* 0x000f220000300800 */
        /* <DEDUP_REMOVED lines=20> */
[----:B------:R-:W4:Y:S01]  /*3560*/  LDL.LU R26, [R1+0x34] ;  /* 0x00003400011a7983 */ /* 0x000f220000300800 */
[----:B------:R-:W-:-:S03]  /*3570*/  FFMA.FTZ R0, R3, -R27, R0 ;  /* 0x8000001b03007223 */ /* 0x000fc60000010000 */
        /* <DEDUP_REMOVED lines=8> */
[----:B------:R1:W5:Y:S01]  /*3600*/  LDL.LU R2, [R1+0xac] ;  /* 0x0000ac0001027983 */ /* 0x0003620000300800 */
[----:B--2---:R-:W-:-:S03]  /*3610*/  FFMA.FTZ R33, R41, -R27, R33 ;  /* 0x8000001b29217223 */ /* 0x004fc60000010021 */
[----:B------:R-:W0:Y:S01]  /*3620*/  LDL.LU R41, [R1+0x4c] ;  /* 0x00004c0001297983 */ /* 0x000e220000300800 */
[----:B---3--:R-:W-:-:S03]  /*3630*/  FFMA.FTZ R34, R35, -R27, R34 ;  /* 0x8000001b23227223 */ /* 0x008fc60000010022 */
[----:B------:R-:W2:Y:S01]  /*3640*/  LDL.LU R35, [R1+0x50] ;  /* 0x0000500001237983 */ /* 0x000ea20000300800 */
[-C--:B------:R-:W-:Y:S01]  /*3650*/  FFMA.FTZ R10, R9, -R27.reuse, R10 ;  /* 0x8000001b090a7223 */ /* 0x080fe2000001000a */
[-C--:B----4-:R-:W-:Y:S01]  /*3660*/  FFMA.FTZ R60, R61, -R27.reuse, R60 ;  /* 0x8000001b3d3c7223 */ /* 0x090fe2000001003c */
        /* <DEDUP_REMOVED lines=19> */
[----:B------:R-:W-:Y:S01]  /*37a0*/  ULOP3.LUT UR4, UR4, 0x1, URZ, 0x3c, !UPT ;  /* 0x0000000104047892 */ /* 0x000fe2000f8e3cff */
[C---:B------:R-:W-:Y:S01]  /*37b0*/  FMUL.FTZ R4, R3.reuse, R4 ;  /* 0x0000000403047220 */ /* 0x040fe20000410000 */
[C---:B------:R-:W-:Y:S01]  /*37c0*/  FMUL.FTZ R5, R3.reuse, R0 ;  /* 0x0000000003057220 */ /* 0x040fe20000410000 */
[C---:B------:R-:W-:Y:S01]  /*37d0*/  FMUL.FTZ R30, R3.reuse, R30 ;  /* 0x0000001e031e7220 */ /* 0x040fe20000410000 */
[----:B------:R-:W-:Y:S01]  /*37e0*/  FFMA.FTZ R0, R22, -R27, R21 ;  /* 0x8000001b16007223 */ /* 0x000fe20000010015 */
[----:B------:R-:W-:-:S02]  /*37f0*/  FMUL.FTZ R22, R3, R29 ;  /* 0x0000001d03167220 */ /* 0x000fc40000410000 */
[----:B------:R-:W-:Y:S01]  /*3800*/  F2FP.F16.F32.PACK_AB R4, R5, R4 ;  /* 0x000000040504723e */ /* 0x000fe200000000ff */
[C---:B------:R-:W-:Y:S01]  /*3810*/  FMUL.FTZ R5, R3.reuse, R28 ;  /* 0x0000001c03057220 */ /* 0x040fe20000410000 */
[C---:B------:R-:W-:Y:S01]  /*3820*/  FMUL.FTZ R31, R3.reuse, R31 ;  /* 0x0000001f031f7220 */ /* 0x040fe20000410000 */
[C---:B------:R-:W-:Y:S01]  /*3830*/  FMUL.FTZ R34, R3.reuse, R34 ;  /* 0x0000002203227220 */ /* 0x040fe20000410000 */
[C---:B------:R-:W-:Y:S01]  /*3840*/  FMUL.FTZ R11, R3.reuse, R60 ;  /* 0x0000003c030b7220 */ /* 0x040fe20000410000 */
[----:B------:R-:W-:Y:S01]  /*3850*/  FFMA.FTZ R9, R24, -R27, R23 ;  /* 0x8000001b18097223 */ /* 0x000fe20000010017 */
[C---:B------:R-:W-:Y:S01]  /*3860*/  FMUL.FTZ R23, R3.reuse, R32 ;  /* 0x0000002003177220 */ /* 0x040fe20000410000 */
[C---:B------:R-:W-:Y:S01]  /*3870*/  FMUL.FTZ R24, R3.reuse, R33 ;  /* 0x0000002103187220 */ /* 0x040fe20000410000 */
[----:B------:R-:W-:Y:S01]  /*3880*/  FFMA.FTZ R36, R36, -R27, R25 ;  /* 0x8000001b24247223 */ /* 0x000fe20000010019 */
[----:B------:R-:W-:Y:S01]  /*3890*/  F2FP.F16.F32.PACK_AB R5, R22, R5 ;  /* 0x000000051605723e */ /* 0x000fe200000000ff */
[----:B------:R-:W-:-:S02]  /*38a0*/  FMUL.FTZ R50, R3, R50 ;  /* 0x0000003203327220 */ /* 0x000fc40000410000 */
        /* <DEDUP_REMOVED lines=35> */
[----:B0-----:R-:W-:-:S04]  /*3ae0*/  IADD3 R6, P0, PT, R41, UR10, RZ ;  /* 0x0000000a29067c10 */ /* 0x001fc8000ff1e0ff */
        /* <DEDUP_REMOVED lines=10> */
.L_x_564:
[----:B-1----:R-:W0:Y:S01]  /*3b90*/  S2R R8, SR_CTAID.Y ;  /* 0x0000000000087919 */ /* 0x002e220000002600 */
[----:B------:R-:W0:Y:S02]  /*3ba0*/  S2R R3, SR_CTAID.X ;  /* 0x0000000000037919 */ /* 0x000e240000002500 */
[----:B0-----:R-:W-:-:S04]  /*3bb0*/  LEA R8, R8, R3, 0x7 ;  /* 0x0000000308087211 */ /* 0x001fc800078e38ff */
[----:B------:R-:W-:-:S04]  /*3bc0*/  SHF.L.U32 R8, R8, 0x5, RZ ;  /* 0x0000000508087819 */ /* 0x000fc800000006ff */
[----:B------:R-:W-:-:S13]  /*3bd0*/  ISETP.GT.AND P0, PT, R8, 0x27f, PT ;  /* 0x0000027f0800780c */ /* 0x000fda0003f04270 */
[----:B------:R-:W-:Y:S05]  /*3be0*/  @P0 EXIT ;  /* 0x000000000000094d */ /* 0x000fea0003800000 */
[----:B------:R-:W0:Y:S01]  /*3bf0*/  S2R R12, SR_TID.X ;  /* 0x00000000000c7919 */ /* 0x000e220000002100 */
        /* <DEDUP_REMOVED lines=8> */
[----:B0-----:R-:W-:-:S03]  /*3c80*/  SHF.R.U32.HI R0, RZ, 0x5, R12 ;  /* 0x00000005ff007819 */ /* 0x001fc6000001160c */
[----:B------:R-:W-:Y:S01]  /*3c90*/  UIADD3.X UR5, UPT, UPT, URZ, UR9, URZ, UP0, !UPT ;  /* 0x00000009ff057290 */ /* 0x000fe200087fe4ff */
[C---:B------:R-:W-:Y:S02]  /*3ca0*/  LOP3.LUT R40, R12.reuse, 0xf, RZ, 0xc0, !PT ;  /* 0x0000000f0c287812 */ /* 0x040fe400078ec0ff */
[----:B------:R-:W-:Y:S02]  /*3cb0*/  LOP3.LUT R7, RZ, R0, RZ, 0x33, !PT ;  /* 0x00000000ff077212 */ /* 0x000fe400078e33ff */
[----:B------:R-:W-:Y:S02]  /*3cc0*/  SHF.L.U32 R10, R12, 0x1, RZ ;  /* 0x000000010c0a7819 */ /* 0x000fe400000006ff */
[----:B------:R-:W-:-:S04]  /*3cd0*/  IADD3 R7, P0, PT, R7, UR7, RZ ;  /* 0x0000000707077c10 */ /* 0x000fc8000ff1e0ff */
[----:B------:R-:W-:-:S05]  /*3ce0*/  IADD3.X R9, PT, PT, R9, -0x1, RZ, P0, !PT ;  /* 0xffffffff09097810 */ /* 0x000fca00007fe4ff */
[----:B-----5:R-:W-:-:S04]  /*3cf0*/  IMAD.WIDE.U32 R2, R9, -0x33333333, RZ ;  /* 0xcccccccd09027825 */ /* 0x020fc800078e00ff */
        /* <DEDUP_REMOVED lines=27> */
.L_x_588:
        /* <DEDUP_REMOVED lines=21> */
.L_x_581:
        /* <DEDUP_REMOVED lines=34> */
.L_x_580:
        /* <DEDUP_REMOVED lines=20> */
.L_x_583:
[----:B------:R-:W-:Y:S05]  /*4360*/  BSYNC.RECONVERGENT B1 ;  /* 0x0000000000017941 */ /* 0x000fea0003800200 */
.L_x_582:
        /* <DEDUP_REMOVED lines=26> */
.L_x_579:
[----:B------:R-:W-:Y:S05]  /*4510*/  BSYNC.RECONVERGENT B0 ;  /* 0x0000000000007941 */ /* 0x000fea0003800200 */
.L_x_578:
[----:B------:R0:W-:Y:S01]  /*4520*/  STS [R6], R35 ;  /* 0x0000002306007388 */ /* 0x0001e20000000800 */
[----:B------:R-:W1:Y:S01]  /*4530*/  LDC.64 R16, c[0x0][0x388] ;  /* 0x0000e200ff107b82 */ /* 0x000e620000000a00 */
[----:B------:R-:W-:Y:S02]  /*4540*/  ISETP.GT.U32.AND P1, PT, R40, 0x9, PT ;  /* 0x000000092800780c */ /* 0x000fe40003f24070 */
[----:B------:R0:W-:Y:S01]  /*4550*/  STS [R6+0x500], R32 ;  /* 0x0005002006007388 */ /* 0x0001e20000000800 */
[----:B------:R-:W-:-:S04]  /*4560*/  MOV R15, R7 ;  /* 0x00000007000f7202 */ /* 0x000fc80000000f00 */
[----:B------:R-:W2:Y:S08]  /*4570*/  LDC.64 R4, c[0x0][0x390] ;  /* 0x0000e400ff047b82 */ /* 0x000eb00000000a00 */
[----:B0-----:R-:W-:Y:S06]  /*4580*/  BAR.SYNC.DEFER_BLOCKING 0x0 ;  /* 0x0000000000007b1d */ /* 0x001fec0000010000 */
.L_x_587:
        /* <DEDUP_REMOVED lines=31> */
.L_x_598:
        /* <DEDUP_REMOVED lines=11> */
.L_x_586:
[----:B------:R-:W-:Y:S05]  /*4830*/  BSYNC.RECONVERGENT B0 ;  /* 0x0000000000007941 */ /* 0x000fea0003800200 */
.L_x_585:
        /* <DEDUP_REMOVED lines=9> */
.L_x_584:
        /* <DEDUP_REMOVED lines=8> */
.L_x_590:
[----:B------:R-:W-:Y:S05]  /*4950*/  BSYNC B0 ;  /* 0x0000000000007941 */ /* 0x000fea0003800000 */
.L_x_589:
        /* <DEDUP_REMOVED lines=8> */
.L_x_591:
[----:B------:R-:W-:Y:S01]  /*49e0*/  FADD.FTZ R21, R21, R18 ;  /* 0x0000001215157221 */ /* 0x000fe20000010000 */
[----:B------:R-:W-:-:S04]  /*49f0*/  HFMA2 R28, -RZ, RZ, 0, 2.384185791015625e-07 ;  /* 0x00000004ff1c7431 */ /* 0x000fc800000001ff */
[----:B------:R-:W-:Y:S02]  /*4a00*/  MOV R29, R21 ;  /* 0x00000015001d7202 */ /* 0x000fe40000000f00 */
[----:B------:R-:W-:-:S07]  /*4a10*/  MOV R20, R27 ;  /* 0x0000001b00147202 */ /* 0x000fce0000000f00 */
[----:B------:R-:W-:Y:S05]  /*4a20*/  WARPSYNC.COLLECTIVE R26, `(.L_x_592) ;  /* 0x000000001a087348 */ /* 0x000fea0003c00000 */
[----:B------:R0:W1:Y:S02]  /*4a30*/  SHFL.BFLY P3, R27, R29, R28, R31 ;  /* 0x0c00001c1d1b7389 */ /* 0x000064000006001f */
[----:B01----:R-:W-:Y:S05]  /*4a40*/  ENDCOLLECTIVE ;  /* 0x000000000000791b */ /* 0x003fea0003800000 */
.L_x_592:
[----:B------:R-:W-:-:S05]  /*4a50*/  FADD.FTZ R20, R20, R19 ;  /* 0x0000001314147221 */ /* 0x000fca0000010000 */
[----:B------:R-:W-:Y:S02]  /*4a60*/  MOV R29, R20 ;  /* 0x00000014001d7202 */ /* 0x000fe40000000f00 */
[----:B------:R-:W-:-:S07]  /*4a70*/  MOV R22, R27 ;  /* 0x0000001b00167202 */ /* 0x000fce0000000f00 */
[----:B------:R-:W-:Y:S05]  /*4a80*/  WARPSYNC.COLLECTIVE R26, `(.L_x_593) ;  /* 0x000000001a087348 */ /* 0x000fea0003c00000 */
[----:B------:R0:W1:Y:S02]  /*4a90*/  SHFL.BFLY P3, R27, R29, R28, R31 ;  /* 0x0c00001c1d1b7389 */ /* 0x000064000006001f */
[----:B01----:R-:W-:Y:S05]  /*4aa0*/  ENDCOLLECTIVE ;  /* 0x000000000000791b */ /* 0x003fea0003800000 */
.L_x_593:
[----:B------:R-:W-:Y:S01]  /*4ab0*/  FADD.FTZ R22, R21, R22 ;  /* 0x0000001615167221 */ /* 0x000fe20000010000 */
[----:B------:R-:W-:-:S04]  /*4ac0*/  HFMA2 R28, -RZ, RZ, 0, 1.1920928955078125e-07 ;  /* 0x00000002ff1c7431 */ /* 0x000fc800000001ff */
[----:B------:R-:W-:Y:S02]  /*4ad0*/  MOV R29, R22 ;  /* 0x00000016001d7202 */ /* 0x000fe40000000f00 */
[----:B------:R-:W-:-:S07]  /*4ae0*/  MOV R23, R27 ;  /* 0x0000001b00177202 */ /* 0x000fce0000000f00 */
[----:B------:R-:W-:Y:S05]  /*4af0*/  WARPSYNC.COLLECTIVE R26, `(.L_x_594) ;  /* 0x000000001a087348 */ /* 0x000fea0003c00000 */
[----:B------:R0:W1:Y:S02]  /*4b00*/  SHFL.BFLY P3, R27, R29, R28, R31 ;  /* 0x0c00001c1d1b7389 */ /* 0x000064000006001f */
[----:B01----:R-:W-:Y:S05]  /*4b10*/  ENDCOLLECTIVE ;  /* 0x000000000000791b */ /* 0x003fea0003800000 */
.L_x_594:
[----:B------:R-:W-:-:S05]  /*4b20*/  FADD.FTZ R23, R20, R23 ;  /* 0x0000001714177221 */ /* 0x000fca0000010000 */
[----:B------:R-:W-:Y:S02]  /*4b30*/  MOV R29, R23 ;  /* 0x00000017001d7202 */ /* 0x000fe40000000f00 */
[----:B------:R-:W-:-:S07]  /*4b40*/  MOV R25, R27 ;  /* 0x0000001b00197202 */ /* 0x000fce0000000f00 */
[----:B------:R-:W-:Y:S05]  /*4b50*/  WARPSYNC.COLLECTIVE R26, `(.L_x_595) ;  /* 0x000000001a087348 */ /* 0x000fea0003c00000 */
[----:B------:R0:W1:Y:S02]  /*4b60*/  SHFL.BFLY P3, R27, R29, R28, R31 ;  /* 0x0c00001c1d1b7389 */ /* 0x000064000006001f */
[----:B01----:R-:W-:Y:S05]  /*4b70*/  ENDCOLLECTIVE ;  /* 0x000000000000791b */ /* 0x003fea0003800000 */
.L_x_595:
[----:B------:R-:W-:Y:S01]  /*4b80*/  FADD.FTZ R25, R22, R25 ;  /* 0x0000001916197221 */ /* 0x000fe20000010000 */
[----:B------:R-:W-:-:S04]  /*4b90*/  HFMA2 R28, -RZ, RZ, 0, 5.9604644775390625e-08 ;  /* 0x00000001ff1c7431 */ /* 0x000fc800000001ff */
[----:B------:R-:W-:Y:S02]  /*4ba0*/  MOV R29, R25 ;  /* 0x00000019001d7202 */ /* 0x000fe40000000f00 */
[----:B------:R-:W-:-:S07]  /*4bb0*/  MOV R18, R27 ;  /* 0x0000001b00127202 */ /* 0x000fce0000000f00 */
[----:B------:R-:W-:Y:S05]  /*4bc0*/  WARPSYNC.COLLECTIVE R26, `(.L_x_596) ;  /* 0x000000001a087348 */ /* 0x000fea0003c00000 */
[----:B------:R0:W1:Y:S02]  /*4bd0*/  SHFL.BFLY P3, R27, R29, R28, R31 ;  /* 0x0c00001c1d1b7389 */ /* 0x000064000006001f */
[----:B01----:R-:W-:Y:S05]  /*4be0*/  ENDCOLLECTIVE ;  /* 0x000000000000791b */ /* 0x003fea0003800000 */
.L_x_596:
[----:B------:R-:W-:-:S05]  /*4bf0*/  FADD.FTZ R18, R23, R18 ;  /* 0x0000001217127221 */ /* 0x000fca0000010000 */
[----:B------:R-:W-:Y:S02]  /*4c00*/  MOV R29, R18 ;  /* 0x00000012001d7202 */ /* 0x000fe40000000f00 */
[----:B------:R-:W-:-:S07]  /*4c10*/  MOV R24, R27 ;  /* 0x0000001b00187202 */ /* 0x000fce0000000f00 */
[----:B------:R-:W-:Y:S05]  /*4c20*/  WARPSYNC.COLLECTIVE R26, `(.L_x_597) ;  /* 0x000000001a087348 */ /* 0x000fea0003c00000 */
[----:B------:R0:W1:Y:S02]  /*4c30*/  SHFL.BFLY P3, R27, R29, R28, R31 ;  /* 0x0c00001c1d1b7389 */ /* 0x000064000006001f */
[----:B01----:R-:W-:Y:S05]  /*4c40*/  ENDCOLLECTIVE ;  /* 0x000000000000791b */ /* 0x003fea0003800000 */
.L_x_597:
[----:B------:R-:W-:Y:S01]  /*4c50*/  FADD.FTZ R24, R25, R24 ;  /* 0x0000001819187221 */ /* 0x000fe20000010000 */
[----:B------:R-:W-:Y:S01]  /*4c60*/  MOV R19, R27 ;  /* 0x0000001b00137202 */ /* 0x000fe20000000f00 */
[----:B------:R-:W-:Y:S06]  /*4c70*/  BRA `(.L_x_598) ;  /* 0xfffffff800c07947 */ /* 0x000fec000383ffff */
.L_x_599:
        /* <DEDUP_REMOVED lines=16> */
.L_x_911:


//--------------------- .text._ZN13group_norm_v218gn_bwd_cuda_kernelI6__halfLi320ELi1ELi16ELi40ELi4096ELb1ELb1ELi64ELi320ELi320ELi4ELb1ELi2ELb0ELb0ELNS_15WgradSyncMethodE3ENS_16CompileConditionILi1000EEEEEvPT_S6_S6_PKS5_S8_S8_S8_PKfflPfPj --------------------------
	.section	.text._ZN13group_norm_v218gn_bwd_cuda_kernelI6__halfLi320ELi1ELi16ELi40ELi4096ELb1ELb1ELi64ELi320ELi320ELi4ELb1ELi2ELb0ELb0ELNS_15WgradSyncMethodE3ENS_16CompileConditionILi1000EEEEEvPT_S6_S6_PKS5_S8_S8_S8_PKfflPfPj,"ax",@progbits
	.align	128
        .global         _ZN13group_norm_v218gn_bwd_cuda_kernelI6__halfLi320ELi1ELi16ELi40ELi4096ELb1ELb1ELi64ELi320ELi320ELi4ELb1ELi2ELb0ELb0ELNS_15WgradSyncMethodE3ENS_16CompileConditionILi1000EEEEEvPT_S6_S6_PKS5_S8_S8_S8_PKfflPfPj
        .type           _ZN13group_norm_v218gn_bwd_cuda_kernelI6__halfLi320ELi1ELi16ELi40ELi4096ELb1ELb1ELi64ELi320ELi320ELi4ELb1ELi2ELb0ELb0ELNS_15WgradSyncMethodE3ENS_16CompileConditionILi1000EEEEEvPT_S6_S6_PKS5_S8_S8_S8_PKfflPfPj,@function
        .size           _ZN13group_norm_v218gn_bwd_cuda_kernelI6__halfLi320ELi1ELi16ELi40ELi4096ELb1ELb1ELi64ELi320ELi320ELi4ELb1ELi2ELb0ELb0ELNS_15WgradSyncMethodE3ENS_16CompileConditionILi1000EEEEEvPT_S6_S6_PKS5_S8_S8_S8_PKfflPfPj,(.L_x_912 - _ZN13group_norm_v218gn_bwd_cuda_kernelI6__halfLi320ELi1ELi16ELi40ELi4096ELb1ELb1ELi64ELi320ELi320ELi4ELb1ELi2ELb0ELb0ELNS_15WgradSyncMethodE3ENS_16CompileConditionILi1000EEEEEvPT_S6_S6_PKS5_S8_S8_S8_PKfflPfPj)
        .other          _ZN13group_norm_v218gn_bwd_cuda_kernelI6__halfLi320ELi1ELi16ELi40ELi4096ELb1ELb1ELi64ELi320ELi320ELi4ELb1ELi2ELb0ELb0ELNS_15WgradSyncMethodE3ENS_16CompileConditionILi1000EEEEEvPT_S6_S6_PKS5_S8_S8_S8_PKfflPfPj,@"STO_CUDA_ENTRY STV_DEFAULT"
_ZN13group_norm_v218gn_bwd_cuda_kernelI6__halfLi320ELi1ELi16ELi40ELi4096ELb1ELb1ELi64ELi320ELi320ELi4ELb1ELi2ELb0ELb0ELNS_15WgradSyncMethodE3ENS_16CompileConditionILi1000EEEEEvPT_S6_S6_PKS5_S8_S8_S8_PKfflPfPj:
.text._ZN13group_norm_v218gn_bwd_cuda_kernelI6__halfLi320ELi1ELi16ELi40ELi4096ELb1ELb1ELi64ELi320ELi320ELi4ELb1ELi2ELb0ELb0ELNS_15WgradSyncMethodE3ENS_16CompileConditionILi1000EEEEEvPT_S6_S6_PKS5_S8_S8_S8_PKfflPfPj:
        /* <DEDUP_REMOVED lines=28> */
.L_x_602:
[----:B0-----:R-:W2:Y:S04]  /*01c0*/  LD.E.STRONG.GPU R5, desc[UR16][R2.64+0x8] ;  /* 0x0000081002057980 */ /* 0x001ea8000c10f900 */
[----:B--2---:R-:W-:Y:S01]  /*01d0*/  CCTL.IVALL ;  /* 0x00000000ff00798f */ /* 0x004fe20002000000 */
[----:B------:R-:W-:Y:S05]  /*01e0*/  YIELD ;  /* 0x0000000000007946 */ /* 0x000fea0003800000 */
[----:B-----5:R-:W-:-:S04]  /*01f0*/  LOP3.LUT R5, R5, R0, RZ, 0x3c, !PT ;  /* 0x0000000005057212 */ /* 0x020fc800078e3cff */
[----:B------:R-:W-:-:S13]  /*0200*/  ISETP.GT.AND P0, PT, R5, -0x1, PT ;  /* 0xffffffff0500780c */ /* 0x000fda0003f04270 */
[----:B------:R-:W-:Y:S05]  /*0210*/  @P0 BRA `(.L_x_602) ;  /* 0xfffffffc00e80947 */ /* 0x000fea000383ffff */
.L_x_601:
[----:B------:R-:W-:Y:S05]  /*0220*/  WARPSYNC.ALL ;  /* 0x0000000000007948 */ /* 0x000fea0003800000 */
[----:B------:R-:W-:Y:S06]  /*0230*/  BAR.SYNC.DEFER_BLOCKING 0x0 ;  /* 0x0000000000007b1d */ /* 0x000fec0000010000 */
[----:B------:R-:W-:Y:S05]  /*0240*/  BRA `(.L_x_603) ;  /* 0x0000007000907947 */ /* 0x000fea0003800000 */
.L_x_600:
        /* <DEDUP_REMOVED lines=31> */
[----:B------:R-:W-:Y:S02]  /*0440*/  LOP3.LUT R6, R6, R14, RZ, 0x3c, !PT ;  /* 0x0000000e06067212 */ /* 0x000fe400078e3cff */
[----:B------:R-:W-:Y:S02]  /*0450*/  CS2R R88, SRZ ;  /* 0x0000000000587805 */ /* 0x000fe4000001ff00 */
[----:B------:R-:W-:Y:S02]  /*0460*/  IADD3 R0, PT, PT, R0, 0x3480, RZ ;  /* 0x0000348000007810 */ /* 0x000fe40007ffe0ff */
[----:B------:R-:W-:Y:S02]  /*0470*/  CS2R R86, SRZ ;  /* 0x0000000000567805 */ /* 0x000fe4000001ff00 */
[----:B------:R-:W-:-:S02]  /*0480*/  SHF.R.U32.HI R150, RZ, 0x2, R14 ;  /* 0x00000002ff967819 */ /* 0x000fc4000001160e */
[----:B------:R-:W-:Y:S02]  /*0490*/  CS2R R84, SRZ ;  /* 0x0000000000547805 */ /* 0x000fe4000001ff00 */
[----:B------:R-:W-:Y:S01]  /*04a0*/  SHF.L.U32 R6, R6, 0x3, RZ ;  /* 0x0000000306067819 */ /* 0x000fe200000006ff */
[----:B-----5:R-:W-:Y:S01]  /*04b0*/  UIMAD.WIDE.U32 UR8, UR15, 0x4, UR26 ;  /* 0x000000040f0878a5 */ /* 0x020fe2000f8e001a */
[----:B------:R-:W-:Y:S01]  /*04c0*/  LEA R26, R13, R0, 0x18 ;  /* 0x000000000d1a7211 */ /* 0x000fe200078ec0ff */
[----:B------:R-:W-:Y:S01]  /*04d0*/  ULEA.HI.X UR7, UR11, UR7, URZ, 0x2, UP0 ;  /* 0x000000070b077291 */ /* 0x000fe200080f14ff */
[----:B------:R-:W-:Y:S01]  /*04e0*/  MOV R12, UR5 ;  /* 0x00000005000c7c02 */ /* 0x000fe20008000f00 */
[----:B------:R-:W0:Y:S01]  /*04f0*/  LDCU UR20, c[0x0][0x374] ;  /* 0x00006e80ff1477ac */ /* 0x000e220008000800 */
[----:B------:R-:W-:Y:S02]  /*0500*/  LEA R7, R163, R150, 0x3 ;  /* 0x00000096a3077211 */ /* 0x000fe400078e18ff */
[----:B------:R-:W-:Y:S01]  /*0510*/  SHF.L.U32 R0, R14, 0x1, RZ ;  /* 0x000000010e007819 */ /* 0x000fe200000006ff */
[----:B------:R-:W-:Y:S01]  /*0520*/  UMOV UR12, UR11 ;  /* 0x0000000b000c7c82 */ /* 0x000fe20008000000 */
[----:B------:R-:W-:Y:S01]  /*0530*/  LOP3.LUT R6, R6, 0x18, RZ, 0xc0, !PT ;  /* 0x0000001806067812 */ /* 0x000fe200078ec0ff */
[----:B------:R-:W-:Y:S01]  /*0540*/  IMAD R12, R7, 0x28, -R12 ;  /* 0x00000028070c7824 */ /* 0x000fe200078e0a0c */
[----:B------:R-:W-:-:S02]  /*0550*/  LOP3.LUT R8, R0, 0x18, RZ, 0xc0, !PT ;  /* 0x0000001800087812 */ /* 0x000fc400078ec0ff */
[----:B------:R-:W-:Y:S02]  /*0560*/  IADD3 R7, PT, PT, R5, R6, RZ ;  /* 0x0000000605077210 */ /* 0x000fe40007ffe0ff */
[----:B------:R-:W-:Y:S02]  /*0570*/  LEA R5, R14, R5, 0x5 ;  /* 0x000000050e057211 */ /* 0x000fe400078e28ff */
[----:B------:R-:W-:Y:S02]  /*0580*/  LOP3.LUT R6, R0, 0x18, RZ, 0xc, !PT ;  /* 0x0000001800067812 */ /* 0x000fe400078e0cff */
[C---:B------:R-:W-:Y:S02]  /*0590*/  LOP3.LUT R0, R8.reuse, 0x8, RZ, 0x3c, !PT ;  /* 0x0000000808007812 */ /* 0x040fe400078e3cff */
[----:B------:R-:W-:Y:S02]  /*05a0*/  LOP3.LUT R8, R8, 0x10, RZ, 0x3c, !PT ;  /* 0x0000001008087812 */ /* 0x000fe400078e3cff */
[----:B------:R-:W-:-:S02]  /*05b0*/  LEA R4, R13, R4, 0x18 ;  /* 0x000000040d047211 */ /* 0x000fc400078ec0ff */
[C---:B------:R-:W-:Y:S02]  /*05c0*/  IADD3 R15, PT, PT, R5.reuse, R6, RZ ;  /* 0x00000006050f7210 */ /* 0x040fe40007ffe0ff */
[C---:B------:R-:W-:Y:S02]  /*05d0*/  IADD3 R13, PT, PT, R5.reuse, R0, RZ ;  /* 0x00000000050d7210 */ /* 0x040fe40007ffe0ff */
[----:B------:R-:W-:Y:S01]  /*05e0*/  IADD3 R0, PT, PT, R5, R8, RZ ;  /* 0x0000000805007210 */ /* 0x000fe20007ffe0ff */
[----:B------:R-:W-:Y:S01]  /*05f0*/  STL [R1+0x28], R15 ;  /* 0x0000280f01007387 */ /* 0x000fe20000100800 */
[----:B------:R-:W-:Y:S01]  /*0600*/  MOV R6, UR4 ;  /* 0x0000000400067c02 */ /* 0x000fe20008000f00 */
[----:B------:R-:W-:Y:S01]  /*0610*/  UMOV UR4, URZ ;  /* 0x000000ff00047c82 */ /* 0x000fe20008000000 */
[----:B------:R-:W-:Y:S01]  /*0620*/  SHF.R.U32.HI R5, RZ, 0x2, R12 ;  /* 0x00000002ff057819 */ /* 0x000fe2000001160c */
[----:B------:R-:W-:Y:S01]  /*0630*/  STL [R1+0x30], R13 ;  /* 0x0000300d01007387 */ /* 0x000fe20000100800 */
[----:B------:R-:W-:-:S02]  /*0640*/  LEA R150, R150, R7, 0x5 ;  /* 0x0000000796967211 */ /* 0x000fc400078e28ff */
[----:B------:R-:W-:Y:S01]  /*0650*/  SHF.L.U32 R7, R14, 0x3, RZ ;  /* 0x000000030e077819 */ /* 0x000fe200000006ff */
[----:B------:R1:W-:Y:S01]  /*0660*/  STL [R1+0x2c], R0 ;  /* 0x00002c0001007387 */ /* 0x0003e20000100800 */
[C---:B------:R-:W-:Y:S02]  /*0670*/  IADD3 R8, PT, PT, R12.reuse, 0x8, RZ ;  /* 0x000000080c087810 */ /* 0x040fe40007ffe0ff */
[C---:B------:R-:W-:Y:S02]  /*0680*/  IADD3 R16, PT, PT, R12.reuse, 0x10, RZ ;  /* 0x000000100c107810 */ /* 0x040fe40007ffe0ff */
[C---:B------:R-:W-:Y:S02]  /*0690*/  IADD3 R18, PT, PT, R12.reuse, 0x14, RZ ;  /* 0x000000140c127810 */ /* 0x040fe40007ffe0ff */
[C---:B------:R-:W-:Y:S02]  /*06a0*/  IADD3 R20, PT, PT, R12.reuse, 0x18, RZ ;  /* 0x000000180c147810 */ /* 0x040fe40007ffe0ff */
[----:B------:R-:W-:Y:S01]  /*06b0*/  IADD3 R22, PT, PT, R12, 0x1c, RZ ;  /* 0x0000001c0c167810 */ /* 0x000fe20007ffe0ff */
[----:B-1----:R-:W-:Y:S01]  /*06c0*/  IMAD R0, R6, 0x280, R14 ;  /* 0x0000028006007824 */ /* 0x002fe200078e020e */
[----:B------:R-:W-:-:S02]  /*06d0*/  LOP3.LUT R6, R12, 0x4, RZ, 0xfc, !PT ;  /* 0x000000040c067812 */ /* 0x000fc400078efcff */
[C---:B------:R-:W-:Y:S02]  /*06e0*/  IADD3 R14, PT, PT, R12.reuse, 0xc, RZ ;  /* 0x0000000c0c0e7810 */ /* 0x040fe40007ffe0ff */
[----:B------:R-:W-:Y:S01]  /*06f0*/  SHF.R.U32.HI R13, RZ, 0x2, R6 ;  /* 0x00000002ff0d7819 */ /* 0x000fe20000011606 */
[----:B------:R-:W-:Y:S01]  /*0700*/  IMAD R6, R5, 0x28, R4 ;  /* 0x0000002805067824 */ /* 0x000fe200078e0204 */
[----:B------:R-:W-:Y:S02]  /*0710*/  LOP3.LUT R5, R9, 0xffff, RZ, 0xc0, !PT ;  /* 0x0000ffff09057812 */ /* 0x000fe400078ec0ff */
[C---:B------:R-:W-:Y:S02]  /*0720*/  IADD3 R24, PT, PT, R12.reuse, 0x20, RZ ;  /* 0x000000200c187810 */ /* 0x040fe40007ffe0ff */
[----:B------:R-:W-:Y:S01]  /*0730*/  IADD3 R12, PT, PT, R12, 0x24, RZ ;  /* 0x000000240c0c7810 */ /* 0x000fe20007ffe0ff */
[----:B------:R-:W-:Y:S01]  /*0740*/  IMAD R5, R5, 0x667, RZ ;  /* 0x0000066705057824 */ /* 0x000fe200078e02ff */
[----:B------:R-:W-:Y:S01]  /*0750*/  SHF.R.U32.HI R15, RZ, 0x2, R8 ;  /* 0x00000002ff0f7819 */ /* 0x000fe20000011608 */
[----:B------:R-:W-:Y:S01]  /*0760*/  IMAD R8, R13, 0x28, R4 ;  /* 0x000000280d087824 */ /* 0x000fe200078e0204 */
[----:B------:R-:W-:Y:S01]  /*0770*/  IADD3 R0, PT, PT, R0, UR5, RZ ;  /* 0x0000000500007c10 */ /* 0x000fe2000fffe0ff */
[----:B------:R-:W-:Y:S01]  /*0780*/  UMOV UR5, URZ ;  /* 0x000000ff00057c82 */ /* 0x000fe20008000000 */
[----:B------:R-:W-:-:S02]  /*0790*/  SHF.R.U32.HI R5, RZ, 0x10, R5 ;  /* 0x00000010ff057819 */ /* 0x000fc40000011605 */
[----:B------:R-:W-:Y:S02]  /*07a0*/  SHF.R.U32.HI R17, RZ, 0x2, R14 ;  /* 0x00000002ff117819 */ /* 0x000fe4000001160e */
[----:B------:R-:W-:Y:S01]  /*07b0*/  LOP3.LUT R7, R7, 0x18, RZ, 0xc0, !PT ;  /* 0x0000001807077812 */ /* 0x000fe200078ec0ff */
[----:B------:R-:W-:Y:S01]  /*07c0*/  IMAD R163, R163, -0x8, R5 ;  /* 0xfffffff8a3a37824 */ /* 0x000fe200078e0205 */
[----:B------:R-:W-:Y:S01]  /*07d0*/  SHF.R.U32.HI R9, RZ, 0x2, R12 ;  /* 0x00000002ff097819 */ /* 0x000fe2000001160c */
[--C-:B------:R-:W-:Y:S01]  /*07e0*/  IMAD R12, R15, 0x28, R4.reuse ;  /* 0x000000280f0c7824 */ /* 0x100fe200078e0204 */
[----:B------:R-:W-:Y:S01]  /*07f0*/  SHF.L.U32 R5, R0, 0x1, RZ ;  /* 0x0000000100057819 */ /* 0x000fe200000006ff */
[----:B------:R-:W-:Y:S01]  /*0800*/  IMAD R14, R17, 0x28, R4 ;  /* 0x00000028110e7824 */ /* 0x000fe200078e0204 */
[----:B------:R-:W-:Y:S02]  /*0810*/  SHF.R.U32.HI R19, RZ, 0x2, R16 ;  /* 0x00000002ff137819 */ /* 0x000fe40000011610 */
[----:B------:R-:W-:-:S02]  /*0820*/  IADD3 R0, PT, PT, R6, R7, RZ ;  /* 0x0000000706007210 */ /* 0x000fc40007ffe0ff */
[----:B------:R-:W-:Y:S01]  /*0830*/  SHF.R.U32.HI R21, RZ, 0x2, R18 ;  /* 0x00000002ff157819 */ /* 0x000fe20000011612 */
[----:B------:R-:W-:Y:S01]  /*0840*/  IMAD R16, R19, 0x28, R4 ;  /* 0x0000002813107824 */ /* 0x000fe200078e0204 */
[----:B------:R-:W-:Y:S01]  /*0850*/  SHF.R.U32.HI R23, RZ, 0x2, R20 ;  /* 0x00000002ff177819 */ /* 0x000fe20000011614 */
[----:B------:R1:W-:Y:S01]  /*0860*/  STL [R1+0x24], R0 ;  /* 0x0000240001007387 */ /* 0x0003e20000100800 */
[----:B------:R-:W-:Y:S01]  /*0870*/  IADD3 R8, PT, PT, R7, R8, RZ ;  /* 0x0000000807087210 */ /* 0x000fe20007ffe0ff */
[--C-:B------:R-:W-:Y:S01]  /*0880*/  IMAD R18, R21, 0x28, R4.reuse ;  /* 0x0000002815127824 */ /* 0x100fe200078e0204 */
[----:B------:R-:W-:Y:S01]  /*0890*/  IADD3 R6, PT, PT, R7, R12, RZ ;  /* 0x0000000c07067210 */ /* 0x000fe20007ffe0ff */
[----:B------:R-:W-:Y:S01]  /*08a0*/  IMAD R20, R23, 0x28, R4 ;  /* 0x0000002817147824 */ /* 0x000fe200078e0204 */
[----:B------:R-:W-:Y:S01]  /*08b0*/  SHF.R.U32.HI R25, RZ, 0x2, R22 ;  /* 0x00000002ff197819 */ /* 0x000fe20000011616 */
[----:B------:R3:W-:Y:S01]  /*08c0*/  STL [R1+0x20], R8 ;  /* 0x0000200801007387 */ /* 0x0007e20000100800 */
[----:B------:R-:W-:-:S02]  /*08d0*/  SHF.R.U32.HI R27, RZ, 0x2, R24 ;  /* 0x00000002ff1b7819 */ /* 0x000fc40000011618 */
[----:B------:R-:W-:Y:S01]  /*08e0*/  MOV R160, UR24 ;  /* 0x0000001800a07c02 */ /* 0x000fe20008000f00 */
[----:B------:R4:W-:Y:S01]  /*08f0*/  STL [R1+0x1c], R6 ;  /* 0x00001c0601007387 */ /* 0x0009e20000100800 */
[----:B-1----:R-:W-:Y:S01]  /*0900*/  IADD3 R0, PT, PT, R7, R14, RZ ;  /* 0x0000000e07007210 */ /* 0x002fe20007ffe0ff */
[--C-:B------:R-:W-:Y:S01]  /*0910*/  IMAD R22, R25, 0x28, R4.reuse ;  /* 0x0000002819167824 */ /* 0x100fe200078e0204 */
[----:B------:R-:W-:Y:S01]  /*0920*/  MOV R161, UR25 ;  /* 0x0000001900a17c02 */ /* 0x000fe20008000f00 */
[--C-:B------:R-:W-:Y:S01]  /*0930*/  IMAD R24, R27, 0x28, R4.reuse ;  /* 0x000000281b187824 */ /* 0x100fe200078e0204 */
[----:B------:R-:W-:Y:S01]  /*0940*/  LEA R163, R163, R26, 0x3 ;  /* 0x0000001aa3a37211 */ /* 0x000fe200078e18ff */
[----:B------:R1:W-:Y:S01]  /*0950*/  STL [R1+0x18], R0 ;  /* 0x0000180001007387 */ /* 0x0003e20000100800 */
[----:B---3--:R-:W-:Y:S01]  /*0960*/  IADD3 R8, PT, PT, R7, R16, RZ ;  /* 0x0000001007087210 */ /* 0x008fe20007ffe0ff */
[----:B------:R-:W-:Y:S01]  /*0970*/  IMAD R4, R9, 0x28, R4 ;  /* 0x0000002809047824 */ /* 0x000fe200078e0204 */
[----:B----4-:R-:W-:Y:S01]  /*0980*/  IADD3 R6, PT, PT, R7, R18, RZ ;  /* 0x0000001207067210 */ /* 0x010fe20007ffe0ff */
[----:B------:R-:W-:-:S02]  /*0990*/  IMAD.WIDE.U32 R160, R5, 0x4, R160 ;  /* 0x0000000405a07825 */ /* 0x000fc400078e00a0 */
[----:B------:R3:W-:Y:S01]  /*09a0*/  STL [R1+0x14], R8 ;  /* 0x0000140801007387 */ /* 0x0007e20000100800 */
[----:B-1----:R-:W-:-:S03]  /*09b0*/  IADD3 R0, PT, PT, R7, R20, RZ ;  /* 0x0000001407007210 */ /* 0x002fc60007ffe0ff */
[----:B------:R1:W-:Y:S04]  /*09c0*/  STL [R1+0x10], R6 ;  /* 0x0000100601007387 */ /* 0x0003e80000100800 */
[----:B------:R4:W-:Y:S01]  /*09d0*/  STL [R1+0xc], R0 ;  /* 0x00000c0001007387 */ /* 0x0009e20000100800 */
[C---:B---3--:R-:W-:Y:S02]  /*09e0*/  IADD3 R8, PT, PT, R7.reuse, R22, RZ ;  /* 0x0000001607087210 */ /* 0x048fe40007ffe0ff */
[----:B-1----:R-:W-:-:S03]  /*09f0*/  IADD3 R6, PT, PT, R7, R24, RZ ;  /* 0x0000001807067210 */ /* 0x002fc60007ffe0ff */
[----:B------:R1:W-:Y:S01]  /*0a00*/  STL [R1+0x8], R8 ;  /* 0x0000080801007387 */ /* 0x0003e20000100800 */
[----:B----4-:R-:W-:-:S03]  /*0a10*/  IADD3 R0, PT, PT, R7, R4, RZ ;  /* 0x0000000407007210 */ /* 0x010fc60007ffe0ff */
[----:B------:R3:W-:Y:S04]  /*0a20*/  STL [R1+0x4], R6 ;  /* 0x0000040601007387 */ /* 0x0007e80000100800 */
[----:B------:R4:W-:Y:S01]  /*0a30*/  STL [R1], R0 ;  /* 0x0000000001007387 */ /* 0x0009e20000100800 */
[--C-:B--2---:R-:W-:Y:S02]  /*0a40*/  HADD2.F32 R9, -RZ, R2.reuse.H0_H0 ;  /* 0x20000002ff097230 */ /* 0x104fe40000004100 */
[----:B-1----:R-:W-:Y:S02]  /*0a50*/  HADD2.F32 R8, -RZ, R2.H1_H1 ;  /* 0x30000002ff087230 */ /* 0x002fe40000004100 */
[--C-:B------:R-:W-:Y:S02]  /*0a60*/  HADD2.F32 R7, -RZ, R3.reuse.H0_H0 ;  /* 0x20000003ff077230 */ /* 0x100fe40000004100 */
[----:B---3--:R-:W-:-:S02]  /*0a70*/  HADD2.F32 R6, -RZ, R3.H1_H1 ;  /* 0x30000003ff067230 */ /* 0x008fc40000004100 */
[--C-:B------:R-:W-:Y:S02]  /*0a80*/  HADD2.F32 R5, -RZ, R10.reuse.H0_H0 ;  /* 0x2000000aff057230 */ /* 0x100fe40000004100 */
[----:B------:R-:W-:Y:S02]  /*0a90*/  HADD2.F32 R4, -RZ, R10.H1_H1 ;  /* 0x3000000aff047230 */ /* 0x000fe40000004100 */
[--C-:B------:R-:W-:Y:S02]  /*0aa0*/  HADD2.F32 R3, -RZ, R11.reuse.H0_H0 ;  /* 0x2000000bff037230 */ /* 0x100fe40000004100 */
[----:B0---4-:R-:W-:-:S07]  /*0ab0*/  HADD2.F32 R2, -RZ, R11.H1_H1 ;  /* 0x3000000bff027230 */ /* 0x011fce0000004100 */
.L_x_613:
[----:B0-----:R-:W0:Y:S01]  /*0ac0*/  S2R R10, SR_TID.X ;  /* 0x00000000000a7919 */ /* 0x001e220000002100 */
[----:B------:R-:W-:Y:S02]  /*0ad0*/  ULOP3.LUT UR10, UR11, 0x1, URZ, 0xc0, !UPT ;  /* 0x000000010b0a7892 */ /* 0x000fe4000f8ec0ff */
[----:B------:R-:W-:Y:S02]  /*0ae0*/  USHF.R.U64 UR22, UR12, 0x1, UR5 ;  /* 0x000000010c167899 */ /* 0x000fe40008001205 */
[----:B------:R-:W-:Y:S02]  /*0af0*/  UIMAD UR14, UR10, 0x140, URZ ;  /* 0x000001400a0e78a4 */ /* 0x000fe4000f8e02ff */
[----:B------:R-:W-:Y:S02]  /*0b00*/  USHF.R.U32.HI UR10, URZ, 0x1, UR5 ;  /* 0x00000001ff0a7899 */ /* 0x000fe40008011605 */
[----:B------:R-:W-:Y:S01]  /*0b10*/  USHF.L.U32 UR18, UR19, 0x6, URZ ;  /* 0x0000000613127899 */ /* 0x000fe200080006ff */
[----:B------:R-:W-:Y:S01]  /*0b20*/  MOV R15, UR22 ;  /* 0x00000016000f7c02 */ /* 0x000fe20008000f00 */
[----:B------:R-:W-:Y:S01]  /*0b30*/  USHF.L.U64.HI UR21, UR22, 0x5, UR10 ;  /* 0x0000000516157899 */ /* 0x000fe2000801020a */
[----:B------:R-:W1:Y:S03]  /*0b40*/  LDCU.64 UR24, c[0x0][0x3b8] ;  /* 0x00007700ff1877ac */ /* 0x000e660008000a00 */
[----:B------:R-:W-:-:S02]  /*0b50*/  MOV R17, UR18 ;  /* 0x0000001200117c02 */ /* 0x000fc40008000f00 */
[----:B------:R-:W-:Y:S01]  /*0b60*/  MOV R11, UR21 ;  /* 0x00000015000b7c02 */ /* 0x000fe20008000f00 */
[----:B------:R-:W2:Y:S01]  /*0b70*/  LDCU.64 UR26, c[0x0][0x3a0] ;  /* 0x00007400ff1a77ac */ /* 0x000ea20008000a00 */
        /* <DEDUP_REMOVED lines=20> */
[----:B-1----:R-:W-:-:S04]  /*0cc0*/  LEA R76, P0, R10, UR24, 0x2 ;  /* 0x000000180a4c7c11 */ /* 0x002fc8000f8010ff */
[----:B------:R-:W-:Y:S01]  /*0cd0*/  LEA.HI.X R77, R10, UR25, R11, 0x2, P0 ;  /* 0x000000190a4d7c11 */ /* 0x000fe200080f140b */
[----:B------:R-:W0:Y:S01]  /*0ce0*/  LDCU.64 UR24, c[0x0][0x398] ;  /* 0x00007300ff1877ac */ /* 0x000e220008000a00 */
[----:B------:R-:W-:-:S04]  /*0cf0*/  IMAD.WIDE.U32 R12, R15, 0x280000, R12 ;  /* 0x002800000f0c7825 */ /* 0x000fc800078e000c */
[----:B------:R-:W3:Y:S01]  /*0d00*/  LDG.E.64.CONSTANT R76, desc[UR16][R76.64] ;  /* 0x000000104c4c7981 */ /* 0x000ee2000c1e9b00 */
[----:B------:R-:W-:-:S04]  /*0d10*/  IADD3 R153, P1, PT, R153, R12, RZ ;  /* 0x0000000c99997210 */ /* 0x000fc80007f3e0ff */
        /* <DEDUP_REMOVED lines=13> */
[----:B------:R-:W5:Y:S01]  /*0df0*/  LDG.E.64.CONSTANT R16, desc[UR16][R64.64+0x8c00] ;  /* 0x008c001040107981 */ /* 0x000f62000c1e9b00 */
[----:B0-----:R-:W-:Y:S01]  /*0e00*/  IADD3 R74, P0, PT, R152, UR24, RZ ;  /* 0x00000018984a7c10 */ /* 0x001fe2000ff1e0ff */
[----:B------:R-:W0:Y:S03]  /*0e10*/  S2R R133, SR_CgaCtaId ;  /* 0x0000000000857919 */ /* 0x000e260000008800 */
[----:B------:R-:W-:Y:S01]  /*0e20*/  IADD3.X R75, PT, PT, R153, UR25, RZ, P0, !PT ;  /* 0x00000019994b7c10 */ /* 0x000fe200087fe4ff */
[----:B------:R-:W5:Y:S04]  /*0e30*/  LDG.E.64.CONSTANT R50, desc[UR16][R64.64+0xc800] ;  /* 0x00c8001040327981 */ /* 0x000f68000c1e9b00 */
[----:B------:R-:W5:Y:S04]  /*0e40*/  LDG.E.64.CONSTANT R18, desc[UR16][R74.64] ;  /* 0x000000104a127981 */ /* 0x000f68000c1e9b00 */
[----:B------:R-:W5:Y:S04]  /*0e50*/  LDG.E.64.CONSTANT R54, desc[UR16][R74.64+0x1400] ;  /* 0x001400104a367981 */ /* 0x000f68000c1e9b00 */
[----:B------:R-:W5:Y:S04]  /*0e60*/  LDG.E.64.CONSTANT R52, desc[UR16][R74.64+0x2800] ;  /* 0x002800104a347981 */ /* 0x000f68000c1e9b00 */
[----:B------:R-:W5:Y:S01]  /*0e70*/  LDG.E.64.CONSTANT R72, desc[UR16][R74.64+0x5000] ;  /* 0x005000104a487981 */ /* 0x000f62000c1e9b00 */
[----:B---3--:R-:W-:-:S06]  /*0e80*/  FADD.FTZ R49, R77, UR10 ;  /* 0x0000000a4d317e21 */ /* 0x008fcc0008010000 */
[----:B------:R-:W1:Y:S01]  /*0e90*/  MUFU.RSQ R49, R49 ;  /* 0x0000003100317308 */ /* 0x000e620000001400 */
[----:B--2---:R-:W-:-:S05]  /*0ea0*/  HADD2.F32 R27, -RZ, R28.H0_H0 ;  /* 0x2000001cff1b7230 */ /* 0x004fca0000004100 */
[----:B------:R-:W-:Y:S01]  /*0eb0*/  FADD.FTZ R0, -R76, R27 ;  /* 0x0000001b4c007221 */ /* 0x000fe20000010100 */
[----:B------:R-:W-:-:S05]  /*0ec0*/  HADD2.F32 R27, -RZ, R28.H1_H1 ;  /* 0x3000001cff1b7230 */ /* 0x000fca0000004100 */
[----:B------:R-:W-:Y:S01]  /*0ed0*/  FADD.FTZ R48, -R76, R27 ;  /* 0x0000001b4c307221 */ /* 0x000fe20000010100 */
[----:B------:R-:W-:-:S05]  /*0ee0*/  HADD2.F32 R27, -RZ, R29.H0_H0 ;  /* 0x2000001dff1b7230 */ /* 0x000fca0000004100 */
[----:B------:R-:W-:Y:S01]  /*0ef0*/  FADD.FTZ R26, -R76, R27 ;  /* 0x0000001b4c1a7221 */ /* 0x000fe20000010100 */
[----:B------:R-:W-:-:S05]  /*0f00*/  HADD2.F32 R27, -RZ, R29.H1_H1 ;  /* 0x3000001dff1b7230 */ /* 0x000fca0000004100 */
[----:B------:R-:W-:Y:S01]  /*0f10*/  FADD.FTZ R46, -R76, R27 ;  /* 0x0000001b4c2e7221 */ /* 0x000fe20000010100 */
[----:B----4-:R-:W-:Y:S02]  /*0f20*/  HADD2.F32 R27, -RZ, R12.H0_H0 ;  /* 0x2000000cff1b7230 */ /* 0x010fe40000004100 */
[----:B-1----:R-:W-:-:S03]  /*0f30*/  FMUL.FTZ R47, R49, R26 ;  /* 0x0000001a312f7220 */ /* 0x002fc60000410000 */
[----:B------:R-:W-:Y:S01]  /*0f40*/  FADD.FTZ R26, -R76, R27 ;  /* 0x0000001b4c1a7221 */ /* 0x000fe20000010100 */
[----:B------:R-:W-:-:S05]  /*0f50*/  HADD2.F32 R27, -RZ, R12.H1_H1 ;  /* 0x3000000cff1b7230 */ /* 0x000fca0000004100 */
[----:B------:R-:W-:Y:S01]  /*0f60*/  FADD.FTZ R44, -R76, R27 ;  /* 0x0000001b4c2c7221 */ /* 0x000fe20000010100 */
[----:B------:R-:W-:-:S05]  /*0f70*/  HADD2.F32 R27, -RZ, R13.H0_H0 ;  /* 0x2000000dff1b7230 */ /* 0x000fca0000004100 */
[----:B------:R-:W-:Y:S01]  /*0f80*/  FADD.FTZ R12, -R76, R27 ;  /* 0x0000001b4c0c7221 */ /* 0x000fe20000010100 */
[----:B------:R-:W-:-:S05]  /*0f90*/  HADD2.F32 R27, -RZ, R13.H1_H1 ;  /* 0x3000000dff1b7230 */ /* 0x000fca0000004100 */
[C---:B------:R-:W-:Y:S01]  /*0fa0*/  FADD.FTZ R42, -R76.reuse, R27 ;  /* 0x0000001b4c2a7221 */ /* 0x040fe20000010100 */
[--C-:B-----5:R-:W-:Y:S02]  /*0fb0*/  HADD2.F32 R27, -RZ, R14.reuse.H0_H0 ;  /* 0x2000000eff1b7230 */ /* 0x120fe40000004100 */
[C---:B------:R-:W-:Y:S01]  /*0fc0*/  FMUL.FTZ R43, R49.reuse, R12 ;  /* 0x0000000c312b7220 */ /* 0x040fe20000410000 */
[----:B------:R-:W-:Y:S01]  /*0fd0*/  FMUL.FTZ R45, R49, R26 ;  /* 0x0000001a312d7220 */ /* 0x000fe20000410000 */
[----:B------:R-:W2:Y:S01]  /*0fe0*/  LDG.E.64.CONSTANT R12, desc[UR16][R64.64+0xa000] ;  /* 0x00a00010400c7981 */ /* 0x000ea2000c1e9b00 */
[----:B------:R-:W-:Y:S01]  /*0ff0*/  FADD.FTZ R26, -R76, R27 ;  /* 0x0000001b4c1a7221 */ /* 0x000fe20000010100 */
[----:B------:R-:W-:-:S05]  /*1000*/  HADD2.F32 R27, -RZ, R14.H1_H1 ;  /* 0x3000000eff1b7230 */ /* 0x000fca0000004100 */
[----:B------:R-:W-:Y:S01]  /*1010*/  FADD.FTZ R40, -R76, R27 ;  /* 0x0000001b4c287221 */ /* 0x000fe20000010100 */
[--C-:B------:R-:W-:Y:S02]  /*1020*/  HADD2.F32 R27, -RZ, R15.reuse.H0_H0 ;  /* 0x2000000fff1b7230 */ /* 0x100fe40000004100 */
[----:B------:R-:W-:-:S03]  /*1030*/  HADD2.F32 R15, -RZ, R15.H1_H1 ;  /* 0x3000000fff0f7230 */ /* 0x000fc60000004100 */
[C---:B------:R-:W-:Y:S02]  /*1040*/  FADD.FTZ R14, -R76.reuse, R27 ;  /* 0x0000001b4c0e7221 */ /* 0x040fe40000010100 */
[----:B------:R-:W-:Y:S02]  /*1050*/  FADD.FTZ R38, -R76, R15 ;  /* 0x0000000f4c267221 */ /* 0x000fe40000010100 */
[C---:B------:R-:W-:Y:S02]  /*1060*/  FMUL.FTZ R39, R49.reuse, R14 ;  /* 0x0000000e31277220 */ /* 0x040fe40000410000 */
[----:B------:R-:W3:Y:S01]  /*1070*/  LDG.E.64.CONSTANT R14, desc[UR16][R74.64+0x3c00] ;  /* 0x003c00104a0e7981 */ /* 0x000ee2000c1e9b00 */
[----:B------:R-:W-:Y:S02]  /*1080*/  HADD2.F32 R27, -RZ, R10.H0_H0 ;  /* 0x2000000aff1b7230 */ /* 0x000fe40000004100 */
[----:B------:R-:W-:-:S03]  /*1090*/  FMUL.FTZ R41, R49, R26 ;  /* 0x0000001a31297220 */ /* 0x000fc60000410000 */
[----:B------:R-:W-:Y:S01]  /*10a0*/  FADD.FTZ R26, -R76, R27 ;  /* 0x0000001b4c1a7221 */ /* 0x000fe20000010100 */
[----:B------:R-:W-:-:S05]  /*10b0*/  HADD2.F32 R27, -RZ, R10.H1_H1 ;  /* 0x3000000aff1b7230 */ /* 0x000fca0000004100 */
[----:B------:R-:W-:Y:S01]  /*10c0*/  FADD.FTZ R36, -R76, R27 ;  /* 0x0000001b4c247221 */ /* 0x000fe20000010100 */
[----:B------:R-:W-:-:S05]  /*10d0*/  HADD2.F32 R27, -RZ, R11.H0_H0 ;  /* 0x2000000bff1b7230 */ /* 0x000fca0000004100 */
[----:B------:R-:W-:Y:S01]  /*10e0*/  FADD.FTZ R10, -R76, R27 ;  /* 0x0000001b4c0a7221 */ /* 0x000fe20000010100 */
[----:B------:R-:W-:-:S05]  /*10f0*/  HADD2.F32 R27, -RZ, R11.H1_H1 ;  /* 0x3000000bff1b7230 */ /* 0x000fca0000004100 */
[C---:B------:R-:W-:Y:S01]  /*1100*/  FADD.FTZ R34, -R76.reuse, R27 ;  /* 0x0000001b4c227221 */ /* 0x040fe20000010100 */
[--C-:B------:R-:W-:Y:S02]  /*1110*/  HADD2.F32 R27, -RZ, R24.reuse.H0_H0 ;  /* 0x20000018ff1b7230 */ /* 0x100fe40000004100 */
[C---:B------:R-:W-:Y:S01]  /*1120*/  FMUL.FTZ R35, R49.reuse, R10 ;  /* 0x0000000a31237220 */ /* 0x040fe20000410000 */
[C---:B------:R-:W-:Y:S01]  /*1130*/  FMUL.FTZ R37, R49.reuse, R26 ;  /* 0x0000001a31257220 */ /* 0x040fe20000410000 */
[----:B------:R-:W4:Y:S01]  /*1140*/  LDG.E.64.CONSTANT R10, desc[UR16][R64.64+0xb400] ;  /* 0x00b40010400a7981 */ /* 0x000f22000c1e9b00 */
[C---:B------:R-:W-:Y:S01]  /*1150*/  FMUL.FTZ R0, R49.reuse, R0 ;  /* 0x0000000031007220 */ /* 0x040fe20000410000 */
[----:B------:R-:W-:Y:S01]  /*1160*/  FADD.FTZ R26, -R76, R27 ;  /* 0x0000001b4c1a7221 */ /* 0x000fe20000010100 */
[----:B------:R-:W-:Y:S02]  /*1170*/  HADD2.F32 R27, -RZ, R24.H1_H1 ;  /* 0x30000018ff1b7230 */ /* 0x000fe40000004100 */
[----:B------:R-:W-:Y:S01]  /*1180*/  FMUL.FTZ R48, R49, R48 ;  /* 0x0000003031307220 */ /* 0x000fe20000410000 */
[----:B------:R-:W-:-:S02]  /*1190*/  FFMA.FTZ R59, R9, R0, R5 ;  /* 0x00000000093b7223 */ /* 0x000fc40000010005 */
[----:B------:R-:W-:Y:S01]  /*11a0*/  FADD.FTZ R32, -R76, R27 ;  /* 0x0000001b4c207221 */ /* 0x000fe20000010100 */
[--C-:B------:R-:W-:Y:S02]  /*11b0*/  HADD2.F32 R27, -RZ, R25.reuse.H0_H0 ;  /* 0x20000019ff1b7230 */ /* 0x100fe40000004100 */
[----:B------:R-:W-:Y:S01]  /*11c0*/  FMUL.FTZ R131, R59, -1.4426950216293334961 ;  /* 0xbfb8aa3b3b837820 */ /* 0x000fe20000410000 */
[----:B------:R-:W-:Y:S02]  /*11d0*/  HADD2.F32 R25, -RZ, R25.H1_H1 ;  /* 0x30000019ff197230 */ /* 0x000fe40000004100 */
[----:B------:R-:W-:Y:S01]  /*11e0*/  FFMA.FTZ R104, R8, R48, R4 ;  /* 0x0000003008687223 */ /* 0x000fe20000010004 */
[----:B------:R-:W-:-:S03]  /*11f0*/  FADD.FTZ R24, -R76, R27 ;  /* 0x0000001b4c187221 */ /* 0x000fc60000010100 */
[----:B------:R-:W-:Y:S01]  /*1200*/  FMUL.FTZ R130, R104, -1.4426950216293334961 ;  /* 0xbfb8aa3b68827820 */ /* 0x000fe20000410000 */
[----:B------:R-:W-:Y:S01]  /*1210*/  FADD.FTZ R30, -R76, R25 ;  /* 0x000000194c1e7221 */ /* 0x000fe20000010100 */
[----:B------:R-:W1:Y:S01]  /*1220*/  MUFU.EX2 R131, R131 ;  /* 0x0000008300837308 */ /* 0x000e620000000800 */
[----:B------:R-:W-:Y:S02]  /*1230*/  HADD2.F32 R25, -RZ, R22.H0_H0 ;  /* 0x20000016ff197230 */ /* 0x000fe40000004100 */
[----:B------:R-:W-:-:S03]  /*1240*/  FMUL.FTZ R31, R49, R24 ;  /* 0x00000018311f7220 */ /* 0x000fc60000410000 */
[C---:B------:R-:W-:Y:S01]  /*1250*/  FADD.FTZ R24, -R76.reuse, R25 ;  /* 0x000000194c187221 */ /* 0x040fe20000010100 */
[----:B------:R-:W-:Y:S01]  /*1260*/  HADD2.F32 R25, -RZ, R22.H1_H1 ;  /* 0x30000016ff197230 */ /* 0x000fe20000004100 */
[----:B------:R-:W5:Y:S04]  /*1270*/  MUFU.EX2 R130, R130 ;  /* 0x0000008200827308 */ /* 0x000f680000000800 */
[C---:B------:R-:W-:Y:S01]  /*1280*/  FADD.FTZ R28, -R76.reuse, R25 ;  /* 0x000000194c1c7221 */ /* 0x040fe20000010100 */
[--C-:B------:R-:W-:Y:S02]  /*1290*/  HADD2.F32 R25, -RZ, R23.reuse.H0_H0 ;  /* 0x20000017ff197230 */ /* 0x100fe40000004100 */
[----:B------:R-:W-:Y:S02]  /*12a0*/  HADD2.F32 R23, -RZ, R23.H1_H1 ;  /* 0x30000017ff177230 */ /* 0x000fe40000004100 */
[----:B------:R-:W-:Y:S01]  /*12b0*/  FMUL.FTZ R33, R49, R26 ;  /* 0x0000001a31217220 */ /* 0x000fe20000410000 */
[----:B-1----:R-:W-:Y:S01]  /*12c0*/  FADD.FTZ R131, R131, 1 ;  /* 0x3f80000083837421 */ /* 0x002fe20000010000 */
[C---:B------:R-:W-:Y:S01]  /*12d0*/  FADD.FTZ R22, -R76.reuse, R25 ;  /* 0x000000194c167221 */ /* 0x040fe20000010100 */
[----:B------:R-:W-:Y:S01]  /*12e0*/  FADD.FTZ R26, -R76, R23 ;  /* 0x000000174c1a7221 */ /* 0x000fe20000010100 */
[----:B------:R-:W-:-:S02]  /*12f0*/  HADD2.F32 R23, -RZ, R20.H0_H0 ;  /* 0x20000014ff177230 */ /* 0x000fc40000004100 */
[----:B------:R-:W-:Y:S01]  /*1300*/  FMUL.FTZ R42, R49, R42 ;  /* 0x0000002a312a7220 */ /* 0x000fe20000410000 */
[----:B------:R-:W-:Y:S01]  /*1310*/  FFMA.FTZ R105, R7, R47, R3 ;  /* 0x0000002f07697223 */ /* 0x000fe20000010003 */
[C---:B------:R-:W-:Y:S01]  /*1320*/  FMUL.FTZ R44, R49.reuse, R44 ;  /* 0x0000002c312c7220 */ /* 0x040fe20000410000 */
[----:B-----5:R-:W-:Y:S01]  /*1330*/  FADD.FTZ R130, R130, 1 ;  /* 0x3f80000082827421 */ /* 0x020fe20000010000 */
[----:B------:R-:W-:Y:S01]  /*1340*/  FMUL.FTZ R27, R49, R22 ;  /* 0x00000016311b7220 */ /* 0x000fe20000410000 */
[--C-:B------:R-:W-:Y:S01]  /*1350*/  HADD2.F32 R81, -RZ, R21.reuse.H0_H0 ;  /* 0x20000015ff517230 */ /* 0x100fe20000004100 */
[----:B------:R-:W1:Y:S01]  /*1360*/  MUFU.RCP R131, R131 ;  /* 0x0000008300837308 */ /* 0x000e620000001000 */
[----:B------:R-:W-:Y:S01]  /*1370*/  FFMA.FTZ R67, R6, R42, R2 ;  /* 0x0000002a06437223 */ /* 0x000fe20000010002 */
[----:B------:R-:W-:Y:S01]  /*1380*/  FADD.FTZ R22, -R76, R23 ;  /* 0x000000174c167221 */ /* 0x000fe20000010100 */
[----:B------:R-:W-:Y:S02]  /*1390*/  HADD2.F32 R21, -RZ, R21.H1_H1 ;  /* 0x30000015ff157230 */ /* 0x000fe40000004100 */
[----:B------:R-:W-:Y:S01]  /*13a0*/  FMUL.FTZ R129, R105, -1.4426950216293334961 ;  /* 0xbfb8aa3b69817820 */ /* 0x000fe20000410000 */
[----:B------:R-:W-:Y:S01]  /*13b0*/  FFMA.FTZ R101, R9, R45, R5 ;  /* 0x0000002d09657223 */ /* 0x000fe20000010005 */
[----:B------:R-:W-:Y:S01]  /*13c0*/  FFMA.FTZ R102, R8, R44, R4 ;  /* 0x0000002c08667223 */ /* 0x000fe20000010004 */
[----:B------:R-:W-:Y:S01]  /*13d0*/  FMUL.FTZ R123, R67, -1.4426950216293334961 ;  /* 0xbfb8aa3b437b7820 */ /* 0x000fe20000410000 */
[C---:B------:R-:W-:Y:S01]  /*13e0*/  FMUL.FTZ R25, R49.reuse, R22 ;  /* 0x0000001631197220 */ /* 0x040fe20000410000 */
[----:B------:R-:W5:Y:S01]  /*13f0*/  MUFU.RCP R130, R130 ;  /* 0x0000008200827308 */ /* 0x000f620000001000 */
[----:B------:R-:W-:Y:S01]  /*1400*/  FADD.FTZ R22, -R76, R21 ;  /* 0x000000154c167221 */ /* 0x000fe20000010100 */
[----:B------:R-:W-:Y:S01]  /*1410*/  FMUL.FTZ R46, R49, R46 ;  /* 0x0000002e312e7220 */ /* 0x000fe20000410000 */
[----:B------:R-:W-:Y:S01]  /*1420*/  FMUL.FTZ R69, R101, -1.4426950216293334961 ;  /* 0xbfb8aa3b65457820 */ /* 0x000fe20000410000 */
[----:B------:R-:W-:-:S02]  /*1430*/  HADD2.F32 R21, -RZ, R16.H0_H0 ;  /* 0x20000010ff157230 */ /* 0x000fc40000004100 */
[----:B------:R-:W-:Y:S01]  /*1440*/  FMUL.FTZ R125, R102, -1.4426950216293334961 ;  /* 0xbfb8aa3b667d7820 */ /* 0x000fe20000410000 */
[----:B------:R-:W-:Y:S02]  /*1450*/  HADD2.F32 R23, -RZ, R20.H1_H1 ;  /* 0x30000014ff177230 */ /* 0x000fe40000004100 */
[----:B------:R-:W-:Y:S01]  /*1460*/  FADD.FTZ R20, -R76, R81 ;  /* 0x000000514c147221 */ /* 0x000fe20000010100 */
[----:B------:R-:W0:Y:S01]  /*1470*/  MUFU.EX2 R129, R129 ;  /* 0x0000008100817308 */ /* 0x000e220000000800 */
[----:B------:R-:W-:Y:S01]  /*1480*/  FFMA.FTZ R106, R6, R46, R2 ;  /* 0x0000002e066a7223 */ /* 0x000fe20000010002 */
[----:B------:R-:W-:Y:S01]  /*1490*/  FFMA.FTZ R100, R7, R43, R3 ;  /* 0x0000002b07647223 */ /* 0x000fe20000010003 */
[----:B------:R-:W-:Y:S02]  /*14a0*/  HADD2.F32 R81, -RZ, R16.H1_H1 ;  /* 0x30000010ff517230 */ /* 0x000fe40000004100 */
[----:B------:R-:W-:-:S03]  /*14b0*/  FADD.FTZ R16, -R76, R21 ;  /* 0x000000154c107221 */ /* 0x000fc60000010100 */
[----:B------:R-:W0:Y:S01]  /*14c0*/  MUFU.EX2 R123, R123 ;  /* 0x0000007b007b7308 */ /* 0x000e220000000800 */
[----:B------:R-:W-:Y:S01]  /*14d0*/  FMUL.FTZ R126, R106, -1.4426950216293334961 ;  /* 0xbfb8aa3b6a7e7820 */ /* 0x000fe20000410000 */
[----:B------:R-:W-:Y:S01]  /*14e0*/  FMUL.FTZ R122, R100, -1.4426950216293334961 ;  /* 0xbfb8aa3b647a7820 */ /* 0x000fe20000410000 */
[----:B------:R-:W-:Y:S01]  /*14f0*/  FFMA.FTZ R62, R9, R41, R5 ;  /* 0x00000029093e7223 */ /* 0x000fe20000010005 */
[----:B------:R-:W-:-:S04]  /*1500*/  FMUL.FTZ R21, R49, R16 ;  /* 0x0000001031157220 */ /* 0x000fc80000410000 */
[----:B------:R-:W0:Y:S01]  /*1510*/  MUFU.EX2 R69, R69 ;  /* 0x0000004500457308 */ /* 0x000e220000000800 */
[----:B------:R-:W-:Y:S01]  /*1520*/  FMUL.FTZ R40, R49, R40 ;  /* 0x0000002831287220 */ /* 0x000fe20000410000 */
[----:B------:R-:W-:Y:S01]  /*1530*/  MOV R16, 0x400 ;  /* 0x0000040000107802 */ /* 0x000fe20000000f00 */
[----:B-1----:R-:W-:-:S05]  /*1540*/  FADD.FTZ R132, -R131, 1 ;  /* 0x3f80000083847421 */ /* 0x002fca0000010100 */
[----:B------:R-:W1:Y:S01]  /*1550*/  MUFU.EX2 R125, R125 ;  /* 0x0000007d007d7308 */ /* 0x000e620000000800 */
[----:B------:R-:W-:Y:S01]  /*1560*/  FMUL.FTZ R103, R62, -1.4426950216293334961 ;  /* 0xbfb8aa3b3e677820 */ /* 0x000fe20000410000 */
[----:B------:R-:W-:Y:S01]  /*1570*/  FFMA.FTZ R60, R8, R40, R4 ;  /* 0x00000028083c7223 */ /* 0x000fe20000010004 */
[----:B------:R-:W-:Y:S01]  /*1580*/  IADD3 R16, PT, PT, R16, 0x2800, RZ ;  /* 0x0000280010107810 */ /* 0x000fe20007ffe0ff */
[----:B------:R-:W-:Y:S01]  /*1590*/  FFMA.FTZ R132, R59, R132, 1 ;  /* 0x3f8000003b847423 */ /* 0x000fe20000010084 */
[----:B-----5:R-:W-:-:S03]  /*15a0*/  FADD.FTZ R59, -R130, 1 ;  /* 0x3f800000823b7421 */ /* 0x020fc60000010100 */
[----:B------:R-:W5:Y:S01]  /*15b0*/  MUFU.EX2 R126, R126 ;  /* 0x0000007e007e7308 */ /* 0x000f620000000800 */
[----:B------:R-:W-:Y:S01]  /*15c0*/  FMUL.FTZ R66, R60, -1.4426950216293334961 ;  /* 0xbfb8aa3b3c427820 */ /* 0x000fe20000410000 */
[----:B0-----:R-:W-:Y:S01]  /*15d0*/  LEA R133, R133, R16, 0x18 ;  /* 0x0000001085857211 */ /* 0x001fe200078ec0ff */
[----:B------:R-:W-:-:S05]  /*15e0*/  FADD.FTZ R129, R129, 1 ;  /* 0x3f80000081817421 */ /* 0x000fca0000010000 */
[----:B------:R-:W0:Y:S01]  /*15f0*/  MUFU.EX2 R122, R122 ;  /* 0x0000007a007a7308 */ /* 0x000e220000000800 */
[----:B------:R-:W-:Y:S01]  /*1600*/  FFMA.FTZ R59, R104, R59, 1 ;  /* 0x3f800000683b7423 */ /* 0x000fe2000001003b */
[----:B------:R-:W-:Y:S01]  /*1610*/  FADD.FTZ R123, R123, 1 ;  /* 0x3f8000007b7b7421 */ /* 0x000fe20000010000 */
[----:B------:R-:W-:-:S05]  /*1620*/  FADD.FTZ R16, R69, 1 ;  /* 0x3f80000045107421 */ /* 0x000fca0000010000 */
[----:B------:R-:W0:Y:S01]  /*1630*/  MUFU.EX2 R103, R103 ;  /* 0x0000006700677308 */ /* 0x000e220000000800 */
[----:B------:R-:W-:Y:S02]  /*1640*/  IMAD R133, R68, 0x28, R133 ;  /* 0x0000002844857824 */ /* 0x000fe400078e0285 */
[----:B------:R-:W-:Y:S01]  /*1650*/  FMUL.FTZ R130, R130, R59 ;  /* 0x0000003b82827220 */ /* 0x000fe20000410000 */
[----:B------:R-:W4:Y:S01]  /*1660*/  LDG.E.64.CONSTANT R68, desc[UR16][R74.64+0x6400] ;  /* 0x006400104a447981 */ /* 0x000f22000c1e9b00 */
[----:B-1----:R-:W-:Y:S01]  /*1670*/  FADD.FTZ R125, R125, 1 ;  /* 0x3f8000007d7d7421 */ /* 0x002fe20000010000 */
[--C-:B------:R-:W-:Y:S02]  /*1680*/  HADD2.F32 R59, -RZ, R18.reuse.H0_H0 ;  /* 0x20000012ff3b7230 */ /* 0x100fe40000004100 */
[----:B------:R-:W-:Y:S01]  /*1690*/  HADD2.F32 R151, -RZ, R18.H1_H1 ;  /* 0x30000012ff977230 */ /* 0x000fe20000004100 */
[----:B------:R-:W-:Y:S01]  /*16a0*/  MUFU.EX2 R66, R66 ;  /* 0x0000004200427308 */ /* 0x000fe20000000800 */
[----:B-----5:R-:W-:Y:S01]  /*16b0*/  FADD.FTZ R126, R126, 1 ;  /* 0x3f8000007e7e7421 */ /* 0x020fe20000010000 */
[----:B0-----:R-:W-:-:S06]  /*16c0*/  FADD.FTZ R122, R122, 1 ;  /* 0x3f8000007a7a7421 */ /* 0x001fcc0000010000 */
[----:B------:R-:W0:Y:S08]  /*16d0*/  MUFU.RCP R129, R129 ;  /* 0x0000008100817308 */ /* 0x000e300000001000 */
[----:B------:R-:W1:Y:S01]  /*16e0*/  MUFU.RCP R18, R123 ;  /* 0x0000007b00127308 */ /* 0x000e620000001000 */
[----:B------:R-:W-:Y:S01]  /*16f0*/  FFMA.FTZ R95, R9, R37, R5 ;  /* 0x00000025095f7223 */ /* 0x000fe20000010005 */
[----:B------:R-:W-:-:S06]  /*1700*/  FADD.FTZ R103, R103, 1 ;  /* 0x3f80000067677421 */ /* 0x000fcc0000010000 */
[----:B------:R-:W5:Y:S01]  /*1710*/  MUFU.RCP R125, R125 ;  /* 0x0000007d007d7308 */ /* 0x000f620000001000 */
[----:B------:R-:W-:Y:S01]  /*1720*/  FMUL.FTZ R38, R49, R38 ;  /* 0x0000002631267220 */ /* 0x000fe20000410000 */
[----:B------:R-:W-:-:S06]  /*1730*/  FMUL.FTZ R63, R95, -1.4426950216293334961 ;  /* 0xbfb8aa3b5f3f7820 */ /* 0x000fcc0000410000 */
[----:B------:R1:W5:Y:S01]  /*1740*/  MUFU.RCP R104, R122 ;  /* 0x0000007a00687308 */ /* 0x0003620000001000 */
[----:B------:R-:W-:Y:S01]  /*1750*/  FFMA.FTZ R61, R7, R39, R3 ;  /* 0x00000027073d7223 */ /* 0x000fe20000010003 */
[----:B------:R-:W-:Y:S01]  /*1760*/  FFMA.FTZ R82, R6, R38, R2 ;  /* 0x0000002606527223 */ /* 0x000fe20000010002 */
[----:B0-----:R-:W-:-:S05]  /*1770*/  FADD.FTZ R134, -R129, 1 ;  /* 0x3f80000081867421 */ /* 0x001fca0000010100 */
[----:B------:R-:W0:Y:S01]  /*1780*/  MUFU.RCP R126, R126 ;  /* 0x0000007e007e7308 */ /* 0x000e220000001000 */
[----:B-1----:R-:W-:Y:S01]  /*1790*/  FADD.FTZ R122, R66, 1 ;  /* 0x3f800000427a7421 */ /* 0x002fe20000010000 */
[----:B------:R-:W-:Y:S01]  /*17a0*/  FADD.FTZ R66, -R18, 1 ;  /* 0x3f80000012427421 */ /* 0x000fe20000010100 */
[----:B------:R-:W-:Y:S01]  /*17b0*/  FMUL.FTZ R99, R61, -1.4426950216293334961 ;  /* 0xbfb8aa3b3d637820 */ /* 0x000fe20000410000 */
[----:B------:R-:W-:-:S04]  /*17c0*/  FMUL.FTZ R77, R82, -1.4426950216293334961 ;  /* 0xbfb8aa3b524d7820 */ /* 0x000fc80000410000 */
[----:B------:R-:W1:Y:S01]  /*17d0*/  MUFU.RCP R103, R103 ;  /* 0x0000006700677308 */ /* 0x000e620000001000 */
[----:B------:R-:W-:Y:S01]  /*17e0*/  FFMA.FTZ R134, R105, R134, 1 ;  /* 0x3f80000069867423 */ /* 0x000fe20000010086 */
[----:B-----5:R-:W-:Y:S01]  /*17f0*/  FADD.FTZ R105, -R125, 1 ;  /* 0x3f8000007d697421 */ /* 0x020fe20000010100 */
[----:B------:R-:W-:Y:S02]  /*1800*/  FFMA.FTZ R123, R67, R66, 1 ;  /* 0x3f800000437b7423 */ /* 0x000fe40000010042 */
[----:B------:R-:W5:Y:S03]  /*1810*/  LDG.E.64.CONSTANT R66, desc[UR16][R74.64+0x7800] ;  /* 0x007800104a427981 */ /* 0x000f66000c1e9b00 */
[----:B------:R-:W1:Y:S01]  /*1820*/  MUFU.RCP R16, R16 ;  /* 0x0000001000107308 */ /* 0x000e620000001000 */
[----:B------:R-:W-:-:S07]  /*1830*/  FFMA.FTZ R102, R102, R105, 1 ;  /* 0x3f80000066667423 */ /* 0x000fce0000010069 */
[----:B------:R-:W1:Y:S01]  /*1840*/  MUFU.EX2 R63, R63 ;  /* 0x0000003f003f7308 */ /* 0x000e620000000800 */
[----:B------:R-:W-:Y:S01]  /*1850*/  FADD.FTZ R105, -R104, 1 ;  /* 0x3f80000068697421 */ /* 0x000fe20000010100 */
[----:B------:R-:W-:Y:S01]  /*1860*/  LEA R154, R154, R133, 0x3 ;  /* 0x000000859a9a7211 */ /* 0x000fe200078e18ff */
[----:B0-----:R-:W-:-:S05]  /*1870*/  FADD.FTZ R133, -R126, 1 ;  /* 0x3f8000007e857421 */ /* 0x001fca0000010100 */
[----:B------:R-:W0:Y:S01]  /*1880*/  MUFU.EX2 R99, R99 ;  /* 0x0000006300637308 */ /* 0x000e220000000800 */
[----:B------:R-:W-:Y:S01]  /*1890*/  FMUL.FTZ R36, R49, R36 ;  /* 0x0000002431247220 */ /* 0x000fe20000410000 */
[----:B------:R-:W-:-:S06]  /*18a0*/  FFMA.FTZ R105, R100, R105, 1 ;  /* 0x3f80000064697423 */ /* 0x000fcc0000010069 */
[----:B------:R-:W0:Y:S01]  /*18b0*/  MUFU.EX2 R77, R77 ;  /* 0x0000004d004d7308 */ /* 0x000e220000000800 */
[--C-:B------:R-:W-:Y:S02]  /*18c0*/  HADD2.F32 R145, -RZ, R55.reuse.H0_H0 ;  /* 0x20000037ff917230 */ /* 0x100fe40000004100 */
[----:B------:R-:W-:Y:S01]  /*18d0*/  FFMA.FTZ R133, R106, R133, 1 ;  /* 0x3f8000006a857423 */ /* 0x000fe20000010085 */
[----:B------:R-:W-:Y:S02]  /*18e0*/  HADD2.F32 R144, -RZ, R55.H1_H1 ;  /* 0x30000037ff907230 */ /* 0x000fe40000004100 */
[----:B-1----:R-:W-:Y:S01]  /*18f0*/  FADD.FTZ R55, -R103, 1 ;  /* 0x3f80000067377421 */ /* 0x002fe20000010100 */
[----:B------:R-:W-:Y:S01]  /*1900*/  FMUL.FTZ R34, R49, R34 ;  /* 0x0000002231227220 */ /* 0x000fe20000410000 */
[----:B------:R-:W-:Y:S01]  /*1910*/  FADD.FTZ R106, -R16, 1 ;  /* 0x3f800000106a7421 */ /* 0x000fe20000010100 */
[----:B------:R-:W-:Y:S01]  /*1920*/  FFMA.FTZ R94, R8, R36, R4 ;  /* 0x00000024085e7223 */ /* 0x000fe20000010004 */
[----:B------:R-:W-:Y:S01]  /*1930*/  FMUL.FTZ R104, R104, R105 ;  /* 0x0000006968687220 */ /* 0x000fe20000410000 */
[----:B------:R-:W-:-:S02]  /*1940*/  HADD2.F32 R147, -RZ, R54.H0_H0 ;  /* 0x20000036ff937230 */ /* 0x000fc40000004100 */
[----:B------:R-:W-:Y:S01]  /*1950*/  FMUL.FTZ R105, R18, R123 ;  /* 0x0000007b12697220 */ /* 0x000fe20000410000 */
[----:B------:R-:W-:Y:S02]  /*1960*/  HADD2.F32 R146, -RZ, R54.H1_H1 ;  /* 0x30000036ff927230 */ /* 0x000fe40000004100 */
[----:B------:R-:W-:Y:S01]  /*1970*/  FFMA.FTZ R92, R7, R35, R3 ;  /* 0x00000023075c7223 */ /* 0x000fe20000010003 */
[--C-:B------:R-:W-:Y:S02]  /*1980*/  HADD2.F32 R149, -RZ, R19.reuse.H0_H0 ;  /* 0x20000013ff957230 */ /* 0x100fe40000004100 */
[----:B------:R-:W-:Y:S01]  /*1990*/  FADD.FTZ R54, R63, 1 ;  /* 0x3f8000003f367421 */ /* 0x000fe20000010000 */
[----:B------:R-:W-:Y:S02]  /*19a0*/  HADD2.F32 R148, -RZ, R19.H1_H1 ;  /* 0x30000013ff947230 */ /* 0x000fe40000004100 */
[----:B------:R-:W-:Y:S01]  /*19b0*/  FFMA.FTZ R18, R62, R55, 1 ;  /* 0x3f8000003e127423 */ /* 0x000fe20000010037 */
[----:B------:R-:W-:Y:S01]  /*19c0*/  FFMA.FTZ R93, R6, R34, R2 ;  /* 0x00000022065d7223 */ /* 0x000fe20000010002 */
[----:B------:R-:W-:Y:S01]  /*19d0*/  FFMA.FTZ R19, R101, R106, 1 ;  /* 0x3f80000065137423 */ /* 0x000fe2000001006a */
[----:B------:R-:W5:Y:S01]  /*19e0*/  LDG.E.64.CONSTANT R62, desc[UR16][R74.64+0x8c00] ;  /* 0x008c00104a3e7981 */ /* 0x000f62000c1e9b00 */
[----:B------:R-:W-:Y:S01]  /*19f0*/  FMUL.FTZ R97, R94, -1.4426950216293334961 ;  /* 0xbfb8aa3b5e617820 */ /* 0x000fe20000410000 */
[----:B------:R-:W1:Y:S01]  /*1a00*/  MUFU.RCP R101, R122 ;  /* 0x0000007a00657308 */ /* 0x000e620000001000 */
[----:B------:R-:W-:Y:S01]  /*1a10*/  FMUL.FTZ R98, R92, -1.4426950216293334961 ;  /* 0xbfb8aa3b5c627820 */ /* 0x000fe20000410000 */
[----:B------:R-:W-:Y:S01]  /*1a20*/  FMUL.FTZ R83, R93, -1.4426950216293334961 ;  /* 0xbfb8aa3b5d537820 */ /* 0x000fe20000410000 */
[----:B------:R-:W-:Y:S01]  /*1a30*/  FMUL.FTZ R100, R16, R19 ;  /* 0x0000001310647220 */ /* 0x000fe20000410000 */
[----:B0-----:R-:W-:Y:S01]  /*1a40*/  FADD.FTZ R99, R99, 1 ;  /* 0x3f80000063637421 */ /* 0x001fe20000010000 */
[----:B------:R-:W-:-:S03]  /*1a50*/  FADD.FTZ R16, R77, 1 ;  /* 0x3f8000004d107421 */ /* 0x000fc60000010000 */
[----:B------:R-:W0:Y:S08]  /*1a60*/  MUFU.EX2 R97, R97 ;  /* 0x0000006100617308 */ /* 0x000e300000000800 */
[----:B------:R-:W2:Y:S08]  /*1a70*/  MUFU.EX2 R98, R98 ;  /* 0x0000006200627308 */ /* 0x000eb00000000800 */
[----:B------:R-:W3:Y:S08]  /*1a80*/  MUFU.EX2 R83, R83 ;  /* 0x0000005300537308 */ /* 0x000ef00000000800 */
[----:B------:R-:W3:Y:S08]  /*1a90*/  MUFU.RCP R99, R99 ;  /* 0x0000006300637308 */ /* 0x000ef00000001000 */
[----:B------:R-:W3:Y:S01]  /*1aa0*/  MUFU.RCP R16, R16 ;  /* 0x0000001000107308 */ /* 0x000ee20000001000 */
[----:B-1----:R-:W-:Y:S01]  /*1ab0*/  FADD.FTZ R55, -R101, 1 ;  /* 0x3f80000065377421 */ /* 0x002fe20000010100 */
[----:B------:R-:W-:-:S03]  /*1ac0*/  FFMA.FTZ R70, R9, R33, R5 ;  /* 0x0000002109467223 */ /* 0x000fc60000010005 */
[----:B------:R-:W-:Y:S01]  /*1ad0*/  FFMA.FTZ R142, R60, R55, 1 ;  /* 0x3f8000003c8e7423 */ /* 0x000fe20000010037 */
[----:B0-----:R-:W-:Y:S01]  /*1ae0*/  FADD.FTZ R55, R97, 1 ;  /* 0x3f80000061377421 */ /* 0x001fe20000010000 */
[----:B--2---:R-:W-:Y:S01]  /*1af0*/  FADD.FTZ R97, R98, 1 ;  /* 0x3f80000062617421 */ /* 0x004fe20000010000 */
[----:B------:R-:W-:Y:S01]  /*1b00*/  FMUL.FTZ R147, R147, R100 ;  /* 0x0000006493937220 */ /* 0x000fe20000410000 */
[----:B------:R-:W-:Y:S01]  /*1b10*/  FMUL.FTZ R144, R144, R105 ;  /* 0x0000006990907220 */ /* 0x000fe20000410000 */
[----:B---3--:R-:W-:Y:S01]  /*1b20*/  FADD.FTZ R98, R83, 1 ;  /* 0x3f80000053627421 */ /* 0x008fe20000010000 */
[----:B------:R-:W0:Y:S01]  /*1b30*/  MUFU.RCP R54, R54 ;  /* 0x0000003600367308 */ /* 0x000e220000001000 */
[----:B------:R-:W-:Y:S01]  /*1b40*/  FADD.FTZ R100, -R99, 1 ;  /* 0x3f80000063647421 */ /* 0x000fe20000010100 */
[----:B------:R-:W-:Y:S01]  /*1b50*/  FMUL.FTZ R96, R70, -1.4426950216293334961 ;  /* 0xbfb8aa3b46607820 */ /* 0x000fe20000410000 */
[----:B------:R-:W-:Y:S01]  /*1b60*/  FMUL.FTZ R134, R129, R134 ;  /* 0x0000008681867220 */ /* 0x000fe20000410000 */
[----:B------:R-:W-:Y:S01]  /*1b70*/  FADD.FTZ R105, -R16, 1 ;  /* 0x3f80000010697421 */ /* 0x000fe20000010100 */
[----:B------:R-:W-:-:S03]  /*1b80*/  HADD2.F32 R129, -RZ, R17.H0_H0 ;  /* 0x20000011ff817230 */ /* 0x000fc60000004100 */
[----:B------:R-:W1:Y:S01]  /*1b90*/  MUFU.RCP R55, R55 ;  /* 0x0000003700377308 */ /* 0x000e620000001000 */
[----:B------:R-:W-:Y:S01]  /*1ba0*/  FFMA.FTZ R100, R61, R100, 1 ;  /* 0x3f8000003d647423 */ /* 0x000fe20000010064 */
[----:B------:R-:W-:Y:S01]  /*1bb0*/  FFMA.FTZ R105, R82, R105, 1 ;  /* 0x3f80000052697423 */ /* 0x000fe20000010069 */
[----:B------:R-:W-:Y:S01]  /*1bc0*/  HADD2.F32 R17, -RZ, R17.H1_H1 ;  /* 0x30000011ff117230 */ /* 0x000fe20000004100 */
[----:B------:R-:W2:Y:S04]  /*1bd0*/  LDG.E.64.CONSTANT R60, desc[UR16][R74.64+0xa000] ;  /* 0x00a000104a3c7981 */ /* 0x000ea8000c1e9b00 */
[----:B------:R-:W3:Y:S01]  /*1be0*/  MUFU.RCP R98, R98 ;  /* 0x0000006200627308 */ /* 0x000ee20000001000 */
[----:B------:R-:W-:Y:S01]  /*1bf0*/  FMUL.FTZ R140, R16, R105 ;  /* 0x00000069108c7220 */ /* 0x000fe20000410000 */
[----:B------:R-:W-:Y:S01]  /*1c00*/  FMUL.FTZ R141, R99, R100 ;  /* 0x00000064638d7220 */ /* 0x000fe20000410000 */
[----:B------:R-:W-:Y:S01]  /*1c10*/  FADD.FTZ R16, -R76, R17 ;  /* 0x000000114c107221 */ /* 0x000fe20000010100 */
[----:B------:R-:W-:-:S04]  /*1c20*/  HADD2.F32 R17, -RZ, R12.H0_H0 ;  /* 0x2000000cff117230 */ /* 0x000fc80000004100 */
[----:B------:R-:W3:Y:S01]  /*1c30*/  MUFU.EX2 R96, R96 ;  /* 0x0000006000607308 */ /* 0x000ee20000000800 */
[----:B------:R-:W-:Y:S02]  /*1c40*/  HADD2.F32 R99, -RZ, R12.H1_H1 ;  /* 0x3000000cff637230 */ /* 0x000fe40000004100 */
[--C-:B------:R-:W-:Y:S02]  /*1c50*/  HADD2.F32 R12, -RZ, R53.reuse.H0_H0 ;  /* 0x20000035ff0c7230 */ /* 0x100fe40000004100 */
[----:B------:R-:W-:Y:S02]  /*1c60*/  HADD2.F32 R53, -RZ, R53.H1_H1 ;  /* 0x30000035ff357230 */ /* 0x000fe40000004100 */
[----:B------:R-:W-:Y:S01]  /*1c70*/  FMUL.FTZ R30, R49, R30 ;  /* 0x0000001e311e7220 */ /* 0x000fe20000410000 */
[----:B------:R-:W-:Y:S01]  /*1c80*/  FMUL.FTZ R141, R12, R141 ;  /* 0x0000008d0c8d7220 */ /* 0x000fe20000410000 */
[----:B0-----:R-:W-:Y:S01]  /*1c90*/  FADD.FTZ R12, -R54, 1 ;  /* 0x3f800000360c7421 */ /* 0x001fe20000010100 */
[----:B------:R-:W-:Y:S01]  /*1ca0*/  FMUL.FTZ R140, R53, R140 ;  /* 0x0000008c358c7220 */ /* 0x000fe20000410000 */
[----:B-1----:R-:W-:Y:S01]  /*1cb0*/  FADD.FTZ R53, -R55, 1 ;  /* 0x3f80000037357421 */ /* 0x002fe20000010100 */
[----:B------:R-:W-:Y:S01]  /*1cc0*/  FFMA.FTZ R58, R7, R31, R3 ;  /* 0x0000001f073a7223 */ /* 0x000fe20000010003 */
[----:B------:R-:W-:Y:S01]  /*1cd0*/  FFMA.FTZ R95, R95, R12, 1 ;  /* 0x3f8000005f5f7423 */ /* 0x000fe2000001000c */
[----:B------:R-:W-:Y:S01]  /*1ce0*/  FFMA.FTZ R56, R6, R30, R2 ;  /* 0x0000001e06387223 */ /* 0x000fe20000010002 */
[----:B---3--:R-:W-:Y:S01]  /*1cf0*/  FADD.FTZ R12, -R98, 1 ;  /* 0x3f800000620c7421 */ /* 0x008fe20000010100 */
[----:B------:R-:W-:Y:S01]  /*1d00*/  FFMA.FTZ R94, R94, R53, 1 ;  /* 0x3f8000005e5e7423 */ /* 0x000fe20000010035 */
[----:B------:R-:W-:Y:S01]  /*1d10*/  FADD.FTZ R96, R96, 1 ;  /* 0x3f80000060607421 */ /* 0x000fe20000010000 */
[----:B------:R-:W-:Y:S01]  /*1d20*/  FMUL.FTZ R78, R58, -1.4426950216293334961 ;  /* 0xbfb8aa3b3a4e7820 */ /* 0x000fe20000410000 */
[----:B------:R-:W-:Y:S01]  /*1d30*/  FMUL.FTZ R71, R56, -1.4426950216293334961 ;  /* 0xbfb8aa3b38477820 */ /* 0x000fe20000410000 */
[----:B------:R-:W-:Y:S01]  /*1d40*/  FFMA.FTZ R93, R93, R12, 1 ;  /* 0x3f8000005d5d7423 */ /* 0x000fe2000001000c */
[----:B------:R-:W-:Y:S01]  /*1d50*/  FMUL.FTZ R12, R54, R95 ;  /* 0x0000005f360c7220 */ /* 0x000fe20000410000 */
[----:B------:R-:W-:Y:S01]  /*1d60*/  FMUL.FTZ R53, R55, R94 ;  /* 0x0000005e37357220 */ /* 0x000fe20000410000 */
[----:B------:R-:W0:Y:S01]  /*1d70*/  MUFU.RCP R135, R96 ;  /* 0x0000006000877308 */ /* 0x000e220000001000 */
[----:B------:R-:W3:Y:S01]  /*1d80*/  LDG.E.64.CONSTANT R54, desc[UR16][R74.64+0xb400] ;  /* 0x00b400104a367981 */ /* 0x000ee2000c1e9b00 */
[----:B------:R-:W-:-:S02]  /*1d90*/  HADD2.F32 R138, -RZ, R14.H1_H1 ;  /* 0x3000000eff8a7230 */ /* 0x000fc40000004100 */
[----:B------:R-:W-:-:S04]  /*1da0*/  HADD2.F32 R143, -RZ, R52.H0_H0 ;  /* 0x20000034ff8f7230 */ /* 0x000fc80000004100 */
[----:B------:R-:W1:Y:S01]  /*1db0*/  MUFU.EX2 R78, R78 ;  /* 0x0000004e004e7308 */ /* 0x000e620000000800 */
[----:B------:R-:W-:Y:S02]  /*1dc0*/  HADD2.F32 R83, -RZ, R52.H1_H1 ;  /* 0x30000034ff537230 */ /* 0x000fe40000004100 */
[----:B------:R-:W-:Y:S02]  /*1dd0*/  FMUL.FTZ R138, R138, R53 ;  /* 0x000000358a8a7220 */ /* 0x000fe40000410000 */
[----:B------:R-:W3:Y:S03]  /*1de0*/  LDG.E.64.CONSTANT R52, desc[UR16][R64.64+0xdc00] ;  /* 0x00dc001040347981 */ /* 0x000ee6000c1e9b00 */
[----:B------:R-:W1:Y:S01]  /*1df0*/  MUFU.EX2 R71, R71 ;  /* 0x0000004700477308 */ /* 0x000e620000000800 */
[--C-:B------:R-:W-:Y:S02]  /*1e00*/  HADD2.F32 R136, -RZ, R15.reuse.H1_H1 ;  /* 0x3000000fff887230 */ /* 0x100fe40000004100 */
[----:B------:R-:W-:Y:S01]  /*1e10*/  FMUL.FTZ R93, R98, R93 ;  /* 0x0000005d625d7220 */ /* 0x000fe20000410000 */
[----:B------:R-:W-:Y:S01]  /*1e20*/  FMUL.FTZ R133, R126, R133 ;  /* 0x000000857e857220 */ /* 0x000fe20000410000 */
[----:B------:R-:W-:-:S02]  /*1e30*/  HADD2.F32 R137, -RZ, R15.H0_H0 ;  /* 0x2000000fff897230 */ /* 0x000fc40000004100 */
[----:B------:R-:W-:Y:S01]  /*1e40*/  FMUL.FTZ R132, R131, R132 ;  /* 0x0000008483847220 */ /* 0x000fe20000410000 */
[----:B------:R-:W-:Y:S01]  /*1e50*/  FMUL.FTZ R136, R136, R93 ;  /* 0x0000005d88887220 */ /* 0x000fe20000410000 */
[--C-:B------:R-:W-:Y:S02]  /*1e60*/  HADD2.F32 R15, -RZ, R13.reuse.H0_H0 ;  /* 0x2000000dff0f7230 */ /* 0x100fe40000004100 */
[----:B------:R-:W-:Y:S02]  /*1e70*/  HADD2.F32 R93, -RZ, R13.H1_H1 ;  /* 0x3000000dff5d7230 */ /* 0x000fe40000004100 */
[----:B0-----:R-:W-:Y:S01]  /*1e80*/  FADD.FTZ R13, -R135, 1 ;  /* 0x3f800000870d7421 */ /* 0x001fe20000010100 */
[----:B------:R-:W-:Y:S01]  /*1e90*/  FMUL.FTZ R148, R148, R133 ;  /* 0x0000008594947220 */ /* 0x000fe20000410000 */
[----:B------:R-:W-:Y:S01]  /*1ea0*/  FMUL.FTZ R59, R59, R132 ;  /* 0x000000843b3b7220 */ /* 0x000fe20000410000 */
[----:B-1----:R-:W-:Y:S01]  /*1eb0*/  FADD.FTZ R133, R78, 1 ;  /* 0x3f8000004e857421 */ /* 0x002fe20000010000 */
[----:B------:R-:W-:Y:S01]  /*1ec0*/  FFMA.FTZ R78, R70, R13, 1 ;  /* 0x3f800000464e7423 */ /* 0x000fe2000001000d */
[----:B------:R-:W-:-:S02]  /*1ed0*/  FADD.FTZ R132, R71, 1 ;  /* 0x3f80000047847421 */ /* 0x000fc40000010000 */
[----:B------:R-:W3:Y:S01]  /*1ee0*/  LDG.E.64.CONSTANT R70, desc[UR16][R74.64+0xc800] ;  /* 0x00c800104a467981 */ /* 0x000ee2000c1e9b00 */
[----:B------:R-:W-:-:S04]  /*1ef0*/  FMUL.FTZ R32, R49, R32 ;  /* 0x0000002031207220 */ /* 0x000fc80000410000 */
[----:B------:R-:W-:-:S04]  /*1f00*/  FFMA.FTZ R57, R8, R32, R4 ;  /* 0x0000002008397223 */ /* 0x000fc80000010004 */
[----:B------:R-:W-:-:S06]  /*1f10*/  FMUL.FTZ R79, R57, -1.4426950216293334961 ;  /* 0xbfb8aa3b394f7820 */ /* 0x000fcc0000410000 */
[----:B------:R-:W0:Y:S01]  /*1f20*/  MUFU.EX2 R79, R79 ;  /* 0x0000004f004f7308 */ /* 0x000e220000000800 */
[----:B------:R-:W-:Y:S01]  /*1f30*/  FMUL.FTZ R29, R49, R24 ;  /* 0x00000018311d7220 */ /* 0x000fe20000410000 */
[----:B------:R-:W-:-:S03]  /*1f40*/  FMUL.FTZ R149, R149, R134 ;  /* 0x0000008695957220 */ /* 0x000fc60000410000 */
[----:B------:R-:W-:Y:S01]  /*1f50*/  FFMA.FTZ R112, R9, R29, R5 ;  /* 0x0000001d09707223 */ /* 0x000fe20000010005 */
[----:B------:R-:W-:-:S03]  /*1f60*/  FMUL.FTZ R28, R49, R28 ;  /* 0x0000001c311c7220 */ /* 0x000fc60000410000 */
[----:B------:R-:W-:Y:S01]  /*1f70*/  FMUL.FTZ R128, R112, -1.4426950216293334961 ;  /* 0xbfb8aa3b70807820 */ /* 0x000fe20000410000 */
[----:B0-----:R-:W-:-:S04]  /*1f80*/  FADD.FTZ R79, R79, 1 ;  /* 0x3f8000004f4f7421 */ /* 0x001fc80000010000 */
[----:B------:R0:W1:Y:S01]  /*1f90*/  MUFU.RCP R134, R79 ;  /* 0x0000004f00867308 */ /* 0x0000620000001000 */
[----:B------:R-:W-:Y:S01]  /*1fa0*/  FFMA.FTZ R116, R8, R28, R4 ;  /* 0x0000001c08747223 */ /* 0x000fe20000010004 */
[----:B----4-:R-:W-:Y:S02]  /*1fb0*/  HADD2.F32 R13, -RZ, R10.H0_H0 ;  /* 0x2000000aff0d7230 */ /* 0x010fe40000004100 */
[----:B------:R-:W-:Y:S02]  /*1fc0*/  HADD2.F32 R139, -RZ, R14.H0_H0 ;  /* 0x2000000eff8b7230 */ /* 0x000fe40000004100 */
[----:B------:R-:W-:Y:S02]  /*1fd0*/  FMUL.FTZ R127, R116, -1.4426950216293334961 ;  /* 0xbfb8aa3b747f7820 */ /* 0x000fe40000410000 */
[----:B------:R-:W4:Y:S01]  /*1fe0*/  MUFU.EX2 R128, R128 ;  /* 0x0000008000807308 */ /* 0x000f220000000800 */
[----:B0-----:R-:W-:Y:S02]  /*1ff0*/  HADD2.F32 R79, -RZ, R10.H1_H1 ;  /* 0x3000000aff4f7230 */ /* 0x001fe40000004100 */
[C---:B------:R-:W-:Y:S01]  /*2000*/  FADD.FTZ R10, -R76.reuse, R13 ;  /* 0x0000000d4c0a7221 */ /* 0x040fe20000010100 */
[----:B------:R-:W-:Y:S01]  /*2010*/  FFMA.FTZ R113, R7, R27, R3 ;  /* 0x0000001b07717223 */ /* 0x000fe20000010003 */
[----:B------:R-:W-:Y:S01]  /*2020*/  FMUL.FTZ R26, R49, R26 ;  /* 0x0000001a311a7220 */ /* 0x000fe20000410000 */
[----:B------:R-:W-:Y:S01]  /*2030*/  FMUL.FTZ R139, R139, R12 ;  /* 0x0000000c8b8b7220 */ /* 0x000fe20000410000 */
[----:B------:R-:W-:Y:S01]  /*2040*/  FADD.FTZ R12, -R76, R15 ;  /* 0x0000000f4c0c7221 */ /* 0x000fe20000010100 */
[----:B------:R-:W-:Y:S01]  /*2050*/  FMUL.FTZ R13, R49, R10 ;  /* 0x0000000a310d7220 */ /* 0x000fe20000410000 */
[----:B------:R-:W0:Y:S01]  /*2060*/  MUFU.EX2 R127, R127 ;  /* 0x0000007f007f7308 */ /* 0x000e220000000800 */
[----:B------:R-:W-:Y:S01]  /*2070*/  FMUL.FTZ R124, R113, -1.4426950216293334961 ;  /* 0xbfb8aa3b717c7820 */ /* 0x000fe20000410000 */
[----:B-1----:R-:W-:Y:S01]  /*2080*/  FADD.FTZ R10, -R134, 1 ;  /* 0x3f800000860a7421 */ /* 0x002fe20000010100 */
[----:B------:R-:W-:Y:S01]  /*2090*/  FFMA.FTZ R117, R6, R26, R2 ;  /* 0x0000001a06757223 */ /* 0x000fe20000010002 */
[----:B------:R-:W-:Y:S01]  /*20a0*/  FMUL.FTZ R15, R49, R12 ;  /* 0x0000000c310f7220 */ /* 0x000fe20000410000 */
[----:B------:R-:W-:Y:S01]  /*20b0*/  FADD.FTZ R12, -R76, R79 ;  /* 0x0000004f4c0c7221 */ /* 0x000fe20000010100 */
[----:B------:R-:W-:-:S02]  /*20c0*/  FFMA.FTZ R79, R57, R10, 1 ;  /* 0x3f800000394f7423 */ /* 0x000fc4000001000a */
[----:B------:R-:W1:Y:S01]  /*20d0*/  MUFU.RCP R132, R132 ;  /* 0x0000008400847308 */ /* 0x000e620000001000 */
[----:B------:R-:W-:Y:S01]  /*20e0*/  FMUL.FTZ R118, R117, -1.4426950216293334961 ;  /* 0xbfb8aa3b75767820 */ /* 0x000fe20000410000 */
[----:B------:R-:W-:Y:S01]  /*20f0*/  FMUL.FTZ R135, R135, R78 ;  /* 0x0000004e87877220 */ /* 0x000fe20000410000 */
[----:B------:R-:W-:Y:S01]  /*2100*/  FMUL.FTZ R134, R134, R79 ;  /* 0x0000004f86867220 */ /* 0x000fe20000410000 */
[----:B----4-:R-:W-:Y:S01]  /*2110*/  FADD.FTZ R128, R128, 1 ;  /* 0x3f80000080807421 */ /* 0x010fe20000010000 */
[----:B------:R-:W4:Y:S03]  /*2120*/  LDG.E.64.CONSTANT R78, desc[UR16][R64.64+0xf000] ;  /* 0x00f00010404e7981 */ /* 0x000f26000c1e9b00 */
[----:B------:R-:W1:Y:S01]  /*2130*/  MUFU.EX2 R124, R124 ;  /* 0x0000007c007c7308 */ /* 0x000e620000000800 */
[----:B------:R-:W-:Y:S01]  /*2140*/  FADD.FTZ R106, -R76, R129 ;  /* 0x000000814c6a7221 */ /* 0x000fe20000010100 */
[----:B------:R-:W-:-:S02]  /*2150*/  HADD2.F32 R129, -RZ, R72.H0_H0 ;  /* 0x20000048ff817230 */ /* 0x000fc40000004100 */
[----:B------:R-:W-:-:S04]  /*2160*/  HADD2.F32 R72, -RZ, R72.H1_H1 ;  /* 0x30000048ff487230 */ /* 0x000fc80000004100 */
[----:B------:R-:W1:Y:S01]  /*2170*/  MUFU.EX2 R118, R118 ;  /* 0x0000007600767308 */ /* 0x000e620000000800 */
[----:B0-----:R-:W-:Y:S01]  /*2180*/  FADD.FTZ R127, R127, 1 ;  /* 0x3f8000007f7f7421 */ /* 0x001fe20000010000 */
[----:B-1----:R-:W-:Y:S01]  /*2190*/  FADD.FTZ R57, -R132, 1 ;  /* 0x3f80000084397421 */ /* 0x002fe20000010100 */
[----:B------:R-:W-:-:S05]  /*21a0*/  FMUL.FTZ R134, R72, R134 ;  /* 0x0000008648867220 */ /* 0x000fca0000410000 */
[----:B------:R-:W0:Y:S01]  /*21b0*/  MUFU.RCP R128, R128 ;  /* 0x0000008000807308 */ /* 0x000e220000001000 */
[----:B------:R-:W-:Y:S01]  /*21c0*/  FADD.FTZ R24, -R76, R23 ;  /* 0x000000174c187221 */ /* 0x000fe20000010100 */
[----:B------:R-:W-:Y:S01]  /*21d0*/  FFMA.FTZ R57, R56, R57, 1 ;  /* 0x3f80000038397423 */ /* 0x000fe20000010039 */
[----:B------:R-:W-:Y:S01]  /*21e0*/  FADD.FTZ R124, R124, 1 ;  /* 0x3f8000007c7c7421 */ /* 0x000fe20000010000 */
[----:B------:R-:W-:-:S04]  /*21f0*/  FFMA.FTZ R107, R9, R25, R5 ;  /* 0x00000019096b7223 */ /* 0x000fc80000010005 */
[----:B------:R1:W0:Y:S01]  /*2200*/  MUFU.RCP R72, R127 ;  /* 0x0000007f00487308 */ /* 0x0002220000001000 */
[C---:B------:R-:W-:Y:S01]  /*2210*/  FMUL.FTZ R24, R49.reuse, R24 ;  /* 0x0000001831187220 */ /* 0x040fe20000410000 */
[----:B------:R-:W-:Y:S01]  /*2220*/  FMUL.FTZ R23, R49, R20 ;  /* 0x0000001431177220 */ /* 0x000fe20000410000 */
[----:B------:R-:W-:Y:S01]  /*2230*/  FMUL.FTZ R132, R132, R57 ;  /* 0x0000003984847220 */ /* 0x000fe20000410000 */
[----:B------:R-:W-:Y:S01]  /*2240*/  FMUL.FTZ R114, R107, -1.4426950216293334961 ;  /* 0xbfb8aa3b6b727820 */ /* 0x000fe20000410000 */
[----:B------:R-:W-:Y:S01]  /*2250*/  FADD.FTZ R20, -R76, R81 ;  /* 0x000000514c147221 */ /* 0x000fe20000010100 */
[----:B------:R-:W-:Y:S01]  /*2260*/  FADD.FTZ R118, R118, 1 ;  /* 0x3f80000076767421 */ /* 0x000fe20000010000 */
[--C-:B-1----:R-:W-:Y:S02]  /*2270*/  HADD2.F32 R127, -RZ, R73.reuse.H0_H0 ;  /* 0x20000049ff7f7230 */ /* 0x102fe40000004100 */
[----:B------:R-:W-:Y:S02]  /*2280*/  HADD2.F32 R73, -RZ, R73.H1_H1 ;  /* 0x30000049ff497230 */ /* 0x000fe40000004100 */
[----:B------:R-:W-:Y:S01]  /*2290*/  FFMA.FTZ R108, R8, R24, R4 ;  /* 0x00000018086c7223 */ /* 0x000fe20000010004 */
[----:B------:R-:W1:Y:S01]  /*22a0*/  MUFU.RCP R124, R124 ;  /* 0x0000007c007c7308 */ /* 0x000e620000001000 */
[----:B------:R-:W-:Y:S01]  /*22b0*/  FMUL.FTZ R20, R49, R20 ;  /* 0x0000001431147220 */ /* 0x000fe20000410000 */
[----:B------:R-:W-:Y:S01]  /*22c0*/  FMUL.FTZ R132, R73, R132 ;  /* 0x0000008449847220 */ /* 0x000fe20000410000 */
[----:B0-----:R-:W-:Y:S01]  /*22d0*/  FADD.FTZ R73, -R128, 1 ;  /* 0x3f80000080497421 */ /* 0x001fe20000010100 */
[----:B------:R-:W-:Y:S01]  /*22e0*/  FMUL.FTZ R115, R108, -1.4426950216293334961 ;  /* 0xbfb8aa3b6c737820 */ /* 0x000fe20000410000 */
[----:B------:R-:W-:Y:S01]  /*22f0*/  FMUL.FTZ R22, R49, R22 ;  /* 0x0000001631167220 */ /* 0x000fe20000410000 */
[----:B------:R-:W-:-:S02]  /*2300*/  FFMA.FTZ R109, R7, R23, R3 ;  /* 0x00000017076d7223 */ /* 0x000fc40000010003 */
[----:B------:R-:W0:Y:S01]  /*2310*/  MUFU.EX2 R114, R114 ;  /* 0x0000007200727308 */ /* 0x000e220000000800 */
[----:B------:R-:W-:Y:S01]  /*2320*/  FFMA.FTZ R81, R8, R20, R4 ;  /* 0x0000001408517223 */ /* 0x000fe20000010004 */
[----:B------:R-:W-:Y:S01]  /*2330*/  FMUL.FTZ R18, R103, R18 ;  /* 0x0000001267127220 */ /* 0x000fe20000410000 */
[----:B------:R-:W-:Y:S01]  /*2340*/  FFMA.FTZ R73, R112, R73, 1 ;  /* 0x3f80000070497423 */ /* 0x000fe20000010049 */
[----:B------:R-:W-:Y:S01]  /*2350*/  FFMA.FTZ R110, R6, R22, R2 ;  /* 0x00000016066e7223 */ /* 0x000fe20000010002 */
[----:B------:R-:W-:-:S03]  /*2360*/  FADD.FTZ R112, -R72, 1 ;  /* 0x3f80000048707421 */ /* 0x000fc60000010100 */
[----:B------:R-:W0:Y:S01]  /*2370*/  MUFU.RCP R118, R118 ;  /* 0x0000007600767308 */ /* 0x000e220000001000 */
[----:B------:R-:W-:Y:S01]  /*2380*/  FMUL.FTZ R119, R109, -1.4426950216293334961 ;  /* 0xbfb8aa3b6d777820 */ /* 0x000fe20000410000 */
[----:B------:R-:W-:Y:S01]  /*2390*/  FMUL.FTZ R19, R49, R106 ;  /* 0x0000006a31137220 */ /* 0x000fe20000410000 */
[----:B------:R-:W-:Y:S01]  /*23a0*/  FMUL.FTZ R111, R81, -1.4426950216293334961 ;  /* 0xbfb8aa3b516f7820 */ /* 0x000fe20000410000 */
[----:B------:R-:W-:Y:S01]  /*23b0*/  FMUL.FTZ R143, R143, R18 ;  /* 0x000000128f8f7220 */ /* 0x000fe20000410000 */
[----:B------:R-:W-:Y:S01]  /*23c0*/  FMUL.FTZ R120, R110, -1.4426950216293334961 ;  /* 0xbfb8aa3b6e787820 */ /* 0x000fe20000410000 */
[----:B------:R-:W-:Y:S02]  /*23d0*/  FFMA.FTZ R80, R9, R21, R5 ;  /* 0x0000001509507223 */ /* 0x000fe40000010005 */
[----:B------:R-:W5:Y:S01]  /*23e0*/  MUFU.EX2 R115, R115 ;  /* 0x0000007300737308 */ /* 0x000f620000000800 */
[----:B------:R-:W-:Y:S01]  /*23f0*/  FMUL.FTZ R18, R49, R16 ;  /* 0x0000001031127220 */ /* 0x000fe20000410000 */
[----:B------:R-:W-:Y:S01]  /*2400*/  FFMA.FTZ R112, R116, R112, 1 ;  /* 0x3f80000074707423 */ /* 0x000fe20000010070 */
[----:B------:R-:W-:Y:S01]  /*2410*/  FFMA.FTZ R77, R7, R19, R3 ;  /* 0x00000013074d7223 */ /* 0x000fe20000010003 */
[----:B------:R-:W-:Y:S01]  /*2420*/  FADD.FTZ R16, -R76, R17 ;  /* 0x000000114c107221 */ /* 0x000fe20000010100 */
[----:B------:R-:W-:Y:S01]  /*2430*/  FMUL.FTZ R151, R151, R130 ;  /* 0x0000008297977220 */ /* 0x000fe20000410000 */
[----:B------:R-:W-:Y:S01]  /*2440*/  FMUL.FTZ R121, R80, -1.4426950216293334961 ;  /* 0xbfb8aa3b50797820 */ /* 0x000fe20000410000 */
[----:B------:R-:W-:Y:S01]  /*2450*/  FMUL.FTZ R130, R72, R112 ;  /* 0x0000007048827220 */ /* 0x000fe20000410000 */
[----:B------:R-:W5:Y:S01]  /*2460*/  MUFU.EX2 R119, R119 ;  /* 0x0000007700777308 */ /* 0x000f620000000800 */
[----:B------:R-:W-:Y:S01]  /*2470*/  FMUL.FTZ R123, R77, -1.4426950216293334961 ;  /* 0xbfb8aa3b4d7b7820 */ /* 0x000fe20000410000 */
[----:B------:R-:W-:Y:S01]  /*2480*/  FMUL.FTZ R17, R49, R16 ;  /* 0x0000001031117220 */ /* 0x000fe20000410000 */
[----:B-1----:R-:W-:Y:S01]  /*2490*/  FADD.FTZ R112, -R124, 1 ;  /* 0x3f8000007c707421 */ /* 0x002fe20000010100 */
[----:B------:R-:W-:-:S04]  /*24a0*/  FADD.FTZ R16, -R76, R99 ;  /* 0x000000634c107221 */ /* 0x000fc80000010100 */
[----:B------:R-:W1:Y:S01]  /*24b0*/  MUFU.EX2 R111, R111 ;  /* 0x0000006f006f7308 */ /* 0x000e620000000800 */
[----:B------:R-:W-:Y:S01]  /*24c0*/  FFMA.FTZ R82, R9, R17, R5 ;  /* 0x0000001109527223 */ /* 0x000fe20000010005 */
[----:B------:R-:W-:Y:S01]  /*24d0*/  FFMA.FTZ R112, R113, R112, 1 ;  /* 0x3f80000071707423 */ /* 0x000fe20000010070 */
[----:B0-----:R-:W-:Y:S01]  /*24e0*/  FADD.FTZ R114, R114, 1 ;  /* 0x3f80000072727421 */ /* 0x001fe20000010000 */
[----:B------:R-:W-:-:S04]  /*24f0*/  FADD.FTZ R113, -R118, 1 ;  /* 0x3f80000076717421 */ /* 0x000fc80000010100 */
[----:B------:R-:W0:Y:S01]  /*2500*/  MUFU.EX2 R120, R120 ;  /* 0x0000007800787308 */ /* 0x000e220000000800 */
[----:B------:R-:W-:Y:S01]  /*2510*/  FMUL.FTZ R142, R101, R142 ;  /* 0x0000008e658e7220 */ /* 0x000fe20000410000 */
[----:B------:R-:W-:Y:S01]  /*2520*/  FMUL.FTZ R16, R49, R16 ;  /* 0x0000001031107220 */ /* 0x000fe20000410000 */
[----:B------:R-:W-:Y:S01]  /*2530*/  FMUL.FTZ R156, R82, -1.4426950216293334961 ;  /* 0xbfb8aa3b529c7820 */ /* 0x000fe20000410000 */
[----:B------:R-:W-:-:S04]  /*2540*/  FMUL.FTZ R131, R128, R73 ;  /* 0x0000004980837220 */ /* 0x000fc80000410000 */
[----:B------:R-:W0:Y:S01]  /*2550*/  MUFU.EX2 R121, R121 ;  /* 0x0000007900797308 */ /* 0x000e220000000800 */
[----:B------:R-:W-:Y:S01]  /*2560*/  FFMA.FTZ R113, R117, R113, 1 ;  /* 0x3f80000075717423 */ /* 0x000fe20000010071 */
[----:B------:R-:W-:Y:S01]  /*2570*/  FMUL.FTZ R142, R83, R142 ;  /* 0x0000008e538e7220 */ /* 0x000fe20000410000 */
[----:B-----5:R-:W-:-:S05]  /*2580*/  FADD.FTZ R115, R115, 1 ;  /* 0x3f80000073737421 */ /* 0x020fca0000010000 */
[----:B------:R-:W-:Y:S01]  /*2590*/  MUFU.EX2 R123, R123 ;  /* 0x0000007b007b7308 */ /* 0x000fe20000000800 */
[----:B------:R-:W-:Y:S01]  /*25a0*/  FFMA.FTZ R83, R8, R16, R4 ;  /* 0x0000001008537223 */ /* 0x000fe20000010004 */
[----:B------:R-:W-:Y:S01]  /*25b0*/  FMUL.FTZ R125, R125, R102 ;  /* 0x000000667d7d7220 */ /* 0x000fe20000410000 */
[----:B------:R-:W-:Y:S01]  /*25c0*/  FMUL.FTZ R145, R145, R104 ;  /* 0x0000006891917220 */ /* 0x000fe20000410000 */
[----:B------:R-:W-:-:S04]  /*25d0*/  FMUL.FTZ R128, R118, R113 ;  /* 0x0000007176807220 */ /* 0x000fc80000410000 */
[----:B------:R0:W5:Y:S01]  /*25e0*/  MUFU.RCP R73, R114 ;  /* 0x0000007200497308 */ /* 0x0001620000001000 */
[----:B------:R-:W-:Y:S01]  /*25f0*/  FFMA.FTZ R104, R6, R18, R2 ;  /* 0x0000001206687223 */ /* 0x000fe20000010002 */
[--C-:B------:R-:W-:Y:S02]  /*2600*/  HADD2.F32 R113, -RZ, R68.reuse.H0_H0 ;  /* 0x20000044ff717230 */ /* 0x100fe40000004100 */
[----:B------:R-:W-:Y:S01]  /*2610*/  FMUL.FTZ R126, R83, -1.4426950216293334961 ;  /* 0xbfb8aa3b537e7820 */ /* 0x000fe20000410000 */
[----:B------:R-:W-:Y:S01]  /*2620*/  FADD.FTZ R119, R119, 1 ;  /* 0x3f80000077777421 */ /* 0x000fe20000010000 */
[----:B------:R-:W-:Y:S02]  /*2630*/  HADD2.F32 R68, -RZ, R68.H1_H1 ;  /* 0x30000044ff447230 */ /* 0x000fe40000004100 */
[----:B------:R-:W2:Y:S01]  /*2640*/  MUFU.EX2 R156, R156 ;  /* 0x0000009c009c7308 */ /* 0x000ea20000000800 */
[----:B------:R-:W-:Y:S01]  /*2650*/  FMUL.FTZ R146, R146, R125 ;  /* 0x0000007d92927220 */ /* 0x000fe20000410000 */
[----:B------:R-:W-:Y:S01]  /*2660*/  FMUL.FTZ R135, R129, R135 ;  /* 0x0000008781877220 */ /* 0x000fe20000410000 */
[----:B-1----:R-:W-:Y:S01]  /*2670*/  FADD.FTZ R111, R111, 1 ;  /* 0x3f8000006f6f7421 */ /* 0x002fe20000010000 */
[----:B------:R-:W-:-:S04]  /*2680*/  FMUL.FTZ R125, R104, -1.4426950216293334961 ;  /* 0xbfb8aa3b687d7820 */ /* 0x000fc80000410000 */
[----:B------:R1:W2:Y:S01]  /*2690*/  MUFU.RCP R72, R115 ;  /* 0x0000007300487308 */ /* 0x0002a20000001000 */
[----:B------:R-:W-:Y:S01]  /*26a0*/  FMUL.FTZ R129, R124, R112 ;  /* 0x000000707c817220 */ /* 0x000fe20000410000 */
[----:B0-----:R-:W-:Y:S01]  /*26b0*/  FADD.FTZ R114, R120, 1 ;  /* 0x3f80000078727421 */ /* 0x001fe20000010000 */
[----:B------:R-:W-:Y:S01]  /*26c0*/  FMUL.FTZ R130, R68, R130 ;  /* 0x0000008244827220 */ /* 0x000fe20000410000 */
[----:B------:R-:W-:-:S04]  /*26d0*/  FADD.FTZ R121, R121, 1 ;  /* 0x3f80000079797421 */ /* 0x000fc80000010000 */
[----:B------:R-:W0:Y:S01]  /*26e0*/  MUFU.RCP R112, R119 ;  /* 0x0000007700707308 */ /* 0x000e220000001000 */
[----:B-1----:R-:W-:Y:S02]  /*26f0*/  HADD2.F32 R115, -RZ, R69.H0_H0 ;  /* 0x20000045ff737230 */ /* 0x002fe40000004100 */
[----:B------:R-:W-:-:S05]  /*2700*/  FMUL.FTZ R131, R113, R131 ;  /* 0x0000008371837220 */ /* 0x000fca0000410000 */
[----:B------:R-:W1:Y:S01]  /*2710*/  MUFU.RCP R97, R97 ;  /* 0x0000006100617308 */ /* 0x000e620000001000 */
[----:B------:R-:W-:Y:S01]  /*2720*/  FMUL.FTZ R129, R115, R129 ;  /* 0x0000008173817220 */ /* 0x000fe20000410000 */
[----:B-----5:R-:W-:-:S06]  /*2730*/  FADD.FTZ R115, -R73, 1 ;  /* 0x3f80000049737421 */ /* 0x020fcc0000010100 */
[----:B------:R-:W5:Y:S08]  /*2740*/  MUFU.EX2 R126, R126 ;  /* 0x0000007e007e7308 */ /* 0x000f700000000800 */
[----:B------:R0:W-:Y:S01]  /*2750*/  MUFU.RCP R68, R111 ;  /* 0x0000006f00447308 */ /* 0x0001e20000001000 */
[----:B------:R-:W-:Y:S01]  /*2760*/  FFMA.FTZ R101, R7, R15, R3 ;  /* 0x0000000f07657223 */ /* 0x000fe20000010003 */
[----:B0-----:R-:W-:-:S02]  /*2770*/  HADD2.F32 R111, -RZ, R69.H1_H1 ;  /* 0x30000045ff6f7230 */ /* 0x001fc40000004100 */
[----:B------:R-:W-:-:S04]  /*2780*/  FADD.FTZ R69, R123, 1 ;  /* 0x3f8000007b457421 */ /* 0x000fc80000010000 */
[----:B------:R-:W0:Y:S01]  /*2790*/  MUFU.EX2 R125, R125 ;  /* 0x0000007d007d7308 */ /* 0x000e220000000800 */
[----:B------:R-:W-:Y:S01]  /*27a0*/  FADD.FTZ R14, -R76, R93 ;  /* 0x0000005d4c0e7221 */ /* 0x000fe20000010100 */
[----:B------:R-:W-:-:S06]  /*27b0*/  FFMA.FTZ R115, R107, R115, 1 ;  /* 0x3f8000006b737423 */ /* 0x000fcc0000010073 */
[----:B------:R-:W0:Y:S01]  /*27c0*/  MUFU.RCP R114, R114 ;  /* 0x0000007200727308 */ /* 0x000e220000001000 */
[----:B--2---:R-:W-:Y:S01]  /*27d0*/  FADD.FTZ R107, R156, 1 ;  /* 0x3f8000009c6b7421 */ /* 0x004fe20000010000 */
[----:B------:R-:W-:-:S06]  /*27e0*/  FADD.FTZ R117, -R72, 1 ;  /* 0x3f80000048757421 */ /* 0x000fcc0000010100 */
[----:B------:R-:W2:Y:S01]  /*27f0*/  MUFU.RCP R113, R121 ;  /* 0x0000007900717308 */ /* 0x000ea20000001000 */
[----:B------:R-:W-:Y:S01]  /*2800*/  FMUL.FTZ R162, R101, -1.4426950216293334961 ;  /* 0xbfb8aa3b65a27820 */ /* 0x000fe20000410000 */
[----:B------:R-:W-:Y:S01]  /*2810*/  FMUL.FTZ R14, R49, R14 ;  /* 0x0000000e310e7220 */ /* 0x000fe20000410000 */
[----:B------:R-:W-:-:S05]  /*2820*/  HADD2.F32 R93, -RZ, R11.H0_H0 ;  /* 0x2000000bff5d7230 */ /* 0x000fca0000004100 */
[----:B------:R-:W2:Y:S01]  /*2830*/  MUFU.RCP R133, R133 ;  /* 0x0000008500857308 */ /* 0x000ea20000001000 */
[----:B------:R-:W-:-:S07]  /*2840*/  FFMA.FTZ R108, R108, R117, 1 ;  /* 0x3f8000006c6c7423 */ /* 0x000fce0000010075 */
[----:B------:R-:W3:Y:S01]  /*2850*/  MUFU.RCP R69, R69 ;  /* 0x0000004500457308 */ /* 0x000ee20000001000 */
[----:B------:R-:W-:Y:S01]  /*2860*/  FADD.FTZ R116, -R112, 1 ;  /* 0x3f80000070747421 */ /* 0x000fe20000010100 */
[----:B-1----:R-:W-:Y:S01]  /*2870*/  FADD.FTZ R99, -R97, 1 ;  /* 0x3f80000061637421 */ /* 0x002fe20000010100 */
[----:B------:R-:W-:Y:S01]  /*2880*/  FMUL.FTZ R115, R73, R115 ;  /* 0x0000007349737220 */ /* 0x000fe20000410000 */
[----:B------:R-:W-:Y:S01]  /*2890*/  FFMA.FTZ R102, R6, R14, R2 ;  /* 0x0000000e06667223 */ /* 0x000fe20000010002 */
[----:B-----5:R-:W-:Y:S01]  /*28a0*/  FADD.FTZ R126, R126, 1 ;  /* 0x3f8000007e7e7421 */ /* 0x020fe20000010000 */
[----:B------:R-:W-:Y:S02]  /*28b0*/  HADD2.F32 R73, -RZ, R66.H1_H1 ;  /* 0x30000042ff497230 */ /* 0x000fe40000004100 */
[----:B------:R-:W1:Y:S01]  /*28c0*/  MUFU.RCP R107, R107 ;  /* 0x0000006b006b7308 */ /* 0x000e620000001000 */
[----:B------:R-:W-:Y:S01]  /*28d0*/  FADD.FTZ R10, -R76, R93 ;  /* 0x0000005d4c0a7221 */ /* 0x000fe20000010100 */
[----:B------:R-:W-:Y:S01]  /*28e0*/  FMUL.FTZ R72, R72, R108 ;  /* 0x0000006c48487220 */ /* 0x000fe20000410000 */
[----:B------:R-:W-:-:S02]  /*28f0*/  HADD2.F32 R93, -RZ, R11.H1_H1 ;  /* 0x3000000bff5d7230 */ /* 0x000fc40000004100 */
[----:B------:R-:W-:Y:S01]  /*2900*/  FMUL.FTZ R128, R111, R128 ;  /* 0x000000806f807220 */ /* 0x000fe20000410000 */
[----:B------:R-:W-:Y:S01]  /*2910*/  FFMA.FTZ R116, R109, R116, 1 ;  /* 0x3f8000006d747423 */ /* 0x000fe20000010074 */
[----:B------:R-:W-:Y:S01]  /*2920*/  FFMA.FTZ R92, R92, R99, 1 ;  /* 0x3f8000005c5c7423 */ /* 0x000fe20000010063 */
[----:B------:R-:W5:Y:S01]  /*2930*/  MUFU.EX2 R162, R162 ;  /* 0x000000a200a27308 */ /* 0x000f620000000800 */
[----:B0-----:R-:W-:Y:S01]  /*2940*/  FADD.FTZ R111, R125, 1 ;  /* 0x3f8000007d6f7421 */ /* 0x001fe20000010000 */
[----:B------:R-:W-:Y:S01]  /*2950*/  FADD.FTZ R109, -R114, 1 ;  /* 0x3f800000726d7421 */ /* 0x000fe20000010100 */
[----:B------:R-:W-:Y:S01]  /*2960*/  FMUL.FTZ R159, R102, -1.4426950216293334961 ;  /* 0xbfb8aa3b669f7820 */ /* 0x000fe20000410000 */
[----:B------:R-:W-:Y:S01]  /*2970*/  FFMA.FTZ R95, R9, R13, R5 ;  /* 0x0000000d095f7223 */ /* 0x000fe20000010005 */
[--C-:B------:R-:W-:Y:S02]  /*2980*/  HADD2.F32 R125, -RZ, R67.reuse.H0_H0 ;  /* 0x20000043ff7d7230 */ /* 0x100fe40000004100 */
[----:B------:R-:W-:Y:S01]  /*2990*/  HADD2.F32 R124, -RZ, R67.H1_H1 ;  /* 0x30000043ff7c7230 */ /* 0x000fe20000004100 */
[----:B------:R0:W5:Y:S01]  /*29a0*/  MUFU.RCP R108, R126 ;  /* 0x0000007e006c7308 */ /* 0x0001620000001000 */
[----:B--2---:R-:W-:Y:S01]  /*29b0*/  FADD.FTZ R67, -R113, 1 ;  /* 0x3f80000071437421 */ /* 0x004fe20000010100 */
[----:B------:R-:W-:Y:S01]  /*29c0*/  FMUL.FTZ R11, R49, R10 ;  /* 0x0000000a310b7220 */ /* 0x000fe20000410000 */
[----:B------:R-:W-:Y:S01]  /*29d0*/  FMUL.FTZ R92, R97, R92 ;  /* 0x0000005c615c7220 */ /* 0x000fe20000410000 */
[----:B------:R-:W-:Y:S01]  /*29e0*/  FMUL.FTZ R12, R49, R12 ;  /* 0x0000000c310c7220 */ /* 0x000fe20000410000 */
[----:B------:R-:W-:Y:S01]  /*29f0*/  FADD.FTZ R10, -R76, R93 ;  /* 0x0000005d4c0a7221 */ /* 0x000fe20000010100 */
[----:B------:R-:W-:Y:S01]  /*2a00*/  FFMA.FTZ R109, R110, R109, 1 ;  /* 0x3f8000006e6d7423 */ /* 0x000fe2000001006d */
[----:B0-----:R-:W-:Y:S01]  /*2a10*/  FMUL.FTZ R126, R73, R72 ;  /* 0x00000048497e7220 */ /* 0x001fe20000410000 */
[----:B------:R-:W-:Y:S01]  /*2a20*/  FADD.FTZ R72, -R68, 1 ;  /* 0x3f80000044487421 */ /* 0x000fe20000010100 */
[----:B------:R-:W-:Y:S01]  /*2a30*/  FADD.FTZ R97, -R133, 1 ;  /* 0x3f80000085617421 */ /* 0x000fe20000010100 */
[----:B------:R-:W-:Y:S01]  /*2a40*/  FMUL.FTZ R157, R95, -1.4426950216293334961 ;  /* 0xbfb8aa3b5f9d7820 */ /* 0x000fe20000410000 */
[----:B---3--:R-:W-:Y:S01]  /*2a50*/  FADD.FTZ R110, -R69, 1 ;  /* 0x3f800000456e7421 */ /* 0x008fe20000010100 */
[----:B------:R-:W-:Y:S01]  /*2a60*/  FFMA.FTZ R80, R80, R67, 1 ;  /* 0x3f80000050507423 */ /* 0x000fe20000010043 */
[----:B------:R-:W0:Y:S01]  /*2a70*/  MUFU.EX2 R159, R159 ;  /* 0x0000009f009f7308 */ /* 0x000e220000000800 */
[----:B------:R-:W-:Y:S01]  /*2a80*/  FFMA.FTZ R81, R81, R72, 1 ;  /* 0x3f80000051517423 */ /* 0x000fe20000010048 */
[----:B------:R-:W-:Y:S01]  /*2a90*/  FFMA.FTZ R96, R8, R12, R4 ;  /* 0x0000000c08607223 */ /* 0x000fe20000010004 */
[----:B------:R-:W-:Y:S01]  /*2aa0*/  FMUL.FTZ R10, R49, R10 ;  /* 0x0000000a310a7220 */ /* 0x000fe20000410000 */
[----:B------:R-:W-:Y:S01]  /*2ab0*/  FFMA.FTZ R58, R58, R97, 1 ;  /* 0x3f8000003a3a7423 */ /* 0x000fe20000010061 */
[----:B------:R-:W-:Y:S01]  /*2ac0*/  FFMA.FTZ R72, R77, R110, 1 ;  /* 0x3f8000004d487423 */ /* 0x000fe2000001006e */
[----:B------:R-:W-:-:S02]  /*2ad0*/  HADD2.F32 R93, -RZ, R50.H0_H0 ;  /* 0x20000032ff5d7230 */ /* 0x000fc40000004100 */
[----:B------:R-:W-:Y:S01]  /*2ae0*/  FMUL.FTZ R77, R113, R80 ;  /* 0x00000050714d7220 */ /* 0x000fe20000410000 */
[----:B------:R-:W2:Y:S01]  /*2af0*/  MUFU.EX2 R157, R157 ;  /* 0x0000009d009d7308 */ /* 0x000ea20000000800 */
[----:B------:R-:W-:Y:S01]  /*2b00*/  FFMA.FTZ R97, R7, R11, R3 ;  /* 0x0000000b07617223 */ /* 0x000fe20000010003 */
[----:B------:R-:W-:Y:S01]  /*2b10*/  FMUL.FTZ R80, R68, R81 ;  /* 0x0000005144507220 */ /* 0x000fe20000410000 */
[----:B------:R-:W-:Y:S01]  /*2b20*/  FMUL.FTZ R158, R96, -1.4426950216293334961 ;  /* 0xbfb8aa3b609e7820 */ /* 0x000fe20000410000 */
[----:B------:R-:W-:Y:S01]  /*2b30*/  FFMA.FTZ R98, R6, R10, R2 ;  /* 0x0000000a06627223 */ /* 0x000fe20000010002 */
[----:B------:R-:W-:Y:S02]  /*2b40*/  HADD2.F32 R68, -RZ, R62.H0_H0 ;  /* 0x2000003eff447230 */ /* 0x000fe40000004100 */
[----:B------:R-:W-:Y:S01]  /*2b50*/  FMUL.FTZ R133, R133, R58 ;  /* 0x0000003a85857220 */ /* 0x000fe20000410000 */
[----:B------:R-:W-:Y:S01]  /*2b60*/  HADD2.F32 R57, -RZ, R50.H1_H1 ;  /* 0x30000032ff397230 */ /* 0x000fe20000004100 */
[----:B------:R-:W3:Y:S01]  /*2b70*/  MUFU.RCP R111, R111 ;  /* 0x0000006f006f7308 */ /* 0x000ee20000001000 */
[----:B-1----:R-:W-:Y:S01]  /*2b80*/  FADD.FTZ R113, -R107, 1 ;  /* 0x3f8000006b717421 */ /* 0x002fe20000010100 */
[----:B------:R-:W-:Y:S01]  /*2b90*/  FMUL.FTZ R155, R97, -1.4426950216293334961 ;  /* 0xbfb8aa3b619b7820 */ /* 0x000fe20000410000 */
[----:B------:R-:W-:Y:S01]  /*2ba0*/  FADD.FTZ R58, -R76, R93 ;  /* 0x0000005d4c3a7221 */ /* 0x000fe20000010100 */
[----:B-----5:R-:W-:Y:S01]  /*2bb0*/  FADD.FTZ R162, R162, 1 ;  /* 0x3f800000a2a27421 */ /* 0x020fe20000010000 */
[----:B------:R-:W-:Y:S01]  /*2bc0*/  FMUL.FTZ R72, R69, R72 ;  /* 0x0000004845487220 */ /* 0x000fe20000410000 */
[----:B------:R-:W-:Y:S01]  /*2bd0*/  FMUL.FTZ R105, R98, -1.4426950216293334961 ;  /* 0xbfb8aa3b62697820 */ /* 0x000fe20000410000 */
[----:B------:R-:W-:-:S02]  /*2be0*/  HADD2.F32 R69, -RZ, R63.H0_H0 ;  /* 0x2000003fff457230 */ /* 0x000fc40000004100 */
[----:B------:R-:W-:Y:S01]  /*2bf0*/  FMUL.FTZ R133, R127, R133 ;  /* 0x000000857f857220 */ /* 0x000fe20000410000 */
[--C-:B------:R-:W-:Y:S02]  /*2c00*/  HADD2.F32 R122, -RZ, R51.reuse.H0_H0 ;  /* 0x20000033ff7a7230 */ /* 0x100fe40000004100 */
[----:B------:R-:W-:Y:S01]  /*2c10*/  FMUL.FTZ R77, R68, R77 ;  /* 0x0000004d444d7220 */ /* 0x000fe20000410000 */
[----:B------:R-:W-:Y:S01]  /*2c20*/  FFMA.FTZ R82, R82, R113, 1 ;  /* 0x3f80000052527423 */ /* 0x000fe20000010071 */
[----:B------:R-:W1:Y:S01]  /*2c30*/  MUFU.EX2 R158, R158 ;  /* 0x0000009e009e7308 */ /* 0x000e620000000800 */
[----:B------:R-:W-:Y:S01]  /*2c40*/  FADD.FTZ R57, -R76, R57 ;  /* 0x000000394c397221 */ /* 0x000fe20000010100 */
[----:B------:R-:W-:Y:S02]  /*2c50*/  HADD2.F32 R56, -RZ, R51.H1_H1 ;  /* 0x30000033ff387230 */ /* 0x000fe40000004100 */
[----:B------:R-:W-:Y:S01]  /*2c60*/  FADD.FTZ R68, -R108, 1 ;  /* 0x3f8000006c447421 */ /* 0x000fe20000010100 */
[----:B------:R-:W-:-:S02]  /*2c70*/  HADD2.F32 R127, -RZ, R66.H0_H0 ;  /* 0x20000042ff7f7230 */ /* 0x000fc40000004100 */
[----:B------:R-:W-:Y:S01]  /*2c80*/  FMUL.FTZ R58, R49, R58 ;  /* 0x0000003a313a7220 */ /* 0x000fe20000410000 */
[----:B------:R-:W-:Y:S01]  /*2c90*/  FMUL.FTZ R72, R69, R72 ;  /* 0x0000004845487220 */ /* 0x000fe20000410000 */
[----:B------:R-:W5:Y:S01]  /*2ca0*/  MUFU.RCP R66, R162 ;  /* 0x000000a200427308 */ /* 0x000f620000001000 */
[C---:B------:R-:W-:Y:S01]  /*2cb0*/  FADD.FTZ R122, -R76.reuse, R122 ;  /* 0x0000007a4c7a7221 */ /* 0x040fe20000010100 */
[----:B------:R-:W-:Y:S01]  /*2cc0*/  FMUL.FTZ R57, R49, R57 ;  /* 0x0000003931397220 */ /* 0x000fe20000410000 */
[----:B------:R-:W-:Y:S01]  /*2cd0*/  FFMA.FTZ R69, R83, R68, 1 ;  /* 0x3f80000053457423 */ /* 0x000fe20000010044 */
[----:B------:R-:W-:Y:S01]  /*2ce0*/  FMUL.FTZ R107, R107, R82 ;  /* 0x000000526b6b7220 */ /* 0x000fe20000410000 */
[----:B------:R-:W-:Y:S01]  /*2cf0*/  FFMA.FTZ R50, R9, R58, R5 ;  /* 0x0000003a09327223 */ /* 0x000fe20000010005 */
[----:B------:R-:W-:Y:S01]  /*2d00*/  FADD.FTZ R56, -R76, R56 ;  /* 0x000000384c387221 */ /* 0x000fe20000010100 */
[----:B------:R-:W-:Y:S01]  /*2d10*/  FMUL.FTZ R109, R114, R109 ;  /* 0x0000006d726d7220 */ /* 0x000fe20000410000 */
[----:B------:R-:W4:Y:S01]  /*2d20*/  MUFU.EX2 R155, R155 ;  /* 0x0000009b009b7308 */ /* 0x000f220000000800 */
[----:B------:R-:W4:Y:S01]  /*2d30*/  LDG.E.64.CONSTANT R82, desc[UR16][R74.64+0xdc00] ;  /* 0x00dc00104a527981 */ /* 0x000f22000c1e9b00 */
[----:B0-----:R-:W-:Y:S01]  /*2d40*/  FADD.FTZ R159, R159, 1 ;  /* 0x3f8000009f9f7421 */ /* 0x001fe20000010000 */
[----:B------:R-:W-:Y:S01]  /*2d50*/  FMUL.FTZ R137, R137, R92 ;  /* 0x0000005c89897220 */ /* 0x000fe20000410000 */
[----:B------:R-:W-:-:S04]  /*2d60*/  FMUL.FTZ R122, R49, R122 ;  /* 0x0000007a317a7220 */ /* 0x000fc80000410000 */
[----:B------:R-:W0:Y:S01]  /*2d70*/  MUFU.EX2 R105, R105 ;  /* 0x0000006900697308 */ /* 0x000e220000000800 */
[----:B------:R-:W-:Y:S01]  /*2d80*/  FFMA.FTZ R92, R8, R57, R4 ;  /* 0x00000039085c7223 */ /* 0x000fe20000010004 */
[----:B------:R-:W-:Y:S01]  /*2d90*/  FMUL.FTZ R106, R50, -1.4426950216293334961 ;  /* 0xbfb8aa3b326a7820 */ /* 0x000fe20000410000 */
[----:B------:R-:W-:Y:S01]  /*2da0*/  FMUL.FTZ R56, R49, R56 ;  /* 0x0000003831387220 */ /* 0x000fe20000410000 */
[----:B------:R-:W-:Y:S01]  /*2db0*/  FMUL.FTZ R124, R124, R109 ;  /* 0x0000006d7c7c7220 */ /* 0x000fe20000410000 */
[----:B--2---:R-:W-:Y:S01]  /*2dc0*/  FADD.FTZ R109, R157, 1 ;  /* 0x3f8000009d6d7421 */ /* 0x004fe20000010000 */
[----:B------:R-:W-:Y:S02]  /*2dd0*/  FMUL.FTZ R103, R92, -1.4426950216293334961 ;  /* 0xbfb8aa3b5c677820 */ /* 0x000fe40000410000 */
[----:B------:R-:W2:Y:S01]  /*2de0*/  MUFU.RCP R67, R159 ;  /* 0x0000009f00437308 */ /* 0x000ea20000001000 */
[----:B------:R-:W-:Y:S01]  /*2df0*/  FFMA.FTZ R93, R7, R122, R3 ;  /* 0x0000007a075d7223 */ /* 0x000fe20000010003 */
[----:B---3--:R-:W-:Y:S01]  /*2e00*/  FADD.FTZ R73, -R111, 1 ;  /* 0x3f8000006f497421 */ /* 0x008fe20000010100 */
[----:B------:R-:W-:Y:S01]  /*2e10*/  FFMA.FTZ R94, R6, R56, R2 ;  /* 0x00000038065e7223 */ /* 0x000fe20000010002 */
[----:B-1----:R-:W-:Y:S01]  /*2e20*/  FADD.FTZ R158, R158, 1 ;  /* 0x3f8000009e9e7421 */ /* 0x002fe20000010000 */
[----:B------:R-:W-:Y:S01]  /*2e30*/  FMUL.FTZ R100, R93, -1.4426950216293334961 ;  /* 0xbfb8aa3b5d647820 */ /* 0x000fe20000410000 */
[----:B------:R-:W-:-:S02]  /*2e40*/  FFMA.FTZ R104, R104, R73, 1 ;  /* 0x3f80000068687423 */ /* 0x000fc40000010049 */
[----:B------:R-:W1:Y:S01]  /*2e50*/  MUFU.EX2 R106, R106 ;  /* 0x0000006a006a7308 */ /* 0x000e620000000800 */
[----:B------:R-:W-:Y:S01]  /*2e60*/  FMUL.FTZ R99, R94, -1.4426950216293334961 ;  /* 0xbfb8aa3b5e637820 */ /* 0x000fe20000410000 */
[----:B-----5:R-:W-:Y:S01]  /*2e70*/  FADD.FTZ R110, -R66, 1 ;  /* 0x3f800000426e7421 */ /* 0x020fe20000010100 */
[----:B------:R-:W-:Y:S02]  /*2e80*/  HADD2.F32 R73, -RZ, R62.H1_H1 ;  /* 0x3000003eff497230 */ /* 0x000fe40000004100 */
[----:B------:R-:W-:-:S03]  /*2e90*/  FMUL.FTZ R104, R111, R104 ;  /* 0x000000686f687220 */ /* 0x000fc60000410000 */
[----:B------:R-:W3:Y:S01]  /*2ea0*/  MUFU.RCP R109, R109 ;  /* 0x0000006d006d7308 */ /* 0x000ee20000001000 */
[----:B----4-:R-:W-:Y:S01]  /*2eb0*/  FADD.FTZ R155, R155, 1 ;  /* 0x3f8000009b9b7421 */ /* 0x010fe20000010000 */
[----:B------:R-:W-:Y:S02]  /*2ec0*/  HADD2.F32 R111, -RZ, R63.H1_H1 ;  /* 0x3000003fff6f7230 */ /* 0x000fe40000004100 */
[----:B0-----:R-:W-:Y:S01]  /*2ed0*/  FADD.FTZ R105, R105, 1 ;  /* 0x3f80000069697421 */ /* 0x001fe20000010000 */
[----:B------:R-:W-:-:S03]  /*2ee0*/  FFMA.FTZ R101, R101, R110, 1 ;  /* 0x3f80000065657423 */ /* 0x000fc6000001006e */
[----:B------:R-:W0:Y:S01]  /*2ef0*/  MUFU.EX2 R103, R103 ;  /* 0x0000006700677308 */ /* 0x000e220000000800 */
[----:B------:R-:W-:Y:S01]  /*2f00*/  FMUL.FTZ R104, R111, R104 ;  /* 0x000000686f687220 */ /* 0x000fe20000410000 */
[----:B------:R-:W-:-:S06]  /*2f10*/  FMUL.FTZ R68, R66, R101 ;  /* 0x0000006542447220 */ /* 0x000fcc0000410000 */
[----:B------:R-:W4:Y:S01]  /*2f20*/  MUFU.RCP R62, R158 ;  /* 0x0000009e003e7308 */ /* 0x000f220000001000 */
[----:B--2---:R-:W-:Y:S01]  /*2f30*/  FADD.FTZ R111, -R67, 1 ;  /* 0x3f800000436f7421 */ /* 0x004fe20000010100 */
[----:B------:R-:W-:-:S06]  /*2f40*/  HADD2.F32 R66, -RZ, R60.H1_H1 ;  /* 0x3000003cff427230 */ /* 0x000fcc0000004100 */
[----:B------:R-:W2:Y:S01]  /*2f50*/  MUFU.EX2 R100, R100 ;  /* 0x0000006400647308 */ /* 0x000ea20000000800 */
[----:B------:R-:W-:-:S07]  /*2f60*/  FMUL.FTZ R69, R108, R69 ;  /* 0x000000456c457220 */ /* 0x000fce0000410000 */
[----:B------:R-:W-:Y:S01]  /*2f70*/  MUFU.EX2 R99, R99 ;  /* 0x0000006300637308 */ /* 0x000fe20000000800 */
[----:B------:R-:W-:-:S07]  /*2f80*/  FFMA.FTZ R110, R102, R111, 1 ;  /* 0x3f800000666e7423 */ /* 0x000fce000001006f */
[----:B------:R-:W5:Y:S01]  /*2f90*/  MUFU.RCP R63, R155 ;  /* 0x0000009b003f7308 */ /* 0x000f620000001000 */
[----:B-1----:R-:W-:Y:S01]  /*2fa0*/  FADD.FTZ R106, R106, 1 ;  /* 0x3f8000006a6a7421 */ /* 0x002fe20000010000 */
[----:B------:R-:W-:-:S06]  /*2fb0*/  FMUL.FTZ R69, R66, R69 ;  /* 0x0000004542457220 */ /* 0x000fcc0000410000 */
[----:B------:R-:W1:Y:S01]  /*2fc0*/  MUFU.RCP R105, R105 ;  /* 0x0000006900697308 */ /* 0x000e620000001000 */
[----:B------:R-:W-:Y:S02]  /*2fd0*/  HADD2.F32 R102, -RZ, R60.H0_H0 ;  /* 0x2000003cff667230 */ /* 0x000fe40000004100 */
[----:B---3--:R-:W-:Y:S01]  /*2fe0*/  FADD.FTZ R66, -R109, 1 ;  /* 0x3f8000006d427421 */ /* 0x008fe20000010100 */
[----:B------:R-:W-:Y:S01]  /*2ff0*/  FMUL.FTZ R110, R67, R110 ;  /* 0x0000006e436e7220 */ /* 0x000fe20000410000 */
[----:B0-----:R-:W-:Y:S01]  /*3000*/  FADD.FTZ R103, R103, 1 ;  /* 0x3f80000067677421 */ /* 0x001fe20000010000 */
[--C-:B------:R-:W-:Y:S02]  /*3010*/  HADD2.F32 R67, -RZ, R61.reuse.H0_H0 ;  /* 0x2000003dff437230 */ /* 0x100fe40000004100 */
[----:B------:R-:W-:Y:S01]  /*3020*/  FFMA.FTZ R66, R95, R66, 1 ;  /* 0x3f8000005f427423 */ /* 0x000fe20000010042 */
[----:B------:R-:W-:Y:S01]  /*3030*/  HADD2.F32 R61, -RZ, R61.H1_H1 ;  /* 0x3000003dff3d7230 */ /* 0x000fe20000004100 */
[----:B------:R-:W0:Y:S01]  /*3040*/  MUFU.RCP R106, R106 ;  /* 0x0000006a006a7308 */ /* 0x000e220000001000 */
[----:B------:R-:W-:Y:S01]  /*3050*/  FMUL.FTZ R102, R102, R107 ;  /* 0x0000006b66667220 */ /* 0x000fe20000410000 */
[----:B----4-:R-:W-:Y:S01]  /*3060*/  FADD.FTZ R95, -R62, 1 ;  /* 0x3f8000003e5f7421 */ /* 0x010fe20000010100 */
[----:B--2---:R-:W-:Y:S01]  /*3070*/  FADD.FTZ R107, R100, 1 ;  /* 0x3f800000646b7421 */ /* 0x004fe20000010000 */
[----:B------:R-:W-:Y:S01]  /*3080*/  FMUL.FTZ R68, R67, R68 ;  /* 0x0000004443447220 */ /* 0x000fe20000410000 */
[----:B-----5:R-:W-:-:S03]  /*3090*/  FADD.FTZ R100, -R63, 1 ;  /* 0x3f8000003f647421 */ /* 0x020fc60000010100 */
[----:B------:R2:W3:Y:S01]  /*30a0*/  MUFU.RCP R60, R103 ;  /* 0x00000067003c7308 */ /* 0x0004e20000001000 */
[----:B------:R-:W-:Y:S01]  /*30b0*/  FMUL.FTZ R67, R61, R110 ;  /* 0x0000006e3d437220 */ /* 0x000fe20000410000 */
[----:B-1----:R-:W-:Y:S01]  /*30c0*/  FADD.FTZ R101, -R105, 1 ;  /* 0x3f80000069657421 */ /* 0x002fe20000010100 */
[----:B------:R-:W-:Y:S01]  /*30d0*/  FFMA.FTZ R100, R97, R100, 1 ;  /* 0x3f80000061647423 */ /* 0x000fe20000010064 */
[----:B--2---:R-:W-:-:S04]  /*30e0*/  FADD.FTZ R103, R99, 1 ;  /* 0x3f80000063677421 */ /* 0x004fc80000010000 */
[----:B------:R-:W1:Y:S01]  /*30f0*/  MUFU.RCP R61, R107 ;  /* 0x0000006b003d7308 */ /* 0x000e620000001000 */
[----:B------:R-:W-:Y:S01]  /*3100*/  FFMA.FTZ R99, R96, R95, 1 ;  /* 0x3f80000060637423 */ /* 0x000fe2000001005f */
[----:B------:R-:W-:Y:S01]  /*3110*/  FFMA.FTZ R98, R98, R101, 1 ;  /* 0x3f80000062627423 */ /* 0x000fe20000010065 */
[----:B------:R-:W-:-:S05]  /*3120*/  FMUL.FTZ R63, R63, R100 ;  /* 0x000000643f3f7220 */ /* 0x000fca0000410000 */
[----:B------:R2:W4:Y:S01]  /*3130*/  MUFU.RCP R95, R103 ;  /* 0x00000067005f7308 */ /* 0x0005220000001000 */
[--C-:B------:R-:W-:Y:S02]  /*3140*/  HADD2.F32 R100, -RZ, R55.reuse.H0_H0 ;  /* 0x20000037ff647230 */ /* 0x100fe40000004100 */
[----:B------:R-:W-:Y:S01]  /*3150*/  FMUL.FTZ R73, R73, R80 ;  /* 0x0000005049497220 */ /* 0x000fe20000410000 */
[----:B------:R-:W-:Y:S02]  /*3160*/  HADD2.F32 R55, -RZ, R55.H1_H1 ;  /* 0x30000037ff377230 */ /* 0x000fe40000004100 */
[----:B------:R-:W-:Y:S01]  /*3170*/  FMUL.FTZ R98, R105, R98 ;  /* 0x0000006269627220 */ /* 0x000fe20000410000 */
[----:B------:R-:W5:Y:S01]  /*3180*/  LDG.E.64.CONSTANT R80, desc[UR16][R64.64+0x10400] ;  /* 0x0104001040507981 */ /* 0x000f62000c1e9b00 */
[----:B0-----:R-:W-:Y:S01]  /*3190*/  FADD.FTZ R97, -R106, 1 ;  /* 0x3f8000006a617421 */ /* 0x001fe20000010100 */
[----:B------:R-:W-:Y:S01]  /*31a0*/  FMUL.FTZ R100, R100, R63 ;  /* 0x0000003f64647220 */ /* 0x000fe20000410000 */
[----:B------:R-:W-:-:S02]  /*31b0*/  HADD2.F32 R101, -RZ, R54.H1_H1 ;  /* 0x30000036ff657230 */ /* 0x000fc40000004100 */
[----:B------:R-:W-:Y:S01]  /*31c0*/  FMUL.FTZ R63, R55, R98 ;  /* 0x00000062373f7220 */ /* 0x000fe20000410000 */
[----:B------:R-:W-:Y:S01]  /*31d0*/  FMUL.FTZ R62, R62, R99 ;  /* 0x000000633e3e7220 */ /* 0x000fe20000410000 */
[----:B---3--:R-:W-:Y:S01]  /*31e0*/  FADD.FTZ R55, -R60, 1 ;  /* 0x3f8000003c377421 */ /* 0x008fe20000010100 */
[----:B--2---:R-:W-:Y:S02]  /*31f0*/  HADD2.F32 R103, -RZ, R52.H0_H0 ;  /* 0x20000034ff677230 */ /* 0x004fe40000004100 */
[----:B------:R-:W-:Y:S01]  /*3200*/  FFMA.FTZ R97, R50, R97, 1 ;  /* 0x3f80000032617423 */ /* 0x000fe20000010061 */
[----:B-1----:R-:W-:Y:S01]  /*3210*/  FADD.FTZ R50, -R61, 1 ;  /* 0x3f8000003d327421 */ /* 0x002fe20000010100 */
[----:B------:R-:W-:Y:S01]  /*3220*/  FMUL.FTZ R101, R101, R62 ;  /* 0x0000003e65657220 */ /* 0x000fe20000410000 */
[----:B------:R-:W-:Y:S01]  /*3230*/  FFMA.FTZ R55, R92, R55, 1 ;  /* 0x3f8000005c377423 */ /* 0x000fe20000010037 */
[----:B----4-:R-:W-:Y:S01]  /*3240*/  FADD.FTZ R99, -R95, 1 ;  /* 0x3f8000005f637421 */ /* 0x010fe20000010100 */
[----:B------:R-:W-:Y:S01]  /*3250*/  FMUL.FTZ R109, R109, R66 ;  /* 0x000000426d6d7220 */ /* 0x000fe20000410000 */
[----:B------:R-:W-:Y:S01]  /*3260*/  FADD.FTZ R62, -R76, R103 ;  /* 0x000000674c3e7221 */ /* 0x000fe20000010100 */
[----:B------:R-:W-:-:S02]  /*3270*/  HADD2.F32 R66, -RZ, R54.H0_H0 ;  /* 0x20000036ff427230 */ /* 0x000fc40000004100 */
[----:B------:R-:W-:Y:S01]  /*3280*/  FFMA.FTZ R54, R93, R50, 1 ;  /* 0x3f8000005d367423 */ /* 0x000fe20000010032 */
[----:B------:R-:W-:Y:S01]  /*3290*/  FFMA.FTZ R94, R94, R99, 1 ;  /* 0x3f8000005e5e7423 */ /* 0x000fe20000010063 */
[----:B------:R-:W-:Y:S01]  /*32a0*/  FMUL.FTZ R50, R60, R55 ;  /* 0x000000373c327220 */ /* 0x000fe20000410000 */
[----:B------:R-:W-:Y:S01]  /*32b0*/  FMUL.FTZ R55, R49, R62 ;  /* 0x0000003e31377220 */ /* 0x000fe20000410000 */
[----:B------:R-:W-:Y:S02]  /*32c0*/  HADD2.F32 R93, -RZ, R52.H1_H1 ;  /* 0x30000034ff5d7230 */ /* 0x000fe40000004100 */
[----:B------:R-:W-:Y:S01]  /*32d0*/  FMUL.FTZ R52, R95, R94 ;  /* 0x0000005e5f347220 */ /* 0x000fe20000410000 */
[----:B------:R-:W-:Y:S01]  /*32e0*/  FMUL.FTZ R60, R61, R54 ;  /* 0x000000363d3c7220 */ /* 0x000fe20000410000 */
[----:B------:R-:W-:Y:S01]  /*32f0*/  FFMA.FTZ R94, R9, R55, R5 ;  /* 0x00000037095e7223 */ /* 0x000fe20000010005 */
[--C-:B------:R-:W-:Y:S02]  /*3300*/  HADD2.F32 R61, -RZ, R70.reuse.H1_H1 ;  /* 0x30000046ff3d7230 */ /* 0x100fe40000004100 */
[----:B------:R-:W-:-:S02]  /*3310*/  HADD2.F32 R62, -RZ, R70.H0_H0 ;  /* 0x20000046ff3e7230 */ /* 0x000fc40000004100 */
[----:B------:R-:W-:Y:S01]  /*3320*/  FMUL.FTZ R70, R94, -1.4426950216293334961 ;  /* 0xbfb8aa3b5e467820 */ /* 0x000fe20000410000 */
[----:B------:R-:W-:-:S03]  /*3330*/  FMUL.FTZ R61, R61, R50 ;  /* 0x000000323d3d7220 */ /* 0x000fc60000410000 */
[----:B------:R-:W0:Y:S01]  /*3340*/  MUFU.EX2 R50, R70 ;  /* 0x0000004600327308 */ /* 0x000e220000000800 */
[----:B------:R-:W-:-:S04]  /*3350*/  FMUL.FTZ R97, R106, R97 ;  /* 0x000000616a617220 */ /* 0x000fc80000410000 */
[----:B------:R-:W-:Y:S01]  /*3360*/  FMUL.FTZ R62, R62, R97 ;  /* 0x000000613e3e7220 */ /* 0x000fe20000410000 */
[----:B------:R-:W-:-:S05]  /*3370*/  HADD2.F32 R97, -RZ, R53.H1_H1 ;  /* 0x30000035ff617230 */ /* 0x000fca0000004100 */
[----:B------:R-:W-:Y:S01]  /*3380*/  FADD.FTZ R96, -R76, R97 ;  /* 0x000000614c607221 */ /* 0x000fe20000010100 */
[----:B------:R-:W-:Y:S01]  /*3390*/  FFMA.FTZ R105, R48, R151, R88 ;  /* 0x0000009730697223 */ /* 0x000fe20000010058 */
[----:B------:R-:W-:Y:S01]  /*33a0*/  FADD.FTZ R106, R151, R89 ;  /* 0x00000059976a7221 */ /* 0x000fe20000010000 */
[----:B0-----:R-:W-:Y:S01]  /*33b0*/  FADD.FTZ R97, R50, 1 ;  /* 0x3f80000032617421 */ /* 0x001fe20000010000 */
[----:B------:R-:W-:Y:S01]  /*33c0*/  FMUL.FTZ R50, R9, R59 ;  /* 0x0000003b09327220 */ /* 0x000fe20000410000 */
[----:B------:R-:W-:Y:S01]  /*33d0*/  FMUL.FTZ R151, R8, R151 ;  /* 0x0000009708977220 */ /* 0x000fe20000410000 */
[----:B------:R-:W-:Y:S01]  /*33e0*/  FMUL.FTZ R66, R66, R109 ;  /* 0x0000006d42427220 */ /* 0x000fe20000410000 */
[-C--:B------:R-:W-:Y:S01]  /*33f0*/  FFMA.FTZ R107, R47, R149.reuse, R86 ;  /* 0x000000952f6b7223 */ /* 0x080fe20000010056 */
[----:B------:R-:W-:Y:S01]  /*3400*/  FFMA.FTZ R113, R0, R50, RZ ;  /* 0x0000003200717223 */ /* 0x000fe200000100ff */
[----:B------:R-:W-:Y:S01]  /*3410*/  FADD.FTZ R109, R149, R87 ;  /* 0x00000057956d7221 */ /* 0x000fe20000010000 */
[----:B------:R-:W-:Y:S01]  /*3420*/  FFMA.FTZ R108, R46, R148, R84 ;  /* 0x000000942e6c7223 */ /* 0x000fe20000010054 */
[----:B------:R-:W-:Y:S01]  /*3430*/  FADD.FTZ R111, R148, R85 ;  /* 0x00000055946f7221 */ /* 0x000fe20000010000 */
[----:B------:R-:W2:Y:S01]  /*3440*/  LDG.E.64.CONSTANT R86, desc[UR16][R64.64+0x12c00] ;  /* 0x012c001040567981 */ /* 0x000ea2000c1e9b00 */
[----:B------:R-:W-:-:S03]  /*3450*/  FMUL.FTZ R149, R7, R149 ;  /* 0x0000009507957220 */ /* 0x000fc60000410000 */
[----:B------:R0:W3:Y:S01]  /*3460*/  LDG.E.64.CONSTANT R84, desc[UR16][R64.64+0x11800] ;  /* 0x0118001040547981 */ /* 0x0000e2000c1e9b00 */
[--C-:B------:R-:W-:Y:S02]  /*3470*/  HADD2.F32 R95, -RZ, R71.reuse.H0_H0 ;  /* 0x20000047ff5f7230 */ /* 0x100fe40000004100 */
[----:B------:R-:W-:Y:S01]  /*3480*/  FFMA.FTZ R70, R0, R59, R90 ;  /* 0x0000003b00467223 */ /* 0x000fe2000001005a */
[----:B------:R-:W-:Y:S02]  /*3490*/  HADD2.F32 R103, -RZ, R71.H1_H1 ;  /* 0x30000047ff677230 */ /* 0x000fe40000004100 */
[----:B------:R-:W-:Y:S01]  /*34a0*/  FADD.FTZ R71, R59, R91 ;  /* 0x0000005b3b477221 */ /* 0x000fe20000010000 */
[----:B------:R-:W-:Y:S01]  /*34b0*/  FMUL.FTZ R148, R6, R148 ;  /* 0x0000009406947220 */ /* 0x000fe20000410000 */
[----:B------:R-:W-:Y:S01]  /*34c0*/  FFMA.FTZ R105, R44, R146, R105 ;  /* 0x000000922c697223 */ /* 0x000fe20000010069 */
[----:B------:R-:W4:Y:S01]  /*34d0*/  LDG.E.64.CONSTANT R88, desc[UR16][R74.64+0xf000] ;  /* 0x00f000104a587981 */ /* 0x000f22000c1e9b00 */
[----:B0-----:R-:W-:Y:S01]  /*34e0*/  FFMA.FTZ R64, R48, R151, R113 ;  /* 0x0000009730407223 */ /* 0x001fe20000010071 */
[----:B------:R-:W-:Y:S01]  /*34f0*/  FFMA.FTZ R70, R45, R147, R70 ;  /* 0x000000932d467223 */ /* 0x000fe20000010046 */
[----:B------:R-:W-:Y:S01]  /*3500*/  FADD.FTZ R106, R106, R146 ;  /* 0x000000926a6a7221 */ /* 0x000fe20000010000 */
[----:B------:R-:W-:Y:S01]  /*3510*/  FFMA.FTZ R107, R43, R145, R107 ;  /* 0x000000912b6b7223 */ /* 0x000fe2000001006b */
[----:B------:R-:W-:Y:S01]  /*3520*/  FFMA.FTZ R65, R47, R149, R64 ;  /* 0x000000952f417223 */ /* 0x000fe20000010040 */
[----:B------:R-:W-:Y:S01]  /*3530*/  FADD.FTZ R71, R71, R147 ;  /* 0x0000009347477221 */ /* 0x000fe20000010000 */
[----:B------:R-:W-:Y:S01]  /*3540*/  FMUL.FTZ R147, R9, R147 ;  /* 0x0000009309937220 */ /* 0x000fe20000410000 */
[----:B------:R-:W-:Y:S01]  /*3550*/  FADD.FTZ R109, R109, R145 ;  /* 0x000000916d6d7221 */ /* 0x000fe20000010000 */
[----:B------:R-:W-:Y:S01]  /*3560*/  FFMA.FTZ R64, R46, R148, R65 ;  /* 0x000000942e407223 */ /* 0x000fe20000010041 */
[----:B------:R-:W-:Y:S01]  /*3570*/  FMUL.FTZ R146, R8, R146 ;  /* 0x0000009208927220 */ /* 0x000fe20000410000 */
[----:B------:R-:W-:Y:S01]  /*3580*/  FFMA.FTZ R108, R42, R144, R108 ;  /* 0x000000902a6c7223 */ /* 0x000fe2000001006c */
[----:B------:R-:W-:Y:S01]  /*3590*/  FADD.FTZ R111, R111, R144 ;  /* 0x000000906f6f7221 */ /* 0x000fe20000010000 */
[----:B------:R-:W-:Y:S01]  /*35a0*/  FFMA.FTZ R65, R45, R147, R64 ;  /* 0x000000932d417223 */ /* 0x000fe20000010040 */
[----:B------:R-:W-:Y:S01]  /*35b0*/  FMUL.FTZ R145, R7, R145 ;  /* 0x0000009107917220 */ /* 0x000fe20000410000 */
[----:B------:R-:W-:Y:S01]  /*35c0*/  FADD.FTZ R54, -R76, R93 ;  /* 0x0000005d4c367221 */ /* 0x000fe20000010100 */
[----:B------:R-:W2:Y:S01]  /*35d0*/  LDG.E.64.CONSTANT R90, desc[UR16][R74.64+0x10400] ;  /* 0x010400104a5a7981 */ /* 0x000ea2000c1e9b00 */
[----:B------:R-:W-:Y:S01]  /*35e0*/  FFMA.FTZ R64, R44, R146, R65 ;  /* 0x000000922c407223 */ /* 0x000fe20000010041 */
[----:B------:R-:W-:-:S03]  /*35f0*/  FMUL.FTZ R144, R6, R144 ;  /* 0x0000009006907220 */ /* 0x000fc60000410000 */
[----:B------:R-:W-:Y:S01]  /*3600*/  FFMA.FTZ R65, R43, R145, R64 ;  /* 0x000000912b417223 */ /* 0x000fe20000010040 */
[-C--:B------:R-:W-:Y:S01]  /*3610*/  FFMA.FTZ R70, R41, R143.reuse, R70 ;  /* 0x0000008f29467223 */ /* 0x080fe20000010046 */
[----:B------:R-:W-:Y:S01]  /*3620*/  FADD.FTZ R71, R71, R143 ;  /* 0x0000008f47477221 */ /* 0x000fe20000010000 */
[----:B------:R-:W-:Y:S01]  /*3630*/  FMUL.FTZ R143, R9, R143 ;  /* 0x0000008f098f7220 */ /* 0x000fe20000410000 */
        /* <DEDUP_REMOVED lines=37> */
[----:B------:R-:W-:-:S02]  /*3890*/  HADD2.F32 R93, -RZ, R53.H0_H0 ;  /* 0x20000035ff5d7230 */ /* 0x000fc40000004100 */
[-C--:B------:R-:W-:Y:S01]  /*38a0*/  FFMA.FTZ R107, R31, R133.reuse, R107 ;  /* 0x000000851f6b7223 */ /* 0x080fe2000001006b */
[----:B------:R-:W-:Y:S01]  /*38b0*/  FADD.FTZ R109, R109, R133 ;  /* 0x000000856d6d7221 */ /* 0x000fe20000010000 */
[----:B------:R-:W-:Y:S01]  /*38c0*/  FMUL.FTZ R133, R7, R133 ;  /* 0x0000008507857220 */ /* 0x000fe20000410000 */
[----:B------:R-:W-:Y:S01]  /*38d0*/  FFMA.FTZ R64, R32, R134, R65 ;  /* 0x0000008620407223 */ /* 0x000fe20000010041 */
[-C--:B------:R-:W-:Y:S01]  /*38e0*/  FFMA.FTZ R108, R30, R132.reuse, R108 ;  /* 0x000000841e6c7223 */ /* 0x080fe2000001006c */
[----:B------:R-:W-:Y:S01]  /*38f0*/  FADD.FTZ R111, R111, R132 ;  /* 0x000000846f6f7221 */ /* 0x000fe20000010000 */
[----:B------:R-:W-:Y:S01]  /*3900*/  FADD.FTZ R92, -R76, R93 ;  /* 0x0000005d4c5c7221 */ /* 0x000fe20000010100 */
[----:B------:R-:W-:Y:S01]  /*3910*/  FMUL.FTZ R132, R6, R132 ;  /* 0x0000008406847220 */ /* 0x000fe20000410000 */
[----:B------:R-:W-:Y:S01]  /*3920*/  FFMA.FTZ R65, R31, R133, R64 ;  /* 0x000000851f417223 */ /* 0x000fe20000010040 */
[----:B------:R-:W-:Y:S01]  /*3930*/  FMUL.FTZ R54, R49, R54 ;  /* 0x0000003631367220 */ /* 0x000fe20000410000 */
[-C--:B------:R-:W-:Y:S01]  /*3940*/  FFMA.FTZ R70, R29, R131.reuse, R70 ;  /* 0x000000831d467223 */ /* 0x080fe20000010046 */
[----:B------:R-:W-:Y:S01]  /*3950*/  FADD.FTZ R71, R71, R131 ;  /* 0x0000008347477221 */ /* 0x000fe20000010000 */
[----:B------:R-:W-:Y:S01]  /*3960*/  FMUL.FTZ R53, R49, R92 ;  /* 0x0000005c31357220 */ /* 0x000fe20000410000 */
[----:B------:R-:W-:Y:S01]  /*3970*/  FMUL.FTZ R131, R9, R131 ;  /* 0x0000008309837220 */ /* 0x000fe20000410000 */
[----:B------:R-:W-:Y:S01]  /*3980*/  FFMA.FTZ R64, R30, R132, R65 ;  /* 0x000000841e407223 */ /* 0x000fe20000010041 */
[----:B------:R-:W-:Y:S01]  /*3990*/  FFMA.FTZ R93, R8, R54, R4 ;  /* 0x00000036085d7223 */ /* 0x000fe20000010004 */
[-C--:B------:R-:W-:Y:S01]  /*39a0*/  FFMA.FTZ R105, R28, R130.reuse, R105 ;  /* 0x000000821c697223 */ /* 0x080fe20000010069 */
[----:B------:R-:W-:Y:S01]  /*39b0*/  FADD.FTZ R106, R106, R130 ;  /* 0x000000826a6a7221 */ /* 0x000fe20000010000 */
[----:B------:R-:W-:Y:S01]  /*39c0*/  FFMA.FTZ R92, R7, R53, R3 ;  /* 0x00000035075c7223 */ /* 0x000fe20000010003 */
[----:B------:R-:W-:Y:S01]  /*39d0*/  FMUL.FTZ R130, R8, R130 ;  /* 0x0000008208827220 */ /* 0x000fe20000410000 */
[----:B------:R-:W-:Y:S01]  /*39e0*/  FFMA.FTZ R65, R29, R131, R64 ;  /* 0x000000831d417223 */ /* 0x000fe20000010040 */
[----:B------:R-:W-:Y:S01]  /*39f0*/  FMUL.FTZ R99, R93, -1.4426950216293334961 ;  /* 0xbfb8aa3b5d637820 */ /* 0x000fe20000410000 */
[-C--:B------:R-:W-:Y:S01]  /*3a00*/  FFMA.FTZ R107, R27, R129.reuse, R107 ;  /* 0x000000811b6b7223 */ /* 0x080fe2000001006b */
[----:B------:R-:W-:Y:S01]  /*3a10*/  FADD.FTZ R109, R109, R129 ;  /* 0x000000816d6d7221 */ /* 0x000fe20000010000 */
[----:B------:R-:W-:Y:S01]  /*3a20*/  FMUL.FTZ R110, R92, -1.4426950216293334961 ;  /* 0xbfb8aa3b5c6e7820 */ /* 0x000fe20000410000 */
[----:B------:R-:W-:Y:S01]  /*3a30*/  FMUL.FTZ R129, R7, R129 ;  /* 0x0000008107817220 */ /* 0x000fe20000410000 */
[----:B------:R-:W-:Y:S01]  /*3a40*/  FFMA.FTZ R64, R28, R130, R65 ;  /* 0x000000821c407223 */ /* 0x000fe20000010041 */
[----:B------:R-:W-:Y:S01]  /*3a50*/  FMUL.FTZ R127, R127, R115 ;  /* 0x000000737f7f7220 */ /* 0x000fe20000410000 */
[-C--:B------:R-:W-:Y:S01]  /*3a60*/  FFMA.FTZ R108, R26, R128.reuse, R108 ;  /* 0x000000801a6c7223 */ /* 0x080fe2000001006c */
[----:B------:R-:W-:Y:S01]  /*3a70*/  FADD.FTZ R111, R111, R128 ;  /* 0x000000806f6f7221 */ /* 0x000fe20000010000 */
[----:B------:R-:W-:Y:S01]  /*3a80*/  FMUL.FTZ R128, R6, R128 ;  /* 0x0000008006807220 */ /* 0x000fe20000410000 */
[----:B------:R-:W-:Y:S01]  /*3a90*/  FFMA.FTZ R65, R27, R129, R64 ;  /* 0x000000811b417223 */ /* 0x000fe20000010040 */
[----:B------:R-:W0:Y:S01]  /*3aa0*/  MUFU.EX2 R99, R99 ;  /* 0x0000006300637308 */ /* 0x000e220000000800 */
[----:B------:R-:W-:Y:S01]  /*3ab0*/  FMUL.FTZ R116, R112, R116 ;  /* 0x0000007470747220 */ /* 0x000fe20000410000 */
[-C--:B------:R-:W-:Y:S01]  /*3ac0*/  FFMA.FTZ R70, R25, R127.reuse, R70 ;  /* 0x0000007f19467223 */ /* 0x080fe20000010046 */
[----:B------:R-:W-:Y:S01]  /*3ad0*/  FADD.FTZ R71, R71, R127 ;  /* 0x0000007f47477221 */ /* 0x000fe20000010000 */
[----:B------:R-:W-:Y:S01]  /*3ae0*/  FMUL.FTZ R127, R9, R127 ;  /* 0x0000007f097f7220 */ /* 0x000fe20000410000 */
[----:B------:R-:W-:-:S03]  /*3af0*/  FFMA.FTZ R64, R26, R128, R65 ;  /* 0x000000801a407223 */ /* 0x000fc60000010041 */
[----:B------:R-:W1:Y:S01]  /*3b00*/  MUFU.EX2 R110, R110 ;  /* 0x0000006e006e7308 */ /* 0x000e620000000800 */
[----:B------:R-:W-:Y:S01]  /*3b10*/  FMUL.FTZ R125, R125, R116 ;  /* 0x000000747d7d7220 */ /* 0x000fe20000410000 */
        /* <DEDUP_REMOVED lines=13> */
[----:B------:R-:W-:Y:S02]  /*3bf0*/  HADD2.F32 R98, -RZ, R78.H1_H1 ;  /* 0x3000004eff627230 */ /* 0x000fe40000004100 */
[----:B0-----:R-:W-:Y:S01]  /*3c00*/  FADD.FTZ R78, R99, 1 ;  /* 0x3f800000634e7421 */ /* 0x001fe20000010000 */
[----:B-1----:R-:W-:Y:S01]  /*3c10*/  FADD.FTZ R99, R110, 1 ;  /* 0x3f8000006e637421 */ /* 0x002fe20000010000 */
        /* <DEDUP_REMOVED lines=12> */
[----:B------:R-:W-:Y:S01]  /*3ce0*/  FMUL.FTZ R71, R6, R104 ;  /* 0x0000006806477220 */ /* 0x000fe20000410000 */
[----:B------:R-:W-:-:S02]  /*3cf0*/  FFMA.FTZ R65, R17, R102, R70 ;  /* 0x0000006611417223 */ /* 0x000fc40000010046 */
[----:B------:R-:W-:Y:S01]  /*3d00*/  FFMA.FTZ R113, R19, R72, R110 ;  /* 0x0000004813717223 */ /* 0x000fe2000001006e */
[----:B------:R-:W-:Y:S01]  /*3d10*/  FADD.FTZ R64, R64, R102 ;  /* 0x0000006640407221 */ /* 0x000fe20000010000 */
[----:B------:R-:W-:Y:S02]  /*3d20*/  FMUL.FTZ R70, R9, R102 ;  /* 0x0000006609467220 */ /* 0x000fe40000410000 */
[----:B------:R-:W-:Y:S01]  /*3d30*/  FFMA.FTZ R102, R18, R71, R113 ;  /* 0x0000004712667223 */ /* 0x000fe20000010071 */
[-C--:B------:R-:W-:Y:S01]  /*3d40*/  FFMA.FTZ R105, R16, R69.reuse, R105 ;  /* 0x0000004510697223 */ /* 0x080fe20000010069 */
[----:B------:R-:W-:Y:S01]  /*3d50*/  FADD.FTZ R106, R106, R69 ;  /* 0x000000456a6a7221 */ /* 0x000fe20000010000 */
[----:B------:R-:W-:Y:S01]  /*3d60*/  FMUL.FTZ R69, R8, R69 ;  /* 0x0000004508457220 */ /* 0x000fe20000410000 */
[----:B------:R-:W-:Y:S01]  /*3d70*/  FFMA.FTZ R113, R17, R70, R102 ;  /* 0x0000004611717223 */ /* 0x000fe20000010066 */
[----:B------:R-:W-:Y:S01]  /*3d80*/  FFMA.FTZ R108, R18, R104, R108 ;  /* 0x00000068126c7223 */ /* 0x000fe2000001006c */
[----:B------:R-:W-:Y:S01]  /*3d90*/  FADD.FTZ R111, R111, R104 ;  /* 0x000000686f6f7221 */ /* 0x000fe20000010000 */
        /* <DEDUP_REMOVED lines=13> */
[----:B------:R-:W-:-:S02]  /*3e70*/  FMUL.FTZ R103, R103, R52 ;  /* 0x0000003467677220 */ /* 0x000fc40000410000 */
[----:B------:R-:W-:Y:S01]  /*3e80*/  FFMA.FTZ R111, R13, R66, R64 ;  /* 0x000000420d6f7223 */ /* 0x000fe20000010040 */
[----:B------:R-:W-:Y:S01]  /*3e90*/  FFMA.FTZ R105, R12, R101, R105 ;  /* 0x000000650c697223 */ /* 0x000fe20000010069 */
[----:B------:R-:W-:Y:S01]  /*3ea0*/  FADD.FTZ R106, R106, R101 ;  /* 0x000000656a6a7221 */ /* 0x000fe20000010000 */
[----:B------:R-:W-:Y:S01]  /*3eb0*/  FMUL.FTZ R52, R49, R96 ;  /* 0x0000006031347220 */ /* 0x000fe20000410000 */
[-C--:B------:R-:W-:Y:S01]  /*3ec0*/  FFMA.FTZ R107, R11, R100.reuse, R107 ;  /* 0x000000640b6b7223 */ /* 0x080fe2000001006b */
[----:B------:R-:W-:Y:S01]  /*3ed0*/  FADD.FTZ R101, R109, R100 ;  /* 0x000000646d657221 */ /* 0x000fe20000010000 */
[----:B------:R-:W-:Y:S01]  /*3ee0*/  FMUL.FTZ R64, R7, R100 ;  /* 0x0000006407407220 */ /* 0x000fe20000410000 */
[----:B------:R-:W-:Y:S01]  /*3ef0*/  FFMA.FTZ R100, R12, R65, R111 ;  /* 0x000000410c647223 */ /* 0x000fe2000001006f */
[----:B------:R-:W-:Y:S01]  /*3f00*/  FFMA.FTZ R96, R6, R52, R2 ;  /* 0x0000003406607223 */ /* 0x000fe20000010002 */
[-C--:B------:R-:W-:Y:S01]  /*3f10*/  FFMA.FTZ R111, R10, R63.reuse, R108 ;  /* 0x0000003f0a6f7223 */ /* 0x080fe2000001006c */
[----:B------:R-:W-:Y:S01]  /*3f20*/  FADD.FTZ R110, R110, R63 ;  /* 0x0000003f6e6e7221 */ /* 0x000fe20000010000 */
[----:B------:R-:W-:Y:S01]  /*3f30*/  FMUL.FTZ R63, R6, R63 ;  /* 0x0000003f063f7220 */ /* 0x000fe20000410000 */
[----:B------:R-:W-:Y:S01]  /*3f40*/  FFMA.FTZ R113, R11, R64, R100 ;  /* 0x000000400b717223 */ /* 0x000fe20000010064 */
[----:B------:R-:W-:Y:S01]  /*3f50*/  FMUL.FTZ R60, R95, R60 ;  /* 0x0000003c5f3c7220 */ /* 0x000fe20000410000 */
[----:B------:R-:W-:Y:S01]  /*3f60*/  FMUL.FTZ R95, R96, -1.4426950216293334961 ;  /* 0xbfb8aa3b605f7820 */ /* 0x000fe20000410000 */
        /* <DEDUP_REMOVED lines=8> */
[----:B------:R-:W0:Y:S01]  /*3ff0*/  MUFU.EX2 R95, R95 ;  /* 0x0000005f005f7308 */ /* 0x000e220000000800 */
[----:B------:R-:W-:Y:S01]  /*4000*/  FFMA.FTZ R106, R122, R60, R107 ;  /* 0x0000003c7a6a7223 */ /* 0x000fe2000001006b */
[----:B------:R-:W-:Y:S01]  /*4010*/  FADD.FTZ R107, R101, R60 ;  /* 0x0000003c656b7221 */ /* 0x000fe20000010000 */
[----:B------:R-:W-:Y:S01]  /*4020*/  FFMA.FTZ R101, R57, R61, R100 ;  /* 0x0000003d39657223 */ /* 0x000fe20000010064 */
[----:B------:R-:W-:-:S04]  /*4030*/  FADD.FTZ R100, -R76, R59 ;  /* 0x0000003b4c647221 */ /* 0x000fc80000010100 */
[----:B------:R-:W-:Y:S01]  /*4040*/  FMUL.FTZ R59, R49, R100 ;  /* 0x00000064313b7220 */ /* 0x000fe20000410000 */
[----:B------:R-:W1:Y:S01]  /*4050*/  MUFU.RCP R78, R78 ;  /* 0x0000004e004e7308 */ /* 0x000e620000001000 */
[----:B------:R-:W-:Y:S02]  /*4060*/  FADD.FTZ R98, -R76, R98 ;  /* 0x000000624c627221 */ /* 0x000fe40000010100 */
[----:B------:R-:W-:-:S04]  /*4070*/  FFMA.FTZ R100, R9, R59, R5 ;  /* 0x0000003b09647223 */ /* 0x000fc80000010005 */
[----:B------:R-:W-:Y:S01]  /*4080*/  FMUL.FTZ R112, R100, -1.4426950216293334961 ;  /* 0xbfb8aa3b64707820 */ /* 0x000fe20000410000 */
[----:B0-----:R-:W-:Y:S01]  /*4090*/  FADD.FTZ R120, R95, 1 ;  /* 0x3f8000005f787421 */ /* 0x001fe20000010000 */
[----:B------:R-:W-:Y:S01]  /*40a0*/  FMUL.FTZ R95, R49, R98 ;  /* 0x00000062315f7220 */ /* 0x000fe20000410000 */
[----:B------:R-:W0:Y:S01]  /*40b0*/  MUFU.RCP R102, R99 ;  /* 0x0000006300667308 */ /* 0x000e220000001000 */
[----:B------:R-:W-:Y:S02]  /*40c0*/  FMUL.FTZ R60, R7, R60 ;  /* 0x0000003c073c7220 */ /* 0x000fe40000410000 */
[----:B------:R-:W-:Y:S01]  /*40d0*/  FFMA.FTZ R98, R8, R95, R4 ;  /* 0x0000005f08627223 */ /* 0x000fe20000010004 */
[--C-:B------:R-:W-:Y:S02]  /*40e0*/  HADD2.F32 R115, -RZ, R79.reuse.H1_H1 ;  /* 0x3000004fff737230 */ /* 0x100fe40000004100 */
[----:B------:R-:W-:Y:S02]  /*40f0*/  FFMA.FTZ R122, R122, R60, R101 ;  /* 0x0000003c7a7a7223 */ /* 0x000fe40000010065 */
[----:B------:R-:W5:Y:S01]  /*4100*/  MUFU.EX2 R112, R112 ;  /* 0x0000007000707308 */ /* 0x000f620000000800 */
[----:B------:R-:W-:-:S02]  /*4110*/  HADD2.F32 R101, -RZ, R79.H0_H0 ;  /* 0x2000004fff657230 */ /* 0x000fc40000004100 */
[----:B------:R-:W-:Y:S01]  /*4120*/  FMUL.FTZ R79, R98, -1.4426950216293334961 ;  /* 0xbfb8aa3b624f7820 */ /* 0x000fe20000410000 */
[----:B-1----:R-:W-:-:S05]  /*4130*/  FADD.FTZ R116, -R78, 1 ;  /* 0x3f8000004e747421 */ /* 0x002fca0000010100 */
[----:B------:R-:W1:Y:S01]  /*4140*/  MUFU.EX2 R79, R79 ;  /* 0x0000004f004f7308 */ /* 0x000e620000000800 */
[----:B------:R-:W-:Y:S01]  /*4150*/  FFMA.FTZ R116, R93, R116, 1 ;  /* 0x3f8000005d747423 */ /* 0x000fe20000010074 */
[----:B------:R-:W-:Y:S01]  /*4160*/  FADD.FTZ R93, -R76, R115 ;  /* 0x000000734c5d7221 */ /* 0x000fe20000010100 */
[----:B0-----:R-:W-:-:S04]  /*4170*/  FADD.FTZ R115, -R102, 1 ;  /* 0x3f80000066737421 */ /* 0x001fc80000010100 */
[----:B------:R-:W-:Y:S01]  /*4180*/  FFMA.FTZ R115, R92, R115, 1 ;  /* 0x3f8000005c737423 */ /* 0x000fe20000010073 */
[----:B-----5:R-:W-:Y:S01]  /*4190*/  FADD.FTZ R112, R112, 1 ;  /* 0x3f80000070707421 */ /* 0x020fe20000010000 */
[----:B------:R-:W-:Y:S02]  /*41a0*/  FMUL.FTZ R116, R78, R116 ;  /* 0x000000744e747220 */ /* 0x000fe40000410000 */
[----:B------:R-:W-:Y:S01]  /*41b0*/  FMUL.FTZ R78, R102, R115 ;  /* 0x00000073664e7220 */ /* 0x000fe20000410000 */
[----:B------:R0:W-:Y:S01]  /*41c0*/  MUFU.RCP R121, R112 ;  /* 0x0000007000797308 */ /* 0x0001e20000001000 */
[----:B-1----:R-:W-:Y:S01]  /*41d0*/  FADD.FTZ R123, R79, 1 ;  /* 0x3f8000004f7b7421 */ /* 0x002fe20000010000 */
[----:B0-----:R-:W-:-:S05]  /*41e0*/  HADD2.F32 R112, -RZ, R83.H0_H0 ;  /* 0x20000053ff707230 */ /* 0x001fca0000004100 */
[----:B------:R-:W-:Y:S02]  /*41f0*/  FMUL.FTZ R112, R112, R78 ;  /* 0x0000004e70707220 */ /* 0x000fe40000410000 */
[----:B------:R-:W5:Y:S01]  /*4200*/  LDG.E.64.CONSTANT R78, desc[UR16][R74.64+0x11800] ;  /* 0x011800104a4e7981 */ /* 0x000f62000c1e9b00 */
[----:B------:R-:W0:Y:S08]  /*4210*/  MUFU.RCP R97, R97 ;  /* 0x0000006100617308 */ /* 0x000e300000001000 */
[----:B------:R-:W1:Y:S01]  /*4220*/  MUFU.RCP R120, R120 ;  /* 0x0000007800787308 */ /* 0x000e620000001000 */
[----:B------:R-:W5:Y:S01]  /*4230*/  LDG.E.64.CONSTANT R74, desc[UR16][R74.64+0x12c00] ;  /* 0x012c00104a4a7981 */ /* 0x000f62000c1e9b00 */
[----:B0-----:R-:W-:-:S04]  /*4240*/  FADD.FTZ R113, -R97, 1 ;  /* 0x3f80000061717421 */ /* 0x001fc80000010100 */
[----:B------:R-:W-:Y:S01]  /*4250*/  FFMA.FTZ R113, R94, R113, 1 ;  /* 0x3f8000005e717423 */ /* 0x000fe20000010071 */
[----:B------:R-:W-:-:S04]  /*4260*/  FADD.FTZ R94, -R76, R101 ;  /* 0x000000654c5e7221 */ /* 0x000fc80000010100 */
[----:B------:R-:W-:-:S04]  /*4270*/  FMUL.FTZ R94, R49, R94 ;  /* 0x0000005e315e7220 */ /* 0x000fc80000410000 */
[----:B------:R-:W-:Y:S01]  /*4280*/  FFMA.FTZ R99, R7, R94, R3 ;  /* 0x0000005e07637223 */ /* 0x000fe20000010003 */
[----:B------:R-:W-:-:S03]  /*4290*/  HADD2.F32 R101, -RZ, R80.H0_H0 ;  /* 0x20000050ff657230 */ /* 0x000fc60000004100 */
[----:B------:R-:W-:Y:S01]  /*42a0*/  FMUL.FTZ R114, R99, -1.4426950216293334961 ;  /* 0xbfb8aa3b63727820 */ /* 0x000fe20000410000 */
[----:B------:R-:W-:Y:S01]  /*42b0*/  FMUL.FTZ R93, R49, R93 ;  /* 0x0000005d315d7220 */ /* 0x000fe20000410000 */
[----:B-1----:R-:W-:Y:S01]  /*42c0*/  FADD.FTZ R117, -R120, 1 ;  /* 0x3f80000078757421 */ /* 0x002fe20000010100 */
[----:B------:R-:W-:Y:S02]  /*42d0*/  FADD.FTZ R92, -R76, R101 ;  /* 0x000000654c5c7221 */ /* 0x000fe40000010100 */
[----:B------:R-:W-:Y:S01]  /*42e0*/  FFMA.FTZ R101, R6, R93, R2 ;  /* 0x0000005d06657223 */ /* 0x000fe20000010002 */
[----:B------:R-:W0:Y:S01]  /*42f0*/  MUFU.EX2 R114, R114 ;  /* 0x0000007200727308 */ /* 0x000e220000000800 */
[----:B------:R-:W-:Y:S01]  /*4300*/  FFMA.FTZ R96, R96, R117, 1 ;  /* 0x3f80000060607423 */ /* 0x000fe20000010075 */
[----:B------:R-:W-:Y:S02]  /*4310*/  HADD2.F32 R80, -RZ, R80.H1_H1 ;  /* 0x30000050ff507230 */ /* 0x000fe40000004100 */
[----:B------:R-:W-:Y:S01]  /*4320*/  FMUL.FTZ R117, R101, -1.4426950216293334961 ;  /* 0xbfb8aa3b65757820 */ /* 0x000fe20000410000 */
[----:B------:R-:W-:Y:S01]  /*4330*/  FMUL.FTZ R92, R49, R92 ;  /* 0x0000005c315c7220 */ /* 0x000fe20000410000 */
[----:B------:R-:W-:Y:S01]  /*4340*/  FMUL.FTZ R113, R97, R113 ;  /* 0x0000007161717220 */ /* 0x000fe20000410000 */
[----:B------:R-:W-:Y:S01]  /*4350*/  FMUL.FTZ R120, R120, R96 ;  /* 0x0000006078787220 */ /* 0x000fe20000410000 */
[--C-:B------:R-:W-:Y:S01]  /*4360*/  HADD2.F32 R97, -RZ, R82.reuse.H0_H0 ;  /* 0x20000052ff617230 */ /* 0x100fe20000004100 */
[----:B------:R1:W3:Y:S01]  /*4370*/  MUFU.EX2 R115, R117 ;  /* 0x0000007500737308 */ /* 0x0002e20000000800 */
[----:B------:R-:W-:-:S02]  /*4380*/  HADD2.F32 R96, -RZ, R82.H1_H1 ;  /* 0x30000052ff607230 */ /* 0x000fc40000004100 */
[----:B------:R-:W-:Y:S01]  /*4390*/  FADD.FTZ R82, -R76, R80 ;  /* 0x000000504c527221 */ /* 0x000fe20000010100 */
[----:B------:R-:W-:Y:S01]  /*43a0*/  FFMA.FTZ R102, R9, R92, R5 ;  /* 0x0000005c09667223 */ /* 0x000fe20000010005 */
[--C-:B------:R-:W-:Y:S02]  /*43b0*/  HADD2.F32 R80, -RZ, R81.reuse.H0_H0 ;  /* 0x20000051ff507230 */ /* 0x100fe40000004100 */
[----:B------:R-:W-:Y:S02]  /*43c0*/  HADD2.F32 R81, -RZ, R81.H1_H1 ;  /* 0x30000051ff517230 */ /* 0x000fe40000004100 */
[----:B------:R-:W-:Y:S01]  /*43d0*/  FMUL.FTZ R82, R49, R82 ;  /* 0x0000005231527220 */ /* 0x000fe20000410000 */
[----:B------:R-:W4:Y:S01]  /*43e0*/  MUFU.RCP R123, R123 ;  /* 0x0000007b007b7308 */ /* 0x000f220000001000 */
[----:B-1----:R-:W-:Y:S01]  /*43f0*/  FMUL.FTZ R117, R102, -1.4426950216293334961 ;  /* 0xbfb8aa3b66757820 */ /* 0x002fe20000410000 */
[----:B0-----:R-:W-:Y:S01]  /*4400*/  FADD.FTZ R157, R114, 1 ;  /* 0x3f800000729d7421 */ /* 0x001fe20000010000 */
[----:B------:R-:W-:Y:S01]  /*4410*/  FMUL.FTZ R116, R96, R116 ;  /* 0x0000007460747220 */ /* 0x000fe20000410000 */
[----:B------:R-:W-:Y:S01]  /*4420*/  FFMA.FTZ R96, R8, R82, R4 ;  /* 0x0000005208607223 */ /* 0x000fe20000010004 */
[C---:B------:R-:W-:Y:S01]  /*4430*/  FADD.FTZ R81, -R76.reuse, R81 ;  /* 0x000000514c517221 */ /* 0x040fe20000010100 */
[----:B------:R-:W-:Y:S01]  /*4440*/  FADD.FTZ R80, -R76, R80 ;  /* 0x000000504c507221 */ /* 0x000fe20000010100 */
[----:B------:R-:W-:Y:S01]  /*4450*/  FADD.FTZ R156, -R121, 1 ;  /* 0x3f800000799c7421 */ /* 0x000fe20000010100 */
[----:B------:R-:W0:Y:S01]  /*4460*/  MUFU.EX2 R117, R117 ;  /* 0x0000007500757308 */ /* 0x000e220000000800 */
[----:B------:R-:W-:Y:S01]  /*4470*/  FMUL.FTZ R118, R96, -1.4426950216293334961 ;  /* 0xbfb8aa3b60767820 */ /* 0x000fe20000410000 */
[C---:B------:R-:W-:Y:S01]  /*4480*/  FMUL.FTZ R81, R49.reuse, R81 ;  /* 0x0000005131517220 */ /* 0x040fe20000410000 */
[----:B------:R-:W-:Y:S01]  /*4490*/  FMUL.FTZ R80, R49, R80 ;  /* 0x0000005031507220 */ /* 0x000fe20000410000 */
[----:B------:R-:W-:Y:S01]  /*44a0*/  FFMA.FTZ R156, R100, R156, 1 ;  /* 0x3f800000649c7423 */ /* 0x000fe2000001009c */
[----:B---3--:R-:W-:-:S03]  /*44b0*/  FADD.FTZ R115, R115, 1 ;  /* 0x3f80000073737421 */ /* 0x008fc60000010000 */
[----:B------:R-:W1:Y:S01]  /*44c0*/  MUFU.RCP R157, R157 ;  /* 0x0000009d009d7308 */ /* 0x000e620000001000 */
[----:B------:R-:W-:Y:S01]  /*44d0*/  FMUL.FTZ R113, R97, R113 ;  /* 0x0000007161717220 */ /* 0x000fe20000410000 */
[----:B------:R-:W-:Y:S01]  /*44e0*/  FFMA.FTZ R100, R6, R81, R2 ;  /* 0x0000005106647223 */ /* 0x000fe20000010002 */
[----:B------:R-:W-:Y:S02]  /*44f0*/  HADD2.F32 R83, -RZ, R83.H1_H1 ;  /* 0x30000053ff537230 */ /* 0x000fe40000004100 */
[----:B------:R-:W-:Y:S01]  /*4500*/  FFMA.FTZ R97, R7, R80, R3 ;  /* 0x0000005007617223 */ /* 0x000fe20000010003 */
[----:B------:R-:W-:Y:S02]  /*4510*/  FMUL.FTZ R155, R100, -1.4426950216293334961 ;  /* 0xbfb8aa3b649b7820 */ /* 0x000fe40000410000 */
[----:B------:R-:W3:Y:S01]  /*4520*/  MUFU.EX2 R118, R118 ;  /* 0x0000007600767308 */ /* 0x000ee20000000800 */
[----:B------:R-:W-:Y:S01]  /*4530*/  FMUL.FTZ R119, R97, -1.4426950216293334961 ;  /* 0xbfb8aa3b61777820 */ /* 0x000fe20000410000 */
[----:B------:R-:W-:Y:S01]  /*4540*/  FMUL.FTZ R114, R83, R120 ;  /* 0x0000007853727220 */ /* 0x000fe20000410000 */
[----:B----4-:R-:W-:-:S05]  /*4550*/  FADD.FTZ R83, -R123, 1 ;  /* 0x3f8000007b537421 */ /* 0x010fca0000010100 */
[----:B------:R-:W4:Y:S01]  /*4560*/  MUFU.RCP R115, R115 ;  /* 0x0000007300737308 */ /* 0x000f220000001000 */
[----:B------:R-:W-:Y:S01]  /*4570*/  FFMA.FTZ R83, R98, R83, 1 ;  /* 0x3f80000062537423 */ /* 0x000fe20000010053 */
[----:B0-----:R-:W-:Y:S01]  /*4580*/  FADD.FTZ R117, R117, 1 ;  /* 0x3f80000075757421 */ /* 0x001fe20000010000 */
[----:B-1----:R-:W-:Y:S01]  /*4590*/  FADD.FTZ R98, -R157, 1 ;  /* 0x3f8000009d627421 */ /* 0x002fe20000010100 */
[----:B------:R-:W-:-:S04]  /*45a0*/  FMUL.FTZ R156, R121, R156 ;  /* 0x0000009c799c7220 */ /* 0x000fc80000410000 */
[----:B------:R-:W0:Y:S01]  /*45b0*/  MUFU.EX2 R155, R155 ;  /* 0x0000009b009b7308 */ /* 0x000e220000000800 */
[----:B------:R-:W-:Y:S01]  /*45c0*/  FMUL.FTZ R121, R123, R83 ;  /* 0x000000537b797220 */ /* 0x000fe20000410000 */
[----:B------:R-:W-:-:S06]  /*45d0*/  FFMA.FTZ R98, R99, R98, 1 ;  /* 0x3f80000063627423 */ /* 0x000fcc0000010062 */
[----:B------:R-:W1:Y:S01]  /*45e0*/  MUFU.EX2 R119, R119 ;  /* 0x0000007700777308 */ /* 0x000e620000000800 */
[----:B---3--:R-:W-:Y:S01]  /*45f0*/  FADD.FTZ R120, R118, 1 ;  /* 0x3f80000076787421 */ /* 0x008fe20000010000 */
[----:B------:R-:W-:-:S06]  /*4600*/  FMUL.FTZ R118, R157, R98 ;  /* 0x000000629d767220 */ /* 0x000fcc0000410000 */
[----:B------:R3:W2:Y:S01]  /*4610*/  MUFU.RCP R83, R117 ;  /* 0x0000007500537308 */ /* 0x0006a20000001000 */
[----:B----4-:R-:W-:Y:S01]  /*4620*/  FADD.FTZ R98, -R115, 1 ;  /* 0x3f80000073627421 */ /* 0x010fe20000010100 */
[----:B0-----:R-:W-:-:S03]  /*4630*/  FADD.FTZ R99, R155, 1 ;  /* 0x3f8000009b637421 */ /* 0x001fc60000010000 */
[----:B------:R-:W-:-:S03]  /*4640*/  FFMA.FTZ R98, R101, R98, 1 ;  /* 0x3f80000065627423 */ /* 0x000fc60000010062 */
[----:B------:R-:W0:Y:S01]  /*4650*/  MUFU.RCP R120, R120 ;  /* 0x0000007800787308 */ /* 0x000e220000001000 */
[----:B-1----:R-:W-:Y:S01]  /*4660*/  FADD.FTZ R119, R119, 1 ;  /* 0x3f80000077777421 */ /* 0x002fe20000010000 */
[----:B------:R-:W-:Y:S01]  /*4670*/  FMUL.FTZ R115, R115, R98 ;  /* 0x0000006273737220 */ /* 0x000fe20000410000 */
[--C-:B---3--:R-:W-:Y:S02]  /*4680*/  HADD2.F32 R117, -RZ, R88.reuse.H0_H0 ;  /* 0x20000058ff757230 */ /* 0x108fe40000004100 */
[----:B------:R-:W-:-:S03]  /*4690*/  HADD2.F32 R101, -RZ, R88.H1_H1 ;  /* 0x30000058ff657230 */ /* 0x000fc60000004100 */
[----:B------:R2:W-:Y:S01]  /*46a0*/  MUFU.RCP R98, R119 ;  /* 0x0000007700627308 */ /* 0x0005e20000001000 */
[--C-:B------:R-:W-:Y:S02]  /*46b0*/  HADD2.F32 R88, -RZ, R89.reuse.H0_H0 ;  /* 0x20000059ff587230 */ /* 0x100fe40000004100 */
[----:B------:R-:W-:-:S05]  /*46c0*/  HADD2.F32 R89, -RZ, R89.H1_H1 ;  /* 0x30000059ff597230 */ /* 0x000fca0000004100 */
[----:B------:R-:W1:Y:S01]  /*46d0*/  MUFU.RCP R99, R99 ;  /* 0x0000006300637308 */ /* 0x000e620000001000 */
[----:B--2---:R-:W-:-:S04]  /*46e0*/  FADD.FTZ R119, -R83, 1 ;  /* 0x3f80000053777421 */ /* 0x004fc80000010100 */
[----:B------:R-:W-:Y:S01]  /*46f0*/  FFMA.FTZ R119, R102, R119, 1 ;  /* 0x3f80000066777423 */ /* 0x000fe20000010077 */
[----:B------:R-:W-:Y:S01]  /*4700*/  FMUL.FTZ R115, R89, R115 ;  /* 0x0000007359737220 */ /* 0x000fe20000410000 */
[----:B------:R-:W-:Y:S02]  /*4710*/  HADD2.F32 R89, -RZ, R84.H0_H0 ;  /* 0x20000054ff597230 */ /* 0x000fe40000004100 */
[----:B------:R-:W-:Y:S01]  /*4720*/  FMUL.FTZ R119, R83, R119 ;  /* 0x0000007753777220 */ /* 0x000fe20000410000 */
[----:B0-----:R-:W-:-:S04]  /*4730*/  FADD.FTZ R83, -R120, 1 ;  /* 0x3f80000078537421 */ /* 0x001fc80000010100 */
[----:B------:R-:W-:Y:S01]  /*4740*/  FFMA.FTZ R83, R96, R83, 1 ;  /* 0x3f80000060537423 */ /* 0x000fe20000010053 */
[----:B------:R-:W-:Y:S01]  /*4750*/  FADD.FTZ R96, -R76, R89 ;  /* 0x000000594c607221 */ /* 0x000fe20000010100 */
[----:B-1----:R-:W-:-:S03]  /*4760*/  FADD.FTZ R89, -R99, 1 ;  /* 0x3f80000063597421 */ /* 0x002fc60000010100 */
[----:B------:R-:W-:Y:S01]  /*4770*/  FMUL.FTZ R96, R49, R96 ;  /* 0x0000006031607220 */ /* 0x000fe20000410000 */
[----:B------:R-:W-:Y:S02]  /*4780*/  HADD2.F32 R84, -RZ, R84.H1_H1 ;  /* 0x30000054ff547230 */ /* 0x000fe40000004100 */
[----:B------:R-:W-:Y:S01]  /*4790*/  FMUL.FTZ R118, R88, R118 ;  /* 0x0000007658767220 */ /* 0x000fe20000410000 */
[----:B------:R-:W-:Y:S01]  /*47a0*/  FFMA.FTZ R89, R100, R89, 1 ;  /* 0x3f80000064597423 */ /* 0x000fe20000010059 */
[----:B------:R-:W-:Y:S01]  /*47b0*/  FADD.FTZ R88, -R98, 1 ;  /* 0x3f80000062587421 */ /* 0x000fe20000010100 */
[----:B------:R-:W-:Y:S01]  /*47c0*/  FFMA.FTZ R100, R9, R96, R5 ;  /* 0x0000006009647223 */ /* 0x000fe20000010005 */
[----:B------:R-:W-:Y:S01]  /*47d0*/  FMUL.FTZ R120, R120, R83 ;  /* 0x0000005378787220 */ /* 0x000fe20000410000 */
[----:B------:R-:W-:Y:S01]  /*47e0*/  FMUL.FTZ R117, R117, R156 ;  /* 0x0000009c75757220 */ /* 0x000fe20000410000 */
[----:B------:R-:W-:Y:S01]  /*47f0*/  FADD.FTZ R83, -R76, R84 ;  /* 0x000000544c537221 */ /* 0x000fe20000010100 */
[----:B------:R-:W-:Y:S01]  /*4800*/  FFMA.FTZ R88, R97, R88, 1 ;  /* 0x3f80000061587423 */ /* 0x000fe20000010058 */
[----:B------:R-:W-:Y:S01]  /*4810*/  FMUL.FTZ R156, R100, -1.4426950216293334961 ;  /* 0xbfb8aa3b649c7820 */ /* 0x000fe20000410000 */
[----:B------:R-:W-:-:S02]  /*4820*/  HADD2.F32 R97, -RZ, R85.H0_H0 ;  /* 0x20000055ff617230 */ /* 0x000fc40000004100 */
[----:B------:R-:W-:Y:S01]  /*4830*/  FMUL.FTZ R83, R49, R83 ;  /* 0x0000005331537220 */ /* 0x000fe20000410000 */
[----:B------:R-:W-:Y:S01]  /*4840*/  FMUL.FTZ R88, R98, R88 ;  /* 0x0000005862587220 */ /* 0x000fe20000410000 */
[----:B------:R-:W-:Y:S02]  /*4850*/  HADD2.F32 R98, -RZ, R85.H1_H1 ;  /* 0x30000055ff627230 */ /* 0x000fe40000004100 */
[----:B------:R-:W-:Y:S01]  /*4860*/  FADD.FTZ R97, -R76, R97 ;  /* 0x000000614c617221 */ /* 0x000fe20000010100 */
[----:B------:R-:W0:Y:S01]  /*4870*/  MUFU.EX2 R156, R156 ;  /* 0x0000009c009c7308 */ /* 0x000e220000000800 */
[----:B------:R-:W-:Y:S01]  /*4880*/  FFMA.FTZ R102, R8, R83, R4 ;  /* 0x0000005308667223 */ /* 0x000fe20000010004 */
[----:B------:R-:W-:Y:S01]  /*4890*/  FMUL.FTZ R84, R99, R89 ;  /* 0x0000005963547220 */ /* 0x000fe20000410000 */
[----:B------:R-:W-:Y:S01]  /*48a0*/  FMUL.FTZ R99, R49, R97 ;  /* 0x0000006131637220 */ /* 0x000fe20000410000 */
[----:B------:R-:W-:Y:S01]  /*48b0*/  FADD.FTZ R98, -R76, R98 ;  /* 0x000000624c627221 */ /* 0x000fe20000010100 */
[----:B------:R-:W-:Y:S01]  /*48c0*/  FMUL.FTZ R155, R102, -1.4426950216293334961 ;  /* 0xbfb8aa3b669b7820 */ /* 0x000fe20000410000 */
[----:B------:R-:W-:-:S02]  /*48d0*/  HADD2.F32 R97, -RZ, R86.H0_H0 ;  /* 0x20000056ff617230 */ /* 0x000fc40000004100 */
[----:B------:R-:W-:Y:S01]  /*48e0*/  FMUL.FTZ R121, R101, R121 ;  /* 0x0000007965797220 */ /* 0x000fe20000410000 */
[----:B------:R-:W-:Y:S01]  /*48f0*/  FFMA.FTZ R101, R7, R99, R3 ;  /* 0x0000006307657223 */ /* 0x000fe20000010003 */
[----:B------:R-:W-:Y:S01]  /*4900*/  FMUL.FTZ R98, R49, R98 ;  /* 0x0000006231627220 */ /* 0x000fe20000410000 */
[----:B------:R-:W-:Y:S01]  /*4910*/  FADD.FTZ R97, -R76, R97 ;  /* 0x000000614c617221 */ /* 0x000fe20000010100 */
[----:B------:R-:W1:Y:S01]  /*4920*/  MUFU.EX2 R155, R155 ;  /* 0x0000009b009b7308 */ /* 0x000e620000000800 */
[----:B------:R-:W-:Y:S01]  /*4930*/  FMUL.FTZ R158, R101, -1.4426950216293334961 ;  /* 0xbfb8aa3b659e7820 */ /* 0x000fe20000410000 */
[----:B------:R-:W-:Y:S01]  /*4940*/  FFMA.FTZ R85, R6, R98, R2 ;  /* 0x0000006206557223 */ /* 0x000fe20000010002 */
[----:B------:R-:W-:Y:S01]  /*4950*/  FMUL.FTZ R97, R49, R97 ;  /* 0x0000006131617220 */ /* 0x000fe20000410000 */
[----:B0-----:R-:W-:Y:S02]  /*4960*/  FADD.FTZ R156, R156, 1 ;  /* 0x3f8000009c9c7421 */ /* 0x001fe40000010000 */
[----:B------:R-:W-:Y:S01]  /*4970*/  FMUL.FTZ R123, R85, -1.4426950216293334961 ;  /* 0xbfb8aa3b557b7820 */ /* 0x000fe20000410000 */
[----:B------:R-:W-:Y:S01]  /*4980*/  FFMA.FTZ R89, R9, R97, R5 ;  /* 0x0000006109597223 */ /* 0x000fe20000010005 */
[----:B------:R-:W0:Y:S03]  /*4990*/  MUFU.EX2 R158, R158 ;  /* 0x0000009e009e7308 */ /* 0x000e260000000800 */
[----:B------:R-:W-:Y:S01]  /*49a0*/  FMUL.FTZ R157, R89, -1.4426950216293334961 ;  /* 0xbfb8aa3b599d7820 */ /* 0x000fe20000410000 */
[----:B------:R-:W-:-:S04]  /*49b0*/  HADD2.F32 R159, -RZ, R90.H0_H0 ;  /* 0x2000005aff9f7230 */ /* 0x000fc80000004100 */
[----:B------:R-:W2:Y:S01]  /*49c0*/  MUFU.EX2 R123, R123 ;  /* 0x0000007b007b7308 */ /* 0x000ea20000000800 */
[----:B------:R-:W-:Y:S02]  /*49d0*/  HADD2.F32 R90, -RZ, R90.H1_H1 ;  /* 0x3000005aff5a7230 */ /* 0x000fe40000004100 */
[----:B-1----:R-:W-:-:S05]  /*49e0*/  FADD.FTZ R155, R155, 1 ;  /* 0x3f8000009b9b7421 */ /* 0x002fca0000010000 */
[----:B------:R-:W1:Y:S01]  /*49f0*/  MUFU.RCP R156, R156 ;  /* 0x0000009c009c7308 */ /* 0x000e620000001000 */
[----:B------:R-:W-:Y:S01]  /*4a00*/  FMUL.FTZ R120, R90, R120 ;  /* 0x000000785a787220 */ /* 0x000fe20000410000 */
[----:B------:R-:W-:-:S06]  /*4a10*/  HADD2.F32 R90, -RZ, R91.H0_H0 ;  /* 0x2000005bff5a7230 */ /* 0x000fcc0000004100 */
[----:B------:R-:W3:Y:S01]  /*4a20*/  MUFU.EX2 R157, R157 ;  /* 0x0000009d009d7308 */ /* 0x000ee20000000800 */
[----:B0-----:R-:W-:Y:S01]  /*4a30*/  FADD.FTZ R158, R158, 1 ;  /* 0x3f8000009e9e7421 */ /* 0x001fe20000010000 */
[----:B------:R-:W-:-:S06]  /*4a40*/  FMUL.FTZ R90, R90, R88 ;  /* 0x000000585a5a7220 */ /* 0x000fcc0000410000 */
[----:B------:R-:W0:Y:S01]  /*4a50*/  MUFU.RCP R155, R155 ;  /* 0x0000009b009b7308 */ /* 0x000e220000001000 */
[----:B--2---:R-:W-:-:S07]  /*4a60*/  FADD.FTZ R123, R123, 1 ;  /* 0x3f8000007b7b7421 */ /* 0x004fce0000010000 */
[----:B------:R1:W2:Y:S02]  /*4a70*/  MUFU.RCP R88, R158 ;  /* 0x0000009e00587308 */ /* 0x0002a40000001000 */
[----:B-1----:R-:W-:-:S06]  /*4a80*/  FADD.FTZ R158, -R156, 1 ;  /* 0x3f8000009c9e7421 */ /* 0x002fcc0000010100 */
[----:B------:R-:W1:Y:S01]  /*4a90*/  MUFU.RCP R123, R123 ;  /* 0x0000007b007b7308 */ /* 0x000e620000001000 */
[----:B------:R-:W-:Y:S01]  /*4aa0*/  FFMA.FTZ R158, R100, R158, 1 ;  /* 0x3f800000649e7423 */ /* 0x000fe2000001009e */
[----:B---3--:R-:W-:Y:S01]  /*4ab0*/  FADD.FTZ R100, R157, 1 ;  /* 0x3f8000009d647421 */ /* 0x008fe20000010000 */
[----:B0-----:R-:W-:-:S05]  /*4ac0*/  FADD.FTZ R157, -R155, 1 ;  /* 0x3f8000009b9d7421 */ /* 0x001fca0000010100 */
[----:B------:R-:W0:Y:S01]  /*4ad0*/  MUFU.RCP R100, R100 ;  /* 0x0000006400647308 */ /* 0x000e220000001000 */
[----:B------:R-:W-:Y:S01]  /*4ae0*/  FFMA.FTZ R102, R102, R157, 1 ;  /* 0x3f80000066667423 */ /* 0x000fe2000001009d */
[C---:B--2---:R-:W-:Y:S01]  /*4af0*/  FADD.FTZ R157, -R88.reuse, 1 ;  /* 0x3f800000589d7421 */ /* 0x044fe20000010100 */
[----:B------:R-:W-:Y:S02]  /*4b00*/  HADD2.F32 R91, -RZ, R91.H1_H1 ;  /* 0x3000005bff5b7230 */ /* 0x000fe40000004100 */
[----:B------:R-:W-:Y:S02]  /*4b10*/  HADD2.F32 R86, -RZ, R86.H1_H1 ;  /* 0x30000056ff567230 */ /* 0x000fe40000004100 */
[----:B------:R-:W-:Y:S01]  /*4b20*/  FFMA.FTZ R101, R101, R157, 1 ;  /* 0x3f80000065657423 */ /* 0x000fe2000001009d */
[----:B------:R-:W-:Y:S01]  /*4b30*/  FMUL.FTZ R84, R91, R84 ;  /* 0x000000545b547220 */ /* 0x000fe20000410000 */
[----:B-1----:R-:W-:Y:S02]  /*4b40*/  FADD.FTZ R91, -R123, 1 ;  /* 0x3f8000007b5b7421 */ /* 0x002fe40000010100 */
[----:B------:R-:W-:Y:S01]  /*4b50*/  FMUL.FTZ R88, R88, R101 ;  /* 0x0000006558587220 */ /* 0x000fe20000410000 */
[----:B------:R-:W-:Y:S01]  /*4b60*/  FADD.FTZ R101, -R76, R86 ;  /* 0x000000564c657221 */ /* 0x000fe20000010100 */
[----:B------:R-:W-:Y:S01]  /*4b70*/  FADD.FTZ R86, RZ, R50 ;  /* 0x00000032ff567221 */ /* 0x000fe20000010000 */
[----:B------:R-:W-:-:S02]  /*4b80*/  FFMA.FTZ R85, R85, R91, 1 ;  /* 0x3f80000055557423 */ /* 0x000fc4000001005b */
[----:B------:R-:W-:Y:S01]  /*4b90*/  FMUL.FTZ R101, R49, R101 ;  /* 0x0000006531657220 */ /* 0x000fe20000410000 */
[----:B0-----:R-:W-:Y:S01]  /*4ba0*/  FADD.FTZ R91, -R100, 1 ;  /* 0x3f800000645b7421 */ /* 0x001fe20000010100 */
[----:B------:R-:W-:-:S03]  /*4bb0*/  FADD.FTZ R86, R86, R151 ;  /* 0x0000009756567221 */ /* 0x000fc60000010000 */
[----:B------:R-:W-:Y:S01]  /*4bc0*/  FFMA.FTZ R91, R89, R91, 1 ;  /* 0x3f800000595b7423 */ /* 0x000fe2000001005b */
[----:B------:R-:W-:Y:S01]  /*4bd0*/  FFMA.FTZ R89, R8, R101, R4 ;  /* 0x0000006508597223 */ /* 0x000fe20000010004 */
[----:B------:R-:W-:-:S03]  /*4be0*/  FADD.FTZ R86, R86, R149 ;  /* 0x0000009556567221 */ /* 0x000fc60000010000 */
[----:B------:R-:W-:Y:S01]  /*4bf0*/  FMUL.FTZ R157, R89, -1.4426950216293334961 ;  /* 0xbfb8aa3b599d7820 */ /* 0x000fe20000410000 */
[----:B------:R-:W-:Y:S01]  /*4c00*/  FMUL.FTZ R91, R100, R91 ;  /* 0x0000005b645b7220 */ /* 0x000fe20000410000 */
[----:B------:R-:W-:Y:S02]  /*4c10*/  HADD2.F32 R100, -RZ, R87.H0_H0 ;  /* 0x20000057ff647230 */ /* 0x000fe40000004100 */
[----:B------:R-:W-:Y:S02]  /*4c20*/  FADD.FTZ R86, R86, R148 ;  /* 0x0000009456567221 */ /* 0x000fe40000010000 */
[----:B------:R-:W0:Y:S02]  /*4c30*/  MUFU.EX2 R157, R157 ;  /* 0x0000009d009d7308 */ /* 0x000e240000000800 */
[----:B------:R-:W-:Y:S01]  /*4c40*/  FADD.FTZ R86, R86, R147 ;  /* 0x0000009356567221 */ /* 0x000fe20000010000 */
[----:B------:R-:W-:-:S03]  /*4c50*/  FADD.FTZ R100, -R76, R100 ;  /* 0x000000644c647221 */ /* 0x000fc60000010100 */
[----:B------:R-:W-:Y:S01]  /*4c60*/  FADD.FTZ R86, R86, R146 ;  /* 0x0000009256567221 */ /* 0x000fe20000010000 */
[----:B------:R-:W-:Y:S01]  /*4c70*/  FMUL.FTZ R100, R49, R100 ;  /* 0x0000006431647220 */ /* 0x000fe20000410000 */
[----:B------:R-:W-:Y:S02]  /*4c80*/  FMUL.FTZ R123, R123, R85 ;  /* 0x000000557b7b7220 */ /* 0x000fe40000410000 */
[----:B------:R-:W-:Y:S01]  /*4c90*/  FADD.FTZ R86, R86, R145 ;  /* 0x0000009156567221 */ /* 0x000fe20000010000 */
[----:B------:R-:W-:Y:S01]  /*4ca0*/  FFMA.FTZ R85, R7, R100, R3 ;  /* 0x0000006407557223 */ /* 0x000fe20000010003 */
[----:B------:R-:W-:Y:S01]  /*4cb0*/  FMUL.FTZ R155, R155, R102 ;  /* 0x000000669b9b7220 */ /* 0x000fe20000410000 */
[----:B------:R-:W-:Y:S02]  /*4cc0*/  HADD2.F32 R102, -RZ, R87.H1_H1 ;  /* 0x30000057ff667230 */ /* 0x000fe40000004100 */
[----:B------:R-:W-:Y:S01]  /*4cd0*/  FADD.FTZ R86, R86, R144 ;  /* 0x0000009056567221 */ /* 0x000fe20000010000 */
[----:B------:R-:W-:-:S02]  /*4ce0*/  FMUL.FTZ R87, R85, -1.4426950216293334961 ;  /* 0xbfb8aa3b55577820 */ /* 0x000fc40000410000 */
[----:B------:R-:W-:Y:S01]  /*4cf0*/  FADD.FTZ R102, -R76, R102 ;  /* 0x000000664c667221 */ /* 0x000fe20000010100 */
[----:B0-----:R-:W-:Y:S01]  /*4d00*/  FADD.FTZ R157, R157, 1 ;  /* 0x3f8000009d9d7421 */ /* 0x001fe20000010000 */
[----:B------:R-:W-:Y:S01]  /*4d10*/  FADD.FTZ R86, R86, R143 ;  /* 0x0000008f56567221 */ /* 0x000fe20000010000 */
[----:B------:R-:W-:Y:S01]  /*4d20*/  FMUL.FTZ R156, R156, R158 ;  /* 0x0000009e9c9c7220 */ /* 0x000fe20000410000 */
[----:B------:R-:W0:Y:S01]  /*4d30*/  MUFU.EX2 R87, R87 ;  /* 0x0000005700577308 */ /* 0x000e220000000800 */
[----:B------:R-:W-:Y:S01]  /*4d40*/  FMUL.FTZ R102, R49, R102 ;  /* 0x0000006631667220 */ /* 0x000fe20000410000 */
[----:B------:R-:W-:-:S03]  /*4d50*/  FADD.FTZ R158, R86, R142 ;  /* 0x0000008e569e7221 */ /* 0x000fc60000010000 */
[----:B------:R-:W-:Y:S01]  /*4d60*/  FFMA.FTZ R86, R6, R102, R2 ;  /* 0x0000006606567223 */ /* 0x000fe20000010002 */
[----:B------:R-:W-:Y:S02]  /*4d70*/  FADD.FTZ R158, R158, R141 ;  /* 0x0000008d9e9e7221 */ /* 0x000fe40000010000 */
[----:B------:R-:W1:Y:S01]  /*4d80*/  MUFU.RCP R157, R157 ;  /* 0x0000009d009d7308 */ /* 0x000e620000001000 */
[----:B------:R-:W-:Y:S01]  /*4d90*/  FMUL.FTZ R119, R159, R119 ;  /* 0x000000779f777220 */ /* 0x000fe20000410000 */
[----:B------:R-:W-:Y:S01]  /*4da0*/  FMUL.FTZ R159, R86, -1.4426950216293334961 ;  /* 0xbfb8aa3b569f7820 */ /* 0x000fe20000410000 */
[----:B------:R-:W-:-:S04]  /*4db0*/  FADD.FTZ R158, R158, R140 ;  /* 0x0000008c9e9e7221 */ /* 0x000fc80000010000 */
[----:B------:R-:W-:Y:S01]  /*4dc0*/  FADD.FTZ R158, R158, R139 ;  /* 0x0000008b9e9e7221 */ /* 0x000fe20000010000 */
[----:B------:R-:W2:Y:S01]  /*4dd0*/  MUFU.EX2 R159, R159 ;  /* 0x0000009f009f7308 */ /* 0x000ea20000000800 */
[----:B0-----:R-:W-:Y:S02]  /*4de0*/  FADD.FTZ R87, R87, 1 ;  /* 0x3f80000057577421 */ /* 0x001fe40000010000 */
[----:B------:R-:W-:-:S04]  /*4df0*/  FADD.FTZ R158, R158, R138 ;  /* 0x0000008a9e9e7221 */ /* 0x000fc80000010000 */
[----:B------:R-:W-:Y:S01]  /*4e00*/  FADD.FTZ R158, R158, R137 ;  /* 0x000000899e9e7221 */ /* 0x000fe20000010000 */
[----:B-1----:R-:W-:Y:S01]  /*4e10*/  FADD.FTZ R162, -R157, 1 ;  /* 0x3f8000009da27421 */ /* 0x002fe20000010100 */
[----:B------:R-:W0:Y:S03]  /*4e20*/  MUFU.RCP R87, R87 ;  /* 0x0000005700577308 */ /* 0x000e260000001000 */
[----:B------:R-:W-:Y:S01]  /*4e30*/  FFMA.FTZ R89, R89, R162, 1 ;  /* 0x3f80000059597423 */ /* 0x000fe200000100a2 */
[----:B------:R-:W-:-:S04]  /*4e40*/  FADD.FTZ R162, R158, R136 ;  /* 0x000000889ea27221 */ /* 0x000fc80000010000 */
[----:B------:R-:W-:Y:S01]  /*4e50*/  FADD.FTZ R162, R162, R135 ;  /* 0x00000087a2a27221 */ /* 0x000fe20000010000 */
[----:B--2---:R-:W-:-:S03]  /*4e60*/  FADD.FTZ R159, R159, 1 ;  /* 0x3f8000009f9f7421 */ /* 0x004fc60000010000 */
[----:B------:R-:W-:Y:S01]  /*4e70*/  FADD.FTZ R162, R162, R134 ;  /* 0x00000086a2a27221 */ /* 0x000fe20000010000 */
[----:B------:R-:W1:Y:S01]  /*4e80*/  MUFU.RCP R158, R159 ;  /* 0x0000009f009e7308 */ /* 0x000e620000001000 */
[----:B------:R-:W-:Y:S02]  /*4e90*/  FMUL.FTZ R89, R157, R89 ;  /* 0x000000599d597220 */ /* 0x000fe40000410000 */
[----:B------:R-:W-:Y:S01]  /*4ea0*/  FADD.FTZ R162, R162, R133 ;  /* 0x00000085a2a27221 */ /* 0x000fe20000010000 */
[----:B0-----:R-:W-:-:S03]  /*4eb0*/  FADD.FTZ R157, -R87, 1 ;  /* 0x3f800000579d7421 */ /* 0x001fc60000010100 */
[----:B------:R-:W-:Y:S01]  /*4ec0*/  FADD.FTZ R162, R162, R132 ;  /* 0x00000084a2a27221 */ /* 0x000fe20000010000 */
[----:B------:R-:W-:-:S03]  /*4ed0*/  FFMA.FTZ R157, R85, R157, 1 ;  /* 0x3f800000559d7423 */ /* 0x000fc6000001009d */
[----:B------:R-:W-:Y:S01]  /*4ee0*/  FADD.FTZ R162, R162, R131 ;  /* 0x00000083a2a27221 */ /* 0x000fe20000010000 */
[----:B------:R-:W-:-:S03]  /*4ef0*/  FMUL.FTZ R87, R87, R157 ;  /* 0x0000009d57577220 */ /* 0x000fc60000410000 */
[----:B------:R-:W-:Y:S01]  /*4f00*/  FADD.FTZ R157, R162, R130 ;  /* 0x00000082a29d7221 */ /* 0x000fe20000010000 */
[----:B-1----:R-:W-:-:S03]  /*4f10*/  FADD.FTZ R85, -R158, 1 ;  /* 0x3f8000009e557421 */ /* 0x002fc60000010100 */
[----:B------:R-:W-:Y:S01]  /*4f20*/  FADD.FTZ R157, R157, R129 ;  /* 0x000000819d9d7221 */ /* 0x000fe20000010000 */
[----:B------:R-:W-:Y:S01]  /*4f30*/  FFMA.FTZ R85, R86, R85, 1 ;  /* 0x3f80000056557423 */ /* 0x000fe20000010055 */
[--C-:B-----5:R-:W-:Y:S02]  /*4f40*/  HADD2.F32 R86, -RZ, R78.reuse.H0_H0 ;  /* 0x2000004eff567230 */ /* 0x120fe40000004100 */
[----:B------:R-:W-:Y:S01]  /*4f50*/  FADD.FTZ R157, R157, R128 ;  /* 0x000000809d9d7221 */ /* 0x000fe20000010000 */
[----:B------:R-:W-:-:S03]  /*4f60*/  HADD2.F32 R78, -RZ, R78.H1_H1 ;  /* 0x3000004eff4e7230 */ /* 0x000fc60000004100 */
[----:B------:R-:W-:Y:S02]  /*4f70*/  FADD.FTZ R157, R157, R127 ;  /* 0x0000007f9d9d7221 */ /* 0x000fe40000010000 */
[----:B------:R-:W-:Y:S02]  /*4f80*/  FMUL.FTZ R78, R78, R155 ;  /* 0x0000009b4e4e7220 */ /* 0x000fe40000410000 */
[----:B------:R-:W-:-:S04]  /*4f90*/  FADD.FTZ R155, R157, R126 ;  /* 0x0000007e9d9b7221 */ /* 0x000fc80000010000 */
[----:B------:R-:W-:Y:S01]  /*4fa0*/  FADD.FTZ R155, R155, R125 ;  /* 0x0000007d9b9b7221 */ /* 0x000fe20000010000 */
[----:B------:R-:W-:Y:S01]  /*4fb0*/  FMUL.FTZ R86, R86, R156 ;  /* 0x0000009c56567220 */ /* 0x000fe20000410000 */
[--C-:B------:R-:W-:Y:S02]  /*4fc0*/  HADD2.F32 R156, -RZ, R79.reuse.H0_H0 ;  /* 0x2000004fff9c7230 */ /* 0x100fe40000004100 */
[----:B------:R-:W-:Y:S01]  /*4fd0*/  FADD.FTZ R155, R155, R124 ;  /* 0x0000007c9b9b7221 */ /* 0x000fe20000010000 */
[----:B------:R-:W-:-:S03]  /*4fe0*/  HADD2.F32 R79, -RZ, R79.H1_H1 ;  /* 0x3000004fff4f7230 */ /* 0x000fc60000004100 */
[----:B------:R-:W-:Y:S02]  /*4ff0*/  FADD.FTZ R155, R155, R77 ;  /* 0x0000004d9b9b7221 */ /* 0x000fe40000010000 */
[----:B------:R-:W-:Y:S02]  /*5000*/  FMUL.FTZ R79, R79, R123 ;  /* 0x0000007b4f4f7220 */ /* 0x000fe40000410000 */
[----:B------:R-:W-:-:S04]  /*5010*/  FADD.FTZ R123, R155, R73 ;  /* 0x000000499b7b7221 */ /* 0x000fc80000010000 */
[----:B------:R-:W-:Y:S01]  /*5020*/  FADD.FTZ R123, R123, R72 ;  /* 0x000000487b7b7221 */ /* 0x000fe20000010000 */
[----:B------:R-:W-:-:S03]  /*5030*/  HADD2.F32 R155, -RZ, R74.H0_H0 ;  /* 0x2000004aff9b7230 */ /* 0x000fc60000004100 */
[----:B------:R-:W-:Y:S01]  /*5040*/  FADD.FTZ R123, R123, R71 ;  /* 0x000000477b7b7221 */ /* 0x000fe20000010000 */
[----:B------:R-:W-:-:S03]  /*5050*/  HADD2.F32 R74, -RZ, R74.H1_H1 ;  /* 0x3000004aff4a7230 */ /* 0x000fc60000004100 */
[----:B------:R-:W-:Y:S02]  /*5060*/  FADD.FTZ R123, R123, R70 ;  /* 0x000000467b7b7221 */ /* 0x000fe40000010000 */
[----:B------:R-:W-:Y:S02]  /*5070*/  FMUL.FTZ R89, R74, R89 ;  /* 0x000000594a597220 */ /* 0x000fe40000410000 */
[----:B------:R-:W-:-:S04]  /*5080*/  FADD.FTZ R74, R123, R69 ;  /* 0x000000457b4a7221 */ /* 0x000fc80000010000 */
[----:B------:R-:W-:-:S04]  /*5090*/  FADD.FTZ R74, R74, R68 ;  /* 0x000000444a4a7221 */ /* 0x000fc80000010000 */
[----:B------:R-:W-:Y:S01]  /*50a0*/  FADD.FTZ R74, R74, R67 ;  /* 0x000000434a4a7221 */ /* 0x000fe20000010000 */
[----:B------:R-:W-:-:S03]  /*50b0*/  HADD2.F32 R123, -RZ, R75.H0_H0 ;  /* 0x2000004bff7b7230 */ /* 0x000fc60000004100 */
[----:B------:R-:W-:Y:S01]  /*50c0*/  FADD.FTZ R74, R74, R66 ;  /* 0x000000424a4a7221 */ /* 0x000fe20000010000 */
[----:B------:R-:W-:Y:S02]  /*50d0*/  HADD2.F32 R75, -RZ, R75.H1_H1 ;  /* 0x3000004bff4b7230 */ /* 0x000fe40000004100 */
[----:B------:R-:W-:Y:S01]  /*50e0*/  FMUL.FTZ R85, R158, R85 ;  /* 0x000000559e557220 */ /* 0x000fe20000410000 */
[----:B------:R-:W-:-:S03]  /*50f0*/  FADD.FTZ R74, R74, R65 ;  /* 0x000000414a4a7221 */ /* 0x000fc60000010000 */
[----:B------:R-:W-:Y:S01]  /*5100*/  FMUL.FTZ R85, R75, R85 ;  /* 0x000000554b557220 */ /* 0x000fe20000410000 */
[----:B------:R-:W-:Y:S01]  /*5110*/  FADD.FTZ R75, R74, R64 ;  /* 0x000000404a4b7221 */ /* 0x000fe20000010000 */
[----:B------:R-:W-:Y:S01]  /*5120*/  FMUL.FTZ R87, R123, R87 ;  /* 0x000000577b577220 */ /* 0x000fe20000410000 */
[-C--:B------:R-:W-:Y:S02]  /*5130*/  FFMA.FTZ R74, R55, R113.reuse, R104 ;  /* 0x00000071374a7223 */ /* 0x080fe40000010068 */
[----:B------:R-:W-:Y:S01]  /*5140*/  FADD.FTZ R123, R75, R63 ;  /* 0x0000003f4b7b7221 */ /* 0x000fe20000010000 */
[----:B------:R-:W-:Y:S01]  /*5150*/  FADD.FTZ R109, R109, R113 ;  /* 0x000000716d6d7221 */ /* 0x000fe20000010000 */
[----:B------:R-:W-:Y:S01]  /*5160*/  FMUL.FTZ R104, R9, R113 ;  /* 0x0000007109687220 */ /* 0x000fe20000410000 */
[----:B------:R-:W-:Y:S01]  /*5170*/  FADD.FTZ R113, R108, R116 ;  /* 0x000000746c717221 */ /* 0x000fe20000010000 */
[----:B------:R-:W-:Y:S01]  /*5180*/  FADD.FTZ R108, R123, R62 ;  /* 0x0000003e7b6c7221 */ /* 0x000fe20000010000 */
[----:B------:R-:W-:-:S03]  /*5190*/  FFMA.FTZ R111, R56, R103, R111 ;  /* 0x00000067386f7223 */ /* 0x000fc6000001006f */
[----:B------:R-:W-:Y:S01]  /*51a0*/  FADD.FTZ R108, R108, R61 ;  /* 0x0000003d6c6c7221 */ /* 0x000fe20000010000 */
[----:B------:R-:W-:Y:S01]  /*51b0*/  FADD.FTZ R110, R110, R103 ;  /* 0x000000676e6e7221 */ /* 0x000fe20000010000 */
[----:B------:R-:W-:Y:S02]  /*51c0*/  FMUL.FTZ R103, R6, R103 ;  /* 0x0000006706677220 */ /* 0x000fe40000410000 */
        /* <DEDUP_REMOVED lines=9> */
[-C--:B------:R-:W-:Y:S01]  /*5260*/  FFMA.FTZ R116, R53, R112.reuse, R106 ;  /* 0x0000007035747223 */ /* 0x080fe2000001006a */
[----:B------:R-:W-:Y:S01]  /*5270*/  FMUL.FTZ R106, R7, R112 ;  /* 0x00000070076a7220 */ /* 0x000fe20000410000 */
[----:B------:R-:W-:Y:S01]  /*5280*/  FFMA.FTZ R122, R54, R105, R122 ;  /* 0x00000069367a7223 */ /* 0x000fe2000001007a */
[----:B------:R-:W-:Y:S01]  /*5290*/  FADD.FTZ R110, R110, R105 ;  /* 0x000000696e6e7221 */ /* 0x000fe20000010000 */
        /* <DEDUP_REMOVED lines=13> */
[----:B------:R-:W-:Y:S01]  /*5370*/  FFMA.FTZ R157, R92, R119, R74 ;  /* 0x000000775c9d7223 */ /* 0x000fe2000001004a */
[----:B------:R-:W-:Y:S01]  /*5380*/  FMUL.FTZ R110, R7, R118 ;  /* 0x00000076076e7220 */ /* 0x000fe20000410000 */
[----:B------:R-:W-:Y:S01]  /*5390*/  FFMA.FTZ R122, R95, R109, R122 ;  /* 0x0000006d5f7a7223 */ /* 0x000fe2000001007a */
[----:B------:R-:W-:Y:S01]  /*53a0*/  FADD.FTZ R74, R112, R109 ;  /* 0x0000006d704a7221 */ /* 0x000fe20000010000 */
[----:B------:R-:W-:Y:S01]  /*53b0*/  FMUL.FTZ R88, R156, R88 ;  /* 0x000000589c587220 */ /* 0x000fe20000410000 */
        /* <DEDUP_REMOVED lines=13> */
[C---:B------:R-:W-:Y:S01]  /*5490*/  FFMA.FTZ R159, R82.reuse, R120, R75 ;  /* 0x00000078529f7223 */ /* 0x040fe2000001004b */
[----:B------:R-:W-:Y:S01]  /*54a0*/  FMUL.FTZ R114, R7, R90 ;  /* 0x0000005a07727220 */ /* 0x000fe20000410000 */
[----:B------:R-:W-:Y:S01]  /*54b0*/  FFMA.FTZ R75, R82, R113, R122 ;  /* 0x00000071524b7223 */ /* 0x000fe2000001007a */
[----:B------:R-:W-:Y:S01]  /*54c0*/  FADD.FTZ R74, R74, R113 ;  /* 0x000000714a4a7221 */ /* 0x000fe20000010000 */
[----:B------:R-:W-:Y:S01]  /*54d0*/  FFMA.FTZ R116, R94, R118, R116 ;  /* 0x000000765e747223 */ /* 0x000fe20000010074 */
[----:B------:R-:W-:Y:S01]  /*54e0*/  FADD.FTZ R155, R155, R115 ;  /* 0x000000739b9b7221 */ /* 0x000fe20000010000 */
[----:B------:R-:W-:Y:S01]  /*54f0*/  FFMA.FTZ R75, R80, R114, R75 ;  /* 0x00000072504b7223 */ /* 0x000fe2000001004b */
[----:B------:R-:W-:Y:S01]  /*5500*/  FADD.FTZ R74, R74, R114 ;  /* 0x000000724a4a7221 */ /* 0x000fe20000010000 */
[----:B------:R-:W-:Y:S01]  /*5510*/  FMUL.FTZ R115, R6, R84 ;  /* 0x0000005406737220 */ /* 0x000fe20000410000 */
[----:B------:R-:W-:Y:S01]  /*5520*/  FFMA.FTZ R164, R80, R90, R116 ;  /* 0x0000005a50a47223 */ /* 0x000fe20000010074 */
[----:B------:R-:W-:-:S02]  /*5530*/  FMUL.FTZ R116, R9, R86 ;  /* 0x0000005609747220 */ /* 0x000fc40000410000 */
[----:B------:R-:W-:Y:S01]  /*5540*/  FFMA.FTZ R75, R81, R115, R75 ;  /* 0x00000073514b7223 */ /* 0x000fe2000001004b */
[----:B------:R-:W-:Y:S01]  /*5550*/  FADD.FTZ R74, R74, R115 ;  /* 0x000000734a4a7221 */ /* 0x000fe20000010000 */
[----:B------:R-:W-:Y:S02]  /*5560*/  FMUL.FTZ R117, R8, R78 ;  /* 0x0000004e08757220 */ /* 0x000fe40000410000 */
[----:B------:R-:W-:Y:S01]  /*5570*/  FFMA.FTZ R75, R96, R116, R75 ;  /* 0x00000074604b7223 */ /* 0x000fe2000001004b */
[----:B------:R-:W-:Y:S01]  /*5580*/  FADD.FTZ R74, R74, R116 ;  /* 0x000000744a4a7221 */ /* 0x000fe20000010000 */
[----:B------:R-:W-:Y:S01]  /*5590*/  FADD.FTZ R123, R123, R118 ;  /* 0x000000767b7b7221 */ /* 0x000fe20000010000 */
        /* <DEDUP_REMOVED lines=10> */
[----:B------:R-:W-:Y:S01]  /*5640*/  FMUL.FTZ R121, R8, R89 ;  /* 0x0000005908797220 */ /* 0x000fe20000410000 */
[----:B------:R-:W-:Y:S01]  /*5650*/  FFMA.FTZ R157, R96, R86, R157 ;  /* 0x00000056609d7223 */ /* 0x000fe2000001009d */
[----:B------:R-:W-:Y:S01]  /*5660*/  FFMA.FTZ R75, R97, R120, R75 ;  /* 0x00000078614b7223 */ /* 0x000fe2000001004b */
[----:B------:R-:W-:Y:S01]  /*5670*/  FADD.FTZ R74, R74, R120 ;  /* 0x000000784a4a7221 */ /* 0x000fe20000010000 */
[----:B------:R-:W-:Y:S01]  /*5680*/  FADD.FTZ R158, R158, R86 ;  /* 0x000000569e9e7221 */ /* 0x000fe20000010000 */
[----:B------:R-:W-:Y:S01]  /*5690*/  FADD.FTZ R165, R123, R90 ;  /* 0x0000005a7ba57221 */ /* 0x000fe20000010000 */
[----:B------:R-:W-:Y:S01]  /*56a0*/  FFMA.FTZ R75, R101, R121, R75 ;  /* 0x00000079654b7223 */ /* 0x000fe2000001004b */
[----:B------:R-:W-:Y:S01]  /*56b0*/  FADD.FTZ R74, R74, R121 ;  /* 0x000000794a4a7221 */ /* 0x000fe20000010000 */
[----:B------:R-:W-:Y:S01]  /*56c0*/  FMUL.FTZ R122, R7, R87 ;  /* 0x00000057077a7220 */ /* 0x000fe20000410000 */
[----:B------:R-:W-:Y:S01]  /*56d0*/  FFMA.FTZ R90, R97, R91, R157 ;  /* 0x0000005b615a7223 */ /* 0x000fe2000001009d */
[----:B------:R-:W-:-:S02]  /*56e0*/  FADD.FTZ R91, R158, R91 ;  /* 0x0000005b9e5b7221 */ /* 0x000fc40000010000 */
[----:B------:R-:W0:Y:S01]  /*56f0*/  S2R R158, SR_TID.X ;  /* 0x00000000009e7919 */ /* 0x000e220000002100 */
[----:B------:R-:W-:Y:S01]  /*5700*/  FFMA.FTZ R75, R100, R122, R75 ;  /* 0x0000007a644b7223 */ /* 0x000fe2000001004b */
[----:B------:R-:W-:Y:S01]  /*5710*/  FADD.FTZ R74, R74, R122 ;  /* 0x0000007a4a4a7221 */ /* 0x000fe20000010000 */
[----:B------:R-:W-:-:S04]  /*5720*/  FMUL.FTZ R123, R6, R85 ;  /* 0x00000055067b7220 */ /* 0x000fc80000410000 */
[----:B------:R-:W-:Y:S01]  /*5730*/  FADD.FTZ R74, R74, R123 ;  /* 0x0000007b4a4a7221 */ /* 0x000fe20000010000 */
[----:B------:R-:W-:Y:S01]  /*5740*/  FFMA.FTZ R75, R102, R123, R75 ;  /* 0x0000007b664b7223 */ /* 0x000fe2000001004b */
[----:B------:R-:W-:-:S04]  /*5750*/  UIADD3 UR12, UP0, UPT, UR12, 0x2, URZ ;  /* 0x000000020c0c7890 */ /* 0x000fc8000ff1e0ff */
[----:B------:R1:W-:Y:S01]  /*5760*/  STS.64 [R154], R74 ;  /* 0x0000004a9a007388 */ /* 0x0003e20000000a00 */
[----:B------:R-:W-:Y:S02]  /*5770*/  UIADD3.X UR5, UPT, UPT, URZ, UR5, URZ, UP0, !UPT ;  /* 0x00000005ff057290 */ /* 0x000fe400087fe4ff */
[----:B------:R-:W-:Y:S01]  /*5780*/  UISETP.GE.U32.AND UP0, UPT, UR12, UR23, UPT ;  /* 0x000000170c00728c */ /* 0x000fe2000bf06070 */
[----:B------:R-:W-:-:S03]  /*5790*/  FFMA.FTZ R156, R81, R84, R156 ;  /* 0x00000054519c7223 */ /* 0x000fc6000001009c */
[----:B------:R-:W-:Y:S01]  /*57a0*/  UISETP.GE.AND.EX UP0, UPT, UR5, UR13, UPT, UP0 ;  /* 0x0000000d0500728c */ /* 0x000fe2000bf06300 */
[----:B------:R-:W-:Y:S01]  /*57b0*/  FADD.FTZ R155, R155, R84 ;  /* 0x000000549b9b7221 */ /* 0x000fe20000010000 */
[----:B------:R-:W-:Y:S01]  /*57c0*/  FFMA.FTZ R159, R83, R78, R159 ;  /* 0x0000004e539f7223 */ /* 0x000fe2000001009f */
[----:B------:R-:W-:Y:S01]  /*57d0*/  FFMA.FTZ R164, R99, R88, R164 ;  /* 0x0000005863a47223 */ /* 0x000fe200000100a4 */
[----:B------:R-:W-:Y:S01]  /*57e0*/  FFMA.FTZ R156, R98, R79, R156 ;  /* 0x0000004f629c7223 */ /* 0x000fe2000001009c */
[----:B------:R-:W-:Y:S01]  /*57f0*/  FADD.FTZ R162, R162, R78 ;  /* 0x0000004ea2a27221 */ /* 0x000fe20000010000 */
[----:B------:R-:W-:Y:S01]  /*5800*/  FADD.FTZ R165, R165, R88 ;  /* 0x00000058a5a57221 */ /* 0x000fe20000010000 */
[----:B------:R-:W-:Y:S01]  /*5810*/  FADD.FTZ R155, R155, R79 ;  /* 0x0000004f9b9b7221 */ /* 0x000fe20000010000 */
[----:B------:R-:W-:Y:S01]  /*5820*/  FFMA.FTZ R88, R101, R89, R159 ;  /* 0x0000005965587223 */ /* 0x000fe2000001009f */
[----:B------:R-:W-:Y:S01]  /*5830*/  FFMA.FTZ R86, R100, R87, R164 ;  /* 0x0000005764567223 */ /* 0x000fe200000100a4 */
[----:B------:R-:W-:Y:S01]  /*5840*/  FFMA.FTZ R84, R102, R85, R156 ;  /* 0x0000005566547223 */ /* 0x000fe2000001009c */
[----:B------:R-:W-:Y:S01]  /*5850*/  FADD.FTZ R89, R162, R89 ;  /* 0x00000059a2597221 */ /* 0x000fe20000010000 */
[----:B------:R-:W-:Y:S01]  /*5860*/  FADD.FTZ R87, R165, R87 ;  /* 0x00000057a5577221 */ /* 0x000fe20000010000 */
[----:B------:R-:W-:Y:S01]  /*5870*/  BAR.SYNC.DEFER_BLOCKING 0x0 ;  /* 0x0000000000007b1d */ /* 0x000fe20000010000 */
[----:B0-----:R-:W-:Y:S01]  /*5880*/  ISETP.GT.U32.AND P0, PT, R158, 0x1f, PT ;  /* 0x0000001f9e00780c */ /* 0x001fe20003f04070 */
[----:B------:R-:W-:-:S04]  /*5890*/  FADD.FTZ R85, R155, R85 ;  /* 0x000000559b557221 */ /* 0x000fc80000010000 */
[----:B-1----:R-:W-:Y:S08]  /*58a0*/  BRA.U !UP0, `(.L_x_604) ;  /* 0x0000000108707547 */ /* 0x002ff0000b800000 */
[----:B------:R-:W2:Y:S04]  /*58b0*/  LDL R79, [R1+0x30] ;  /* 0x00003000014f7983 */ /* 0x000ea80000100800 */
[----:B------:R-:W3:Y:S04]  /*58c0*/  LDL R78, [R1+0x2c] ;  /* 0x00002c00014e7983 */ /* 0x000ee80000100800 */
[----:B------:R-:W4:Y:S01]  /*58d0*/  LDL R154, [R1+0x28] ;  /* 0x00002800019a7983 */ /* 0x000f220000100800 */
        /* <DEDUP_REMOVED lines=24> */
[----:B------:R0:W-:Y:S02]  /*5a60*/  STG.E.64 desc[UR16][R160.64+0x4000], R74 ;  /* 0x0040004aa0007986 */ /* 0x0001e4000c101b10 */
.L_x_604:
        /* <DEDUP_REMOVED lines=13> */
[----:B------:R-:W5:Y:S04]  /*5b40*/  LDL R154, [R1] ;  /* 0x00000000019a7983 */ /* 0x000f680000100800 */
        /* <DEDUP_REMOVED lines=30> */
.L_x_606:
[----:B------:R-:W-:Y:S05]  /*5d30*/  BSYNC.RECONVERGENT B0 ;  /* 0x0000000000007941 */ /* 0x000fea0003800200 */
.L_x_605:
        /* <DEDUP_REMOVED lines=35> */
.L_x_609:
        /* <DEDUP_REMOVED lines=8> */
.L_x_608:
[----:B------:R-:W-:Y:S05]  /*5ff0*/  WARPSYNC.ALL ;  /* 0x0000000000007948 */ /* 0x000fea0003800000 */
[----:B------:R-:W-:Y:S06]  /*6000*/  BAR.SYNC.DEFER_BLOCKING 0x0 ;  /* 0x0000000000007b1d */ /* 0x000fec0000010000 */
[----:B------:R-:W-:Y:S05]  /*6010*/  BRA `(.L_x_610) ;  /* 0x00000000005c7947 */ /* 0x000fea0003800000 */
.L_x_607:
        /* <DEDUP_REMOVED lines=13> */
.L_x_612:
        /* <DEDUP_REMOVED lines=8> */
.L_x_611:
[----:B------:R-:W-:Y:S05]  /*6170*/  WARPSYNC.ALL ;  /* 0x0000000000007948 */ /* 0x000fea0003800000 */
[----:B------:R-:W-:Y:S06]  /*6180*/  BAR.SYNC.DEFER_BLOCKING 0x0 ;  /* 0x0000000000007b1d */ /* 0x000fec0000010000 */
.L_x_610:
[----:B------:R-:W1:Y:S01]  /*6190*/  S2R R156, SR_TID.X ;  /* 0x00000000009c7919 */ /* 0x000e620000002100 */
[----:B------:R-:W-:Y:S01]  /*61a0*/  HADD2.F32 R51, -RZ, R51.H0_H0 ;  /* 0x20000033ff337230 */ /* 0x000fe20000004100 */
        /* <DEDUP_REMOVED lines=17> */
[----:B------:R-:W-:Y:S02]  /*62c0*/  HFMA2 R154, -RZ, RZ, 0, 0 ;  /* 0x00000000ff9a7431 */ /* 0x000fe400000001ff */
[----:B------:R-:W-:Y:S01]  /*62d0*/  FADD.FTZ R51, -R76, R51 ;  /* 0x000000334c337221 */ /* 0x000fe20000010100 */
[----:B------:R-:W-:-:S02]  /*62e0*/  UISETP.GE.U32.AND UP0, UPT, UR12, UR23, UPT ;  /* 0x000000170c00728c */ /* 0x000fc4000bf06070 */
[----:B------:R-:W-:Y:S01]  /*62f0*/  ULOP3.LUT UR4, UR4, 0x1, URZ, 0x3c, !UPT ;  /* 0x0000000104047892 */ /* 0x000fe2000f8e3cff */
[----:B------:R-:W-:Y:S01]  /*6300*/  FMUL.FTZ R51, R49, R51 ;  /* 0x0000003331337220 */ /* 0x000fe20000410000 */
        /* <DEDUP_REMOVED lines=51> */
[----:B------:R-:W-:Y:S01]  /*6640*/  FADD.FTZ R146, R146, -R74 ;  /* 0x8000004a92927221 */ /* 0x000fe20000010000 */
[-C--:B------:R-:W-:Y:S01]  /*6650*/  FFMA.FTZ R64, R11, -R75.reuse, R64 ;  /* 0x8000004b0b407223 */ /* 0x080fe20000010040 */
[-C--:B------:R-:W-:Y:S01]  /*6660*/  FFMA.FTZ R76, R10, -R75.reuse, R63 ;  /* 0x8000004b0a4c7223 */ /* 0x080fe2000001003f */
[--C-:B------:R-:W-:Y:S01]  /*6670*/  FADD.FTZ R145, R145, -R74.reuse ;  /* 0x8000004a91917221 */ /* 0x100fe20000010000 */
[--C-:B------:R-:W-:Y:S01]  /*6680*/  FADD.FTZ R144, R144, -R74.reuse ;  /* 0x8000004a90907221 */ /* 0x100fe20000010000 */
[----:B------:R-:W-:Y:S01]  /*6690*/  FADD.FTZ R142, R142, -R74 ;  /* 0x8000004a8e8e7221 */ /* 0x000fe20000010000 */
[-C--:B------:R-:W-:Y:S01]  /*66a0*/  FFMA.FTZ R66, R13, -R75.reuse, R66 ;  /* 0x8000004b0d427223 */ /* 0x080fe20000010042 */
        /* <DEDUP_REMOVED lines=77> */
[----:B------:R-:W-:Y:S01]  /*6b80*/  F2FP.F16.F32.PACK_AB R10, R11, R10 ;  /* 0x0000000a0b0a723e */ /* 0x000fe200000000ff */
        /* <DEDUP_REMOVED lines=97> */
[----:B------:R-:W-:Y:S01]  /*71a0*/  F2FP.F16.F32.PACK_AB R12, R13, R46 ;  /* 0x0000002e0d0c723e */ /* 0x000fe200000000ff */
[----:B------:R0:W-:Y:S01]  /*71b0*/  STG.E.64 desc[UR16][R152.64], R10 ;  /* 0x0000000a98007986 */ /* 0x0001e2000c101b10 */
[----:B------:R-:W-:-:S02]  /*71c0*/  F2FP.F16.F32.PACK_AB R13, R15, R44 ;  /* 0x0000002c0f0d723e */ /* 0x000fc400000000ff */
[----:B------:R-:W-:Y:S02]  /*71d0*/  F2FP.F16.F32.PACK_AB R14, R17, R42 ;  /* 0x0000002a110e723e */ /* 0x000fe400000000ff */
[----:B------:R-:W-:Y:S01]  /*71e0*/  F2FP.F16.F32.PACK_AB R15, R19, R40 ;  /* 0x00000028130f723e */ /* 0x000fe200000000ff */
[----:B------:R0:W-:Y:S01]  /*71f0*/  STG.E.64 desc[UR16][R152.64+0x1400], R12 ;  /* 0x0014000c98007986 */ /* 0x0001e2000c101b10 */
[----:B------:R-:W-:Y:S02]  /*7200*/  F2FP.F16.F32.PACK_AB R17, R23, R36 ;  /* 0x000000241711723e */ /* 0x000fe400000000ff */
[----:B------:R-:W-:Y:S01]  /*7210*/  F2FP.F16.F32.PACK_AB R19, R27, R32 ;  /* 0x000000201b13723e */ /* 0x000fe200000000ff */
[----:B------:R0:W-:Y:S01]  /*7220*/  STG.E.64 desc[UR16][R152.64+0x2800], R14 ;  /* 0x0028000e98007986 */ /* 0x0001e2000c101b10 */
[----:B------:R-:W-:Y:S02]  /*7230*/  F2FP.F16.F32.PACK_AB R43, R43, R68 ;  /* 0x000000442b2b723e */ /* 0x000fe400000000ff */
[----:B------:R-:W-:-:S02]  /*7240*/  F2FP.F16.F32.PACK_AB R47, R47, R64 ;  /* 0x000000402f2f723e */ /* 0x000fc400000000ff */
[----:B------:R-:W-:Y:S02]  /*7250*/  F2FP.F16.F32.PACK_AB R53, R53, R60 ;  /* 0x0000003c3535723e */ /* 0x000fe400000000ff */
[----:B------:R-:W-:Y:S02]  /*7260*/  F2FP.F16.F32.PACK_AB R16, R21, R38 ;  /* 0x000000261510723e */ /* 0x000fe400000000ff */
        /* <DEDUP_REMOVED lines=29> */
[----:B------:R0:W-:Y:S04]  /*7440*/  STG.E.64 desc[UR16][R152.64+0xf000], R60 ;  /* 0x00f0003c98007986 */ /* 0x0001e8000c101b10 */
[----:B------:R0:W-:Y:S04]  /*7450*/  STG.E.64 desc[UR16][R152.64+0x10400], R64 ;  /* 0x0104004098007986 */ /* 0x0001e8000c101b10 */
[----:B------:R0:W-:Y:S04]  /*7460*/  STG.E.64 desc[UR16][R152.64+0x11800], R68 ;  /* 0x0118004498007986 */ /* 0x0001e8000c101b10 */
[----:B------:R0:W-:Y:S01]  /*7470*/  STG.E.64 desc[UR16][R152.64+0x12c00], R48 ;  /* 0x012c003098007986 */ /* 0x0001e2000c101b10 */
[----:B------:R-:W-:Y:S05]  /*7480*/  BRA.U !UP0, `(.L_x_613) ;  /* 0xffffff95088c7547 */ /* 0x000fea000b83ffff */
.L_x_603:
        /* <DEDUP_REMOVED lines=11> */
[----:B------:R-:W2:Y:S01]  /*7540*/  LDC.64 R2, c[0x0][0x3c8] ;  /* 0x0000f200ff027b82 */ /* 0x000ea20000000a00 */
[----:B------:R-:W-:Y:S01]  /*7550*/  UMOV UR6, 0x400 ;  /* 0x0000040000067882 */ /* 0x000fe20000000000 */
[----:B------:R-:W3:Y:S01]  /*7560*/  LDCU.64 UR4, c[0x0][0x3d0] ;  /* 0x00007a00ff0477ac */ /* 0x000ee20008000a00 */
[----:B0-----:R-:W-:-:S05]  /*7570*/  MOV R18, UR10 ;  /* 0x0000000a00127c02 */ /* 0x001fca0008000f00 */
[----:B------:R-:W0:Y:S01]  /*7580*/  S2UR UR7, SR_CgaCtaId ;  /* 0x00000000000779c3 */ /* 0x000e220000008800 */
[----:B---3--:R-:W-:Y:S01]  /*7590*/  UIADD3 UR4, UP0, UPT, UR4, 0x36000, URZ ;  /* 0x0003600004047890 */ /* 0x008fe2000ff1e0ff */
[----:B--2---:R-:W-:-:S03]  /*75a0*/  ISETP.LT.U32.AND P0, PT, R2, 0x1, PT ;  /* 0x000000010200780c */ /* 0x004fc60003f01070 */
[----:B------:R-:W-:Y:S01]  /*75b0*/  UIADD3.X UR5, UPT, UPT, URZ, UR5, URZ, UP0, !UPT ;  /* 0x00000005ff057290 */ /* 0x000fe200087fe4ff */
[C---:B------:R-:W-:Y:S02]  /*75c0*/  ISETP.LT.AND.EX P0, PT, R3.reuse, RZ, PT, P0 ;  /* 0x000000ff0300720c */ /* 0x040fe40003f01300 */
[----:B-1----:R-:W-:Y:S01]  /*75d0*/  SHF.R.U32.HI R0, RZ, 0x5, R39 ;  /* 0x00000005ff007819 */ /* 0x002fe20000011627 */
[----:B0-----:R-:W-:Y:S01]  /*75e0*/  ULEA UR6, UR7, UR6, 0x18 ;  /* 0x0000000607067291 */ /* 0x001fe2000f8ec0ff */
        /* <DEDUP_REMOVED lines=37> */
.L_x_625:
        /* <DEDUP_REMOVED lines=25> */
.L_x_618:
        /* <DEDUP_REMOVED lines=33> */
.L_x_617:
[----:B------:R-:W-:Y:S05]  /*7be0*/  BSYNC.RECONVERGENT B1 ;  /* 0x0000000000017941 */ /* 0x000fea0003800200 */
.L_x_616:
        /* <DEDUP_REMOVED lines=25> */
.L_x_620:
[----:B------:R-:W-:Y:S05]  /*7d80*/  BSYNC.RECONVERGENT B1 ;  /* 0x0000000000017941 */ /* 0x000fea0003800200 */
.L_x_619:
        /* <DEDUP_REMOVED lines=30> */
.L_x_615:
[----:B------:R-:W-:Y:S05]  /*7f70*/  BSYNC.RECONVERGENT B0 ;  /* 0x0000000000007941 */ /* 0x000fea0003800200 */
.L_x_614:
[----:B------:R0:W-:Y:S01]  /*7f80*/  STS [R9], R21 ;  /* 0x0000001509007388 */ /* 0x0001e20000000800 */
[----:B------:R-:W1:Y:S01]  /*7f90*/  LDC.64 R14, c[0x0][0x388] ;  /* 0x0000e200ff0e7b82 */ /* 0x000e620000000a00 */
[----:B------:R-:W-:Y:S02]  /*7fa0*/  ISETP.GT.U32.AND P1, PT, R47, 0x9, PT ;  /* 0x000000092f00780c */ /* 0x000fe40003f24070 */
[----:B------:R0:W-:Y:S01]  /*7fb0*/  STS [R9+0x500], R20 ;  /* 0x0005001409007388 */ /* 0x0001e20000000800 */
[----:B------:R-:W-:-:S04]  /*7fc0*/  MOV R23, R8 ;  /* 0x0000000800177202 */ /* 0x000fc80000000f00 */
[----:B------:R-:W2:Y:S08]  /*7fd0*/  LDC.64 R16, c[0x0][0x390] ;  /* 0x0000e400ff107b82 */ /* 0x000eb00000000a00 */
[----:B0-----:R-:W-:Y:S06]  /*7fe0*/  BAR.SYNC.DEFER_BLOCKING 0x0 ;  /* 0x0000000000007b1d */ /* 0x001fec0000010000 */
.L_x_624:
        /* <DEDUP_REMOVED lines=31> */
.L_x_635:
        /* <DEDUP_REMOVED lines=11> */
.L_x_623:
[----:B------:R-:W-:Y:S05]  /*8290*/  BSYNC.RECONVERGENT B0 ;  /* 0x0000000000007941 */ /* 0x000fea0003800200 */
.L_x_622:
        /* <DEDUP_REMOVED lines=9> */
.L_x_621:
        /* <DEDUP_REMOVED lines=8> */
.L_x_627:
[----:B------:R-:W-:Y:S05]  /*83b0*/  BSYNC B0 ;  /* 0x0000000000007941 */ /* 0x000fea0003800000 */
.L_x_626:
        /* <DEDUP_REMOVED lines=8> */
.L_x_628:
[----:B------:R-:W-:Y:S01]  /*8440*/  FADD.FTZ R13, R13, R10 ;  /* 0x0000000a0d0d7221 */ /* 0x000fe20000010000 */
[----:B------:R-:W-:-:S04]  /*8450*/  HFMA2 R28, -RZ, RZ, 0, 2.384185791015625e-07 ;  /* 0x00000004ff1c7431 */ /* 0x000fc800000001ff */
[----:B------:R-:W-:Y:S02]  /*8460*/  MOV R27, R13 ;  /* 0x0000000d001b7202 */ /* 0x000fe40000000f00 */
[----:B------:R-:W-:-:S07]  /*8470*/  MOV R12, R26 ;  /* 0x0000001a000c7202 */ /* 0x000fce0000000f00 */
[----:B------:R-:W-:Y:S05]  /*8480*/  WARPSYNC.COLLECTIVE R24, `(.L_x_629) ;  /* 0x0000000018087348 */ /* 0x000fea0003c00000 */
[----:B------:R0:W1:Y:S02]  /*8490*/  SHFL.BFLY P3, R26, R27, R28, R29 ;  /* 0x0c00001c1b1a7389 */ /* 0x000064000006001d */
[----:B01----:R-:W-:Y:S05]  /*84a0*/  ENDCOLLECTIVE ;  /* 0x000000000000791b */ /* 0x003fea0003800000 */
.L_x_629:
[----:B------:R-:W-:-:S05]  /*84b0*/  FADD.FTZ R12, R12, R11 ;  /* 0x0000000b0c0c7221 */ /* 0x000fca0000010000 */
[----:B------:R-:W-:Y:S02]  /*84c0*/  MOV R27, R12 ;  /* 0x0000000c001b7202 */ /* 0x000fe40000000f00 */
[----:B------:R-:W-:-:S07]  /*84d0*/  MOV R20, R26 ;  /* 0x0000001a00147202 */ /* 0x000fce0000000f00 */
[----:B------:R-:W-:Y:S05]  /*84e0*/  WARPSYNC.COLLECTIVE R24, `(.L_x_630) ;  /* 0x0000000018087348 */ /* 0x000fea0003c00000 */
[----:B------:R0:W1:Y:S02]  /*84f0*/  SHFL.BFLY P3, R26, R27, R28, R29 ;  /* 0x0c00001c1b1a7389 */ /* 0x000064000006001d */
[----:B01----:R-:W-:Y:S05]  /*8500*/  ENDCOLLECTIVE ;  /* 0x000000000000791b */ /* 0x003fea0003800000 */
.L_x_630:
[----:B------:R-:W-:Y:S01]  /*8510*/  FADD.FTZ R20, R13, R20 ;  /* 0x000000140d147221 */ /* 0x000fe20000010000 */
[----:B------:R-:W-:-:S04]  /*8520*/  HFMA2 R28, -RZ, RZ, 0, 1.1920928955078125e-07 ;  /* 0x00000002ff1c7431 */ /* 0x000fc800000001ff */
[----:B------:R-:W-:Y:S02]  /*8530*/  MOV R27, R20 ;  /* 0x00000014001b7202 */ /* 0x000fe40000000f00 */
[----:B------:R-:W-:-:S07]  /*8540*/  MOV R21, R26 ;  /* 0x0000001a00157202 */ /* 0x000fce0000000f00 */
[----:B------:R-:W-:Y:S05]  /*8550*/  WARPSYNC.COLLECTIVE R24, `(.L_x_631) ;  /* 0x0000000018087348 */ /* 0x000fea0003c00000 */
[----:B------:R0:W1:Y:S02]  /*8560*/  SHFL.BFLY P3, R26, R27, R28, R29 ;  /* 0x0c00001c1b1a7389 */ /* 0x000064000006001d */
[----:B01----:R-:W-:Y:S05]  /*8570*/  ENDCOLLECTIVE ;  /* 0x000000000000791b */ /* 0x003fea0003800000 */
.L_x_631:
[----:B------:R-:W-:-:S05]  /*8580*/  FADD.FTZ R21, R12, R21 ;  /* 0x000000150c157221 */ /* 0x000fca0000010000 */
[----:B------:R-:W-:Y:S02]  /*8590*/  MOV R27, R21 ;  /* 0x00000015001b7202 */ /* 0x000fe40000000f00 */
[----:B------:R-:W-:-:S07]  /*85a0*/  MOV R25, R26 ;  /* 0x0000001a00197202 */ /* 0x000fce0000000f00 */
[----:B------:R-:W-:Y:S05]  /*85b0*/  WARPSYNC.COLLECTIVE R24, `(.L_x_632) ;  /* 0x0000000018087348 */ /* 0x000fea0003c00000 */
[----:B------:R0:W1:Y:S02]  /*85c0*/  SHFL.BFLY P3, R26, R27, R28, R29 ;  /* 0x0c00001c1b1a7389 */ /* 0x000064000006001d */
[----:B01----:R-:W-:Y:S05]  /*85d0*/  ENDCOLLECTIVE ;  /* 0x000000000000791b */ /* 0x003fea0003800000 */
.L_x_632:
[----:B------:R-:W-:Y:S01]  /*85e0*/  FADD.FTZ R25, R20, R25 ;  /* 0x0000001914197221 */ /* 0x000fe20000010000 */
[----:B------:R-:W-:-:S04]  /*85f0*/  HFMA2 R28, -RZ, RZ, 0, 5.9604644775390625e-08 ;  /* 0x00000001ff1c7431 */ /* 0x000fc800000001ff */
[----:B------:R-:W-:Y:S02]  /*8600*/  MOV R27, R25 ;  /* 0x00000019001b7202 */ /* 0x000fe40000000f00 */
[----:B------:R-:W-:-:S07]  /*8610*/  MOV R10, R26 ;  /* 0x0000001a000a7202 */ /* 0x000fce0000000f00 */
[----:B------:R-:W-:Y:S05]  /*8620*/  WARPSYNC.COLLECTIVE R24, `(.L_x_633) ;  /* 0x0000000018087348 */ /* 0x000fea0003c00000 */
[----:B------:R0:W1:Y:S02]  /*8630*/  SHFL.BFLY P3, R26, R27, R28, R29 ;  /* 0x0c00001c1b1a7389 */ /* 0x000064000006001d */
[----:B01----:R-:W-:Y:S05]  /*8640*/  ENDCOLLECTIVE ;  /* 0x000000000000791b */ /* 0x003fea0003800000 */
.L_x_633:
[----:B------:R-:W-:-:S05]  /*8650*/  FADD.FTZ R10, R21, R10 ;  /* 0x0000000a150a7221 */ /* 0x000fca0000010000 */
[----:B------:R-:W-:Y:S02]  /*8660*/  MOV R27, R10 ;  /* 0x0000000a001b7202 */ /* 0x000fe40000000f00 */
[----:B------:R-:W-:-:S07]  /*8670*/  MOV R22, R26 ;  /* 0x0000001a00167202 */ /* 0x000fce0000000f00 */
[----:B------:R-:W-:Y:S05]  /*8680*/  WARPSYNC.COLLECTIVE R24, `(.L_x_634) ;  /* 0x0000000018087348 */ /* 0x000fea0003c00000 */
[----:B------:R0:W1:Y:S02]  /*8690*/  SHFL.BFLY P3, R26, R27, R28, R29 ;  /* 0x0c00001c1b1a7389 */ /* 0x000064000006001d */
[----:B01----:R-:W-:Y:S05]  /*86a0*/  ENDCOLLECTIVE ;  /* 0x000000000000791b */ /* 0x003fea0003800000 */
.L_x_634:
[----:B------:R-:W-:Y:S01]  /*86b0*/  FADD.FTZ R22, R25, R22 ;  /* 0x0000001619167221 */ /* 0x000fe20000010000 */
[----:B------:R-:W-:Y:S01]  /*86c0*/  MOV R11, R26 ;  /* 0x0000001a000b7202 */ /* 0x000fe20000000f00 */
[----:B------:R-:W-:Y:S06]  /*86d0*/  BRA `(.L_x_635) ;  /* 0xfffffff800c07947 */ /* 0x000fec000383ffff */
.L_x_636:
        /* <DEDUP_REMOVED lines=10> */
.L_x_912:


//--------------------- .text._ZN13group_norm_v218gn_bwd_cuda_kernelI6__halfLi320ELi2ELi16ELi40ELi4096ELb1ELb1ELi32ELi320ELi320ELi4ELb1ELi2ELb0ELb0ELNS_15WgradSyncMethodE3ENS_16CompileConditionILi1000EEEEEvPT_S6_S6_PKS5_S8_S8_S8_PKfflPfPj --------------------------
	.section	.text._ZN13group_norm_v218gn_bwd_cuda_kernelI6__halfLi320ELi2ELi16ELi40ELi4096ELb1ELb1ELi32ELi320ELi320ELi4ELb1ELi2ELb0ELb0ELNS_15WgradSyncMethodE3ENS_16CompileConditionILi1000EEEEEvPT_S6_S6_PKS5_S8_S8_S8_PKfflPfPj,"ax",@progbits
	.align	128
        .global         _ZN13group_norm_v218gn_bwd_cuda_kernelI6__halfLi320ELi2ELi16ELi40ELi4096ELb1ELb1ELi32ELi320ELi320ELi4ELb1ELi2ELb0ELb0ELNS_15WgradSyncMethodE3ENS_16CompileConditionILi1000EEEEEvPT_S6_S6_PKS5_S8_S8_S8_PKfflPfPj
        .type           _ZN13group_norm_v218gn_bwd_cuda_kernelI6__halfLi320ELi2ELi16ELi40ELi4096ELb1ELb1ELi32ELi320ELi320ELi4ELb1ELi2ELb0ELb0ELNS_15WgradSyncMethodE3ENS_16CompileConditionILi1000EEEEEvPT_S6_S6_PKS5_S8_S8_S8_PKfflPfPj,@function
        .size           _ZN13group_norm_v218gn_bwd_cuda_kernelI6__halfLi320ELi2ELi16ELi40ELi4096ELb1ELb1ELi32ELi320ELi320ELi4ELb1ELi2ELb0ELb0ELNS_15WgradSyncMethodE3ENS_16CompileConditionILi1000EEEEEvPT_S6_S6_PKS5_S8_S8_S8_PKfflPfPj,(.L_x_913 - _ZN13group_norm_v218gn_bwd_cuda_kernelI6__halfLi320ELi2ELi16ELi40ELi4096ELb1ELb1ELi32ELi320ELi320ELi4ELb1ELi2ELb0ELb0ELNS_15WgradSyncMethodE3ENS_16CompileConditionILi1000EEEEEvPT_S6_S6_PKS5_S8_S8_S8_PKfflPfPj)
        .other          _ZN13group_norm_v218gn_bwd_cuda_kernelI6__halfLi320ELi2ELi16ELi40ELi4096ELb1ELb1ELi32ELi320ELi320ELi4ELb1ELi2ELb0ELb0ELNS_15WgradSyncMethodE3ENS_16CompileConditionILi1000EEEEEvPT_S6_S6_PKS5_S8_S8_S8_PKfflPfPj,@"STO_CUDA_ENTRY STV_DEFAULT"
_ZN13group_norm_v218gn_bwd_cuda_kernelI6__halfLi320ELi2ELi16ELi40ELi4096ELb1ELb1ELi32ELi320ELi320ELi4ELb1ELi2ELb0ELb0ELNS_15WgradSyncMethodE3ENS_16CompileConditionILi1000EEEEEvPT_S6_S6_PKS5_S8_S8_S8_PKfflPfPj:
.text._ZN13group_norm_v218gn_bwd_cuda_kernelI6__halfLi320ELi2ELi16ELi40ELi4096ELb1ELb1ELi32ELi320ELi320ELi4ELb1ELi2ELb0ELb0ELNS_15WgradSyncMethodE3ENS_16CompileConditionILi1000EEEEEvPT_S6_S6_PKS5_S8_S8_S8_PKfflPfPj:
        /* <DEDUP_REMOVED lines=29> */
.L_x_639:
[----:B0-----:R-:W2:Y:S04]  /*01d0*/  LD.E.STRONG.GPU R5, desc[UR12][R2.64+0x8] ;  /* 0x0000080c02057980 */ /* 0x001ea8000c10f900 */
[----:B--2---:R-:W-:Y:S01]  /*01e0*/  CCTL.IVALL ;  /* 0x00000000ff00798f */ /* 0x004fe20002000000 */
[----:B------:R-:W-:Y:S05]  /*01f0*/  YIELD ;  /* 0x0000000000007946 */ /* 0x000fea0003800000 */
[----:B-----5:R-:W-:-:S04]  /*0200*/  LOP3.LUT R5, R5, R0, RZ, 0x3c, !PT ;  /* 0x0000000005057212 */ /* 0x020fc800078e3cff */
[----:B------:R-:W-:-:S13]  /*0210*/  ISETP.GT.AND P0, PT, R5, -0x1, PT ;  /* 0xffffffff0500780c */ /* 0x000fda0003f04270 */
[----:B------:R-:W-:Y:S05]  /*0220*/  @P0 BRA `(.L_x_639) ;  /* 0xfffffffc00e80947 */ /* 0x000fea000383ffff */
.L_x_638:
[----:B------:R-:W-:Y:S05]  /*0230*/  WARPSYNC.ALL ;  /* 0x0000000000007948 */ /* 0x000fea0003800000 */
[----:B------:R-:W-:Y:S06]  /*0240*/  BAR.SYNC.DEFER_BLOCKING 0x0 ;  /* 0x0000000000007b1d */ /* 0x000fec0000010000 */
[----:B------:R-:W-:Y:S05]  /*0250*/  BRA `(.L_x_640) ;  /* 0x0000004400207947 */ /* 0x000fea0003800000 */
.L_x_637:
        /* <DEDUP_REMOVED lines=30> */
[----:B------:R-:W-:Y:S02]  /*0440*/  HADD2.F32 R5, -RZ, R13.H1_H1 ;  /* 0x3000000dff057230 */ /* 0x000fe40000004100 */
[--C-:B---3--:R-:W-:Y:S02]  /*0450*/  HADD2.F32 R7, -RZ, R14.reuse.H0_H0 ;  /* 0x2000000eff077230 */ /* 0x108fe40000004100 */
[----:B------:R-:W-:-:S02]  /*0460*/  HADD2.F32 R9, -RZ, R14.H1_H1 ;  /* 0x3000000eff097230 */ /* 0x000fc40000004100 */
[--C-:B------:R-:W-:Y:S02]  /*0470*/  HADD2.F32 R11, -RZ, R15.reuse.H0_H0 ;  /* 0x2000000fff0b7230 */ /* 0x100fe40000004100 */
[----:B------:R-:W-:-:S07]  /*0480*/  HADD2.F32 R6, -RZ, R15.H1_H1 ;  /* 0x3000000fff067230 */ /* 0x000fce0000004100 */
.L_x_654:
[----:B0-----:R-:W0:Y:S01]  /*0490*/  S2R R28, SR_TID.X ;  /* 0x00000000001c7919 */ /* 0x001e220000002100 */
[----:B------:R-:W1:Y:S01]  /*04a0*/  S2UR UR8, SR_CTAID.Y ;  /* 0x00000000000879c3 */ /* 0x000e620000002600 */
[----:B------:R-:W-:Y:S02]  /*04b0*/  USHF.R.U64 UR6, UR10, 0x1, UR5 ;  /* 0x000000010a067899 */ /* 0x000fe40008001205 */
[----:B------:R-:W-:Y:S01]  /*04c0*/  USHF.R.U32.HI UR9, URZ, 0x1, UR5 ;  /* 0x00000001ff097899 */ /* 0x000fe20008011605 */
[----:B------:R-:W2:Y:S04]  /*04d0*/  LDCU.64 UR16, c[0x0][0x3b8] ;  /* 0x00007700ff1077ac */ /* 0x000ea80008000a00 */
[----:B------:R-:W3:Y:S01]  /*04e0*/  S2UR UR18, SR_CTAID.X ;  /* 0x00000000001279c3 */ /* 0x000ee20000002500 */
[----:B------:R-:W-:-:S02]  /*04f0*/  USHF.L.U32 UR14, UR6, 0x5, URZ ;  /* 0x00000005060e7899 */ /* 0x000fc400080006ff */
[----:B------:R-:W-:Y:S02]  /*0500*/  USHF.L.U64.HI UR15, UR6, 0x5, UR9 ;  /* 0x00000005060f7899 */ /* 0x000fe40008010209 */
[----:B------:R-:W-:Y:S02]  /*0510*/  UIMAD UR9, UR9, 0x280000, URZ ;  /* 0x00280000090978a4 */ /* 0x000fe4000f8e02ff */
[----:B------:R-:W-:Y:S02]  /*0520*/  MOV R12, UR14 ;  /* 0x0000000e000c7c02 */ /* 0x000fe40008000f00 */
[----:B------:R-:W-:-:S03]  /*0530*/  MOV R13, UR15 ;  /* 0x0000000f000d7c02 */ /* 0x000fc60008000f00 */
[----:B------:R-:W-:Y:S02]  /*0540*/  IMAD.WIDE.U32 R12, R8, 0x2, R12 ;  /* 0x00000002080c7825 */ /* 0x000fe400078e000c */
[----:B------:R-:W4:Y:S01]  /*0550*/  LDCU.64 UR14, c[0x0][0x3a0] ;  /* 0x00007400ff0e77ac */ /* 0x000f220008000a00 */
[----:B-1----:R-:W-:Y:S01]  /*0560*/  ULOP3.LUT UR11, UR8, 0x1, URZ, 0xc0, !UPT ;  /* 0x00000001080b7892 */ /* 0x002fe2000f8ec0ff */
[----:B--2---:R-:W-:Y:S02]  /*0570*/  LEA R60, P0, R12, UR16, 0x2 ;  /* 0x000000100c3c7c11 */ /* 0x004fe4000f8010ff */
[----:B0-----:R-:W-:Y:S01]  /*0580*/  LOP3.LUT R3, R28, 0xffff, RZ, 0xc0, !PT ;  /* 0x0000ffff1c037812 */ /* 0x001fe200078ec0ff */
[----:B---3--:R-:W-:Y:S02]  /*0590*/  USHF.L.U32 UR7, UR18, 0x5, URZ ;  /* 0x0000000512077899 */ /* 0x008fe400080006ff */
[----:B------:R-:W-:Y:S02]  /*05a0*/  MOV R10, UR11 ;  /* 0x0000000b000a7c02 */ /* 0x000fe40008000f00 */
[----:B------:R-:W-:Y:S01]  /*05b0*/  LEA.HI.X R61, R12, UR17, R13, 0x2, P0 ;  /* 0x000000110c3d7c11 */ /* 0x000fe200080f140d */
[----:B------:R-:W-:Y:S01]  /*05c0*/  IMAD R3, R3, 0x334, RZ ;  /* 0x0000033403037824 */ /* 0x000fe200078e02ff */
[----:B------:R-:W-:Y:S01]  /*05d0*/  MOV R64, 0x400 ;  /* 0x0000040000407802 */ /* 0x000fe20000000f00 */
[----:B------:R-:W0:Y:S01]  /*05e0*/  S2R R84, SR_CgaCtaId ;  /* 0x0000000000547919 */ /* 0x000e220000008800 */
[----:B------:R-:W-:Y:S01]  /*05f0*/  MOV R14, UR7 ;  /* 0x00000007000e7c02 */ /* 0x000fe20008000f00 */
[----:B------:R-:W-:Y:S01]  /*0600*/  UIMAD.WIDE.U32 UR6, UR6, 0x280000, URZ ;  /* 0x00280000060678a5 */ /* 0x000fe2000f8e00ff */
[----:B------:R-:W-:Y:S01]  /*0610*/  SHF.R.U32.HI R51, RZ, 0x10, R3 ;  /* 0x00000010ff337819 */ /* 0x000fe20000011603 */
[----:B------:R-:W2:Y:S01]  /*0620*/  LDG.E.64.CONSTANT R60, desc[UR12][R60.64] ;  /* 0x0000000c3c3c7981 */ /* 0x000ea2000c1e9b00 */
[----:B------:R-:W1:Y:S02]  /*0630*/  LDCU.64 UR16, c[0x0][0x3c8] ;  /* 0x00007900ff1077ac */ /* 0x000e640008000a00 */
        /* <DEDUP_REMOVED lines=31> */
[----:B------:R-:W3:Y:S04]  /*0830*/  LDG.E.64.CONSTANT R46, desc[UR12][R68.64+0x6400] ;  /* 0x0064000c442e7981 */ /* 0x000ee8000c1e9b00 */
[----:B------:R-:W3:Y:S01]  /*0840*/  LDG.E.64.CONSTANT R62, desc[UR12][R72.64+0x5000] ;  /* 0x0050000c483e7981 */ /* 0x000ee2000c1e9b00 */
[----:B--2---:R-:W-:-:S06]  /*0850*/  FADD.FTZ R13, R61, UR6 ;  /* 0x000000063d0d7e21 */ /* 0x004fcc0008010000 */
[----:B------:R-:W2:Y:S01]  /*0860*/  MUFU.RSQ R13, R13 ;  /* 0x0000000d000d7308 */ /* 0x000ea20000001400 */
[----:B----4-:R-:W-:-:S05]  /*0870*/  HADD2.F32 R3, -RZ, R18.H0_H0 ;  /* 0x20000012ff037230 */ /* 0x010fca0000004100 */
[----:B------:R-:W-:-:S04]  /*0880*/  FADD.FTZ R14, -R60, R3 ;  /* 0x000000033c0e7221 */ /* 0x000fc80000010100 */
[----:B--2---:R-:W-:-:S04]  /*0890*/  FMUL.FTZ R3, R13, R14 ;  /* 0x0000000e0d037220 */ /* 0x004fc80000410000 */
[----:B------:R-:W-:-:S04]  /*08a0*/  FFMA.FTZ R66, R0, R3, R7 ;  /* 0x0000000300427223 */ /* 0x000fc80000010007 */
[----:B------:R-:W-:-:S06]  /*08b0*/  FMUL.FTZ R26, R66, -1.4426950216293334961 ;  /* 0xbfb8aa3b421a7820 */ /* 0x000fcc0000410000 */
[----:B------:R-:W2:Y:S01]  /*08c0*/  MUFU.EX2 R26, R26 ;  /* 0x0000001a001a7308 */ /* 0x000ea20000000800 */
[----:B-----5:R-:W-:-:S05]  /*08d0*/  HADD2.F32 R61, -RZ, R23.H0_H0 ;  /* 0x20000017ff3d7230 */ /* 0x020fca0000004100 */
[----:B------:R-:W-:Y:S01]  /*08e0*/  FADD.FTZ R82, -R60, R61 ;  /* 0x0000003d3c527221 */ /* 0x000fe20000010100 */
[----:B------:R-:W-:Y:S02]  /*08f0*/  IADD3 R61, PT, PT, R64, 0x2800, RZ ;  /* 0x00002800403d7810 */ /* 0x000fe40007ffe0ff */
[----:B------:R-:W4:Y:S01]  /*0900*/  LDG.E.64.CONSTANT R64, desc[UR12][R68.64+0x7800] ;  /* 0x0078000c44407981 */ /* 0x000f22000c1e9b00 */
[----:B--2---:R-:W-:Y:S01]  /*0910*/  FADD.FTZ R26, R26, 1 ;  /* 0x3f8000001a1a7421 */ /* 0x004fe20000010000 */
[----:B------:R-:W-:Y:S02]  /*0920*/  HADD2.F32 R67, -RZ, R23.H1_H1 ;  /* 0x30000017ff437230 */ /* 0x000fe40000004100 */
[----:B------:R-:W2:Y:S01]  /*0930*/  LDG.E.64.CONSTANT R68, desc[UR12][R68.64+0x8c00] ;  /* 0x008c000c44447981 */ /* 0x000ea2000c1e9b00 */
[----:B------:R5:W1:Y:S01]  /*0940*/  MUFU.RCP R80, R26 ;  /* 0x0000001a00507308 */ /* 0x000a620000001000 */
[----:B------:R-:W-:Y:S02]  /*0950*/  HADD2.F32 R15, -RZ, R18.H1_H1 ;  /* 0x30000012ff0f7230 */ /* 0x000fe40000004100 */
[----:B------:R-:W-:-:S02]  /*0960*/  HADD2.F32 R17, -RZ, R19.H0_H0 ;  /* 0x20000013ff117230 */ /* 0x000fc40000004100 */
[----:B-----5:R-:W-:Y:S01]  /*0970*/  FMUL.FTZ R26, R13, R82 ;  /* 0x000000520d1a7220 */ /* 0x020fe20000410000 */
[C---:B------:R-:W-:Y:S01]  /*0980*/  FADD.FTZ R82, -R60.reuse, R67 ;  /* 0x000000433c527221 */ /* 0x040fe20000010100 */
[----:B------:R-:W-:Y:S01]  /*0990*/  FADD.FTZ R14, -R60, R15 ;  /* 0x0000000f3c0e7221 */ /* 0x000fe20000010100 */
[----:B-1----:R-:W-:-:S03]  /*09a0*/  FADD.FTZ R67, -R80, 1 ;  /* 0x3f80000050437421 */ /* 0x002fc60000010100 */
[C---:B------:R-:W-:Y:S01]  /*09b0*/  FMUL.FTZ R15, R13.reuse, R14 ;  /* 0x0000000e0d0f7220 */ /* 0x040fe20000410000 */
[----:B------:R-:W-:Y:S01]  /*09c0*/  FADD.FTZ R14, -R60, R17 ;  /* 0x000000113c0e7221 */ /* 0x000fe20000010100 */
[----:B------:R-:W-:Y:S01]  /*09d0*/  FFMA.FTZ R83, R66, R67, 1 ;  /* 0x3f80000042537423 */ /* 0x000fe20000010043 */
[----:B------:R-:W-:Y:S01]  /*09e0*/  HADD2.F32 R19, -RZ, R19.H1_H1 ;  /* 0x30000013ff137230 */ /* 0x000fe20000004100 */
[----:B------:R-:W5:Y:S01]  /*09f0*/  LDG.E.64.CONSTANT R66, desc[UR12][R72.64+0x6400] ;  /* 0x0064000c48427981 */ /* 0x000f62000c1e9b00 */
[----:B------:R-:W-:-:S03]  /*0a00*/  FMUL.FTZ R17, R13, R14 ;  /* 0x0000000e0d117220 */ /* 0x000fc60000410000 */
[----:B------:R-:W-:-:S04]  /*0a10*/  FADD.FTZ R14, -R60, R19 ;  /* 0x000000133c0e7221 */ /* 0x000fc80000010100 */
[----:B------:R-:W-:-:S04]  /*0a20*/  FMUL.FTZ R19, R13, R14 ;  /* 0x0000000e0d137220 */ /* 0x000fc80000410000 */
[----:B------:R-:W-:-:S04]  /*0a30*/  FFMA.FTZ R76, R5, R19, R6 ;  /* 0x00000013054c7223 */ /* 0x000fc80000010006 */
[----:B------:R-:W-:Y:S01]  /*0a40*/  FMUL.FTZ R35, R76, -1.4426950216293334961 ;  /* 0xbfb8aa3b4c237820 */ /* 0x000fe20000410000 */
[----:B------:R-:W-:-:S05]  /*0a50*/  HADD2.F32 R25, -RZ, R20.H0_H0 ;  /* 0x20000014ff197230 */ /* 0x000fca0000004100 */
[----:B------:R-:W1:Y:S01]  /*0a60*/  MUFU.EX2 R35, R35 ;  /* 0x0000002300237308 */ /* 0x000e620000000800 */
[----:B------:R-:W-:Y:S01]  /*0a70*/  FADD.FTZ R14, -R60, R25 ;  /* 0x000000193c0e7221 */ /* 0x000fe20000010100 */
[----:B------:R-:W-:Y:S02]  /*0a80*/  HADD2.F32 R25, -RZ, R20.H1_H1 ;  /* 0x30000014ff197230 */ /* 0x000fe40000004100 */
[----:B------:R-:W-:Y:S01]  /*0a90*/  FFMA.FTZ R74, R2, R15, R9 ;  /* 0x0000000f024a7223 */ /* 0x000fe20000010009 */
[--C-:B------:R-:W-:Y:S02]  /*0aa0*/  HADD2.F32 R27, -RZ, R21.reuse.H0_H0 ;  /* 0x20000015ff1b7230 */ /* 0x100fe40000004100 */
[----:B------:R-:W-:Y:S02]  /*0ab0*/  HADD2.F32 R21, -RZ, R21.H1_H1 ;  /* 0x30000015ff157230 */ /* 0x000fe40000004100 */
[----:B------:R-:W-:Y:S01]  /*0ac0*/  FFMA.FTZ R75, R4, R17, R11 ;  /* 0x00000011044b7223 */ /* 0x000fe2000001000b */
[----:B------:R-:W-:Y:S01]  /*0ad0*/  FADD.FTZ R16, -R60, R25 ;  /* 0x000000193c107221 */ /* 0x000fe20000010100 */
[----:B------:R-:W-:Y:S01]  /*0ae0*/  FMUL.FTZ R37, R74, -1.4426950216293334961 ;  /* 0xbfb8aa3b4a257820 */ /* 0x000fe20000410000 */
[C---:B------:R-:W-:Y:S01]  /*0af0*/  FADD.FTZ R20, -R60.reuse, R21 ;  /* 0x000000153c147221 */ /* 0x040fe20000010100 */
[----:B------:R-:W-:Y:S01]  /*0b00*/  FMUL.FTZ R50, R75, -1.4426950216293334961 ;  /* 0xbfb8aa3b4b327820 */ /* 0x000fe20000410000 */
[----:B------:R-:W-:Y:S01]  /*0b10*/  FMUL.FTZ R16, R13, R16 ;  /* 0x000000100d107220 */ /* 0x000fe20000410000 */
[----:B-1----:R-:W-:Y:S01]  /*0b20*/  FADD.FTZ R81, R35, 1 ;  /* 0x3f80000023517421 */ /* 0x002fe20000010000 */
[----:B------:R-:W-:Y:S01]  /*0b30*/  FADD.FTZ R18, -R60, R27 ;  /* 0x0000001b3c127221 */ /* 0x000fe20000010100 */
[C---:B------:R-:W-:Y:S01]  /*0b40*/  FMUL.FTZ R20, R13.reuse, R20 ;  /* 0x000000140d147220 */ /* 0x040fe20000410000 */
[----:B------:R-:W1:Y:S01]  /*0b50*/  MUFU.EX2 R37, R37 ;  /* 0x0000002500257308 */ /* 0x000e620000000800 */
[----:B------:R-:W-:Y:S01]  /*0b60*/  FFMA.FTZ R34, R2, R16, R9 ;  /* 0x0000001002227223 */ /* 0x000fe20000010009 */
[----:B------:R-:W-:Y:S01]  /*0b70*/  FMUL.FTZ R18, R13, R18 ;  /* 0x000000120d127220 */ /* 0x000fe20000410000 */
[----:B------:R-:W-:-:S05]  /*0b80*/  FFMA.FTZ R70, R5, R20, R6 ;  /* 0x0000001405467223 */ /* 0x000fca0000010006 */
[----:B------:R-:W0:Y:S01]  /*0b90*/  MUFU.RCP R81, R81 ;  /* 0x0000005100517308 */ /* 0x000e220000001000 */
[----:B------:R-:W-:Y:S01]  /*0ba0*/  FMUL.FTZ R77, R34, -1.4426950216293334961 ;  /* 0xbfb8aa3b224d7820 */ /* 0x000fe20000410000 */
[----:B------:R-:W-:Y:S01]  /*0bb0*/  FFMA.FTZ R36, R4, R18, R11 ;  /* 0x0000001204247223 */ /* 0x000fe2000001000b */
[----:B------:R-:W-:-:S05]  /*0bc0*/  FMUL.FTZ R21, R70, -1.4426950216293334961 ;  /* 0xbfb8aa3b46157820 */ /* 0x000fca0000410000 */
[----:B------:R-:W3:Y:S01]  /*0bd0*/  MUFU.EX2 R50, R50 ;  /* 0x0000003200327308 */ /* 0x000ee20000000800 */
[----:B------:R-:W-:Y:S01]  /*0be0*/  FMUL.FTZ R71, R36, -1.4426950216293334961 ;  /* 0xbfb8aa3b24477820 */ /* 0x000fe20000410000 */
[----:B------:R-:W-:-:S06]  /*0bf0*/  FMUL.FTZ R14, R13, R14 ;  /* 0x0000000e0d0e7220 */ /* 0x000fcc0000410000 */
[----:B------:R-:W3:Y:S01]  /*0c00*/  MUFU.EX2 R77, R77 ;  /* 0x0000004d004d7308 */ /* 0x000ee20000000800 */
[----:B-1----:R-:W-:Y:S01]  /*0c10*/  FADD.FTZ R37, R37, 1 ;  /* 0x3f80000025257421 */ /* 0x002fe20000010000 */
[----:B0-----:R-:W-:-:S06]  /*0c20*/  FADD.FTZ R87, -R81, 1 ;  /* 0x3f80000051577421 */ /* 0x001fcc0000010100 */
[----:B------:R-:W0:Y:S01]  /*0c30*/  MUFU.EX2 R21, R21 ;  /* 0x0000001500157308 */ /* 0x000e220000000800 */
[----:B---3--:R-:W-:Y:S01]  /*0c40*/  FADD.FTZ R50, R50, 1 ;  /* 0x3f80000032327421 */ /* 0x008fe20000010000 */
[----:B------:R-:W-:Y:S01]  /*0c50*/  FFMA.FTZ R25, R0, R14, R7 ;  /* 0x0000000e00197223 */ /* 0x000fe20000010007 */
[----:B------:R-:W-:-:S05]  /*0c60*/  FFMA.FTZ R76, R76, R87, 1 ;  /* 0x3f8000004c4c7423 */ /* 0x000fca0000010057 */
[----:B------:R-:W1:Y:S01]  /*0c70*/  MUFU.EX2 R71, R71 ;  /* 0x0000004700477308 */ /* 0x000e620000000800 */
[----:B------:R-:W-:Y:S01]  /*0c80*/  FMUL.FTZ R78, R25, -1.4426950216293334961 ;  /* 0xbfb8aa3b194e7820 */ /* 0x000fe20000410000 */
[----:B------:R-:W-:Y:S02]  /*0c90*/  HADD2.F32 R27, -RZ, R22.H0_H0 ;  /* 0x20000016ff1b7230 */ /* 0x000fe40000004100 */
[----:B------:R-:W-:Y:S01]  /*0ca0*/  FMUL.FTZ R81, R81, R76 ;  /* 0x0000004c51517220 */ /* 0x000fe20000410000 */
[----:B------:R-:W-:-:S03]  /*0cb0*/  HADD2.F32 R92, -RZ, R33.H1_H1 ;  /* 0x30000021ff5c7230 */ /* 0x000fc60000004100 */
[----:B------:R3:W3:Y:S01]  /*0cc0*/  MUFU.RCP R79, R37 ;  /* 0x00000025004f7308 */ /* 0x0006e20000001000 */
[----:B------:R-:W-:Y:S01]  /*0cd0*/  FADD.FTZ R77, R77, 1 ;  /* 0x3f8000004d4d7421 */ /* 0x000fe20000010000 */
[----:B------:R-:W-:-:S06]  /*0ce0*/  HADD2.F32 R29, -RZ, R22.H1_H1 ;  /* 0x30000016ff1d7230 */ /* 0x000fcc0000004100 */
[----:B------:R-:W3:Y:S01]  /*0cf0*/  MUFU.RCP R23, R50 ;  /* 0x0000003200177308 */ /* 0x000ee20000001000 */
[----:B------:R-:W-:Y:S01]  /*0d00*/  FADD.FTZ R22, -R60, R27 ;  /* 0x0000001b3c167221 */ /* 0x000fe20000010100 */
[----:B------:R-:W-:Y:S01]  /*0d10*/  FMUL.FTZ R92, R92, R81 ;  /* 0x000000515c5c7220 */ /* 0x000fe20000410000 */
[----:B0-----:R-:W-:Y:S01]  /*0d20*/  FADD.FTZ R81, R21, 1 ;  /* 0x3f80000015517421 */ /* 0x001fe20000010000 */
[----:B-1----:R-:W-:Y:S01]  /*0d30*/  FADD.FTZ R71, R71, 1 ;  /* 0x3f80000047477421 */ /* 0x002fe20000010000 */
[----:B------:R-:W-:-:S03]  /*0d40*/  FMUL.FTZ R22, R13, R22 ;  /* 0x000000160d167220 */ /* 0x000fc60000410000 */
[----:B------:R-:W0:Y:S01]  /*0d50*/  MUFU.EX2 R78, R78 ;  /* 0x0000004e004e7308 */ /* 0x000e220000000800 */
[----:B------:R-:W-:Y:S01]  /*0d60*/  FADD.FTZ R24, -R60, R29 ;  /* 0x0000001d3c187221 */ /* 0x000fe20000010100 */
[----:B------:R-:W-:-:S06]  /*0d70*/  HADD2.F32 R93, -RZ, R33.H0_H0 ;  /* 0x20000021ff5d7230 */ /* 0x000fcc0000004100 */
[----:B------:R1:W0:Y:S01]  /*0d80*/  MUFU.RCP R76, R77 ;  /* 0x0000004d004c7308 */ /* 0x0002220000001000 */
[----:B------:R-:W-:Y:S01]  /*0d90*/  FFMA.FTZ R43, R0, R22, R7 ;  /* 0x00000016002b7223 */ /* 0x000fe20000010007 */
[----:B------:R-:W-:Y:S01]  /*0da0*/  FMUL.FTZ R24, R13, R24 ;  /* 0x000000180d187220 */ /* 0x000fe20000410000 */
[----:B---3--:R-:W-:Y:S01]  /*0db0*/  LOP3.LUT R37, R28, 0xffff, RZ, 0xc0, !PT ;  /* 0x0000ffff1c257812 */ /* 0x008fe200078ec0ff */
[----:B------:R-:W-:Y:S01]  /*0dc0*/  FADD.FTZ R85, -R79, 1 ;  /* 0x3f8000004f557421 */ /* 0x000fe20000010100 */
[----:B------:R-:W-:-:S03]  /*0dd0*/  FMUL.FTZ R28, R13, R82 ;  /* 0x000000520d1c7220 */ /* 0x000fc60000410000 */
[----:B------:R-:W3:Y:S01]  /*0de0*/  MUFU.RCP R81, R81 ;  /* 0x0000005100517308 */ /* 0x000ee20000001000 */
[----:B------:R-:W-:Y:S01]  /*0df0*/  FADD.FTZ R82, -R23, 1 ;  /* 0x3f80000017527421 */ /* 0x000fe20000010100 */
[----:B------:R-:W-:Y:S01]  /*0e00*/  FMUL.FTZ R27, R43, -1.4426950216293334961 ;  /* 0xbfb8aa3b2b1b7820 */ /* 0x000fe20000410000 */
[----:B------:R-:W-:-:S05]  /*0e10*/  FFMA.FTZ R42, R2, R24, R9 ;  /* 0x00000018022a7223 */ /* 0x000fca0000010009 */
[----:B------:R-:W3:Y:S01]  /*0e20*/  MUFU.RCP R33, R71 ;  /* 0x0000004700217308 */ /* 0x000ee20000001000 */
[----:B------:R-:W-:Y:S01]  /*0e30*/  FFMA.FTZ R74, R74, R85, 1 ;  /* 0x3f8000004a4a7423 */ /* 0x000fe20000010055 */
[--C-:B-1----:R-:W-:Y:S02]  /*0e40*/  HADD2.F32 R77, -RZ, R31.reuse.H0_H0 ;  /* 0x2000001fff4d7230 */ /* 0x102fe40000004100 */
[----:B------:R-:W-:Y:S01]  /*0e50*/  FFMA.FTZ R82, R75, R82, 1 ;  /* 0x3f8000004b527423 */ /* 0x000fe20000010052 */
[----:B------:R-:W-:Y:S01]  /*0e60*/  FMUL.FTZ R29, R42, -1.4426950216293334961 ;  /* 0xbfb8aa3b2a1d7820 */ /* 0x000fe20000410000 */
[----:B------:R-:W-:Y:S01]  /*0e70*/  FMUL.FTZ R79, R79, R74 ;  /* 0x0000004a4f4f7220 */ /* 0x000fe20000410000 */
[----:B0-----:R-:W-:Y:S01]  /*0e80*/  FADD.FTZ R78, R78, 1 ;  /* 0x3f8000004e4e7421 */ /* 0x001fe20000010000 */
[----:B------:R-:W-:Y:S01]  /*0e90*/  HADD2.F32 R86, -RZ, R32.H1_H1 ;  /* 0x30000020ff567230 */ /* 0x000fe20000004100 */
[----:B------:R-:W0:Y:S01]  /*0ea0*/  MUFU.EX2 R27, R27 ;  /* 0x0000001b001b7308 */ /* 0x000e220000000800 */
[----:B------:R-:W-:Y:S01]  /*0eb0*/  FADD.FTZ R74, -R60, R77 ;  /* 0x0000004d3c4a7221 */ /* 0x000fe20000010100 */
[----:B------:R-:W-:Y:S01]  /*0ec0*/  FMUL.FTZ R82, R23, R82 ;  /* 0x0000005217527220 */ /* 0x000fe20000410000 */
[----:B------:R-:W-:-:S02]  /*0ed0*/  HADD2.F32 R31, -RZ, R31.H1_H1 ;  /* 0x3000001fff1f7230 */ /* 0x000fc40000004100 */
[----:B------:R-:W-:Y:S01]  /*0ee0*/  FADD.FTZ R77, -R76, 1 ;  /* 0x3f8000004c4d7421 */ /* 0x000fe20000010100 */
[----:B------:R-:W-:Y:S01]  /*0ef0*/  LEA R84, R84, R61, 0x18 ;  /* 0x0000003d54547211 */ /* 0x000fe200078ec0ff */
[----:B------:R-:W-:Y:S01]  /*0f00*/  FFMA.FTZ R35, R4, R26, R11 ;  /* 0x0000001a04237223 */ /* 0x000fe2000001000b */
[----:B------:R-:W-:Y:S01]  /*0f10*/  FMUL.FTZ R86, R86, R79 ;  /* 0x0000004f56567220 */ /* 0x000fe20000410000 */
[----:B------:R-:W1:Y:S01]  /*0f20*/  MUFU.RCP R75, R78 ;  /* 0x0000004e004b7308 */ /* 0x000e620000001000 */
[----:B------:R-:W-:Y:S01]  /*0f30*/  FMUL.FTZ R93, R93, R82 ;  /* 0x000000525d5d7220 */ /* 0x000fe20000410000 */
[----:B------:R-:W-:Y:S01]  /*0f40*/  FFMA.FTZ R77, R34, R77, 1 ;  /* 0x3f800000224d7423 */ /* 0x000fe2000001004d */
[----:B------:R-:W-:Y:S01]  /*0f50*/  FADD.FTZ R82, -R60, R31 ;  /* 0x0000001f3c527221 */ /* 0x000fe20000010100 */
[----:B---3--:R-:W-:Y:S01]  /*0f60*/  FADD.FTZ R79, -R81, 1 ;  /* 0x3f800000514f7421 */ /* 0x008fe20000010100 */
[----:B------:R-:W-:Y:S02]  /*0f70*/  IMAD R84, R37, 0x28, R84 ;  /* 0x0000002825547824 */ /* 0x000fe400078e0254 */
[----:B------:R-:W-:Y:S01]  /*0f80*/  FADD.FTZ R31, -R33, 1 ;  /* 0x3f800000211f7421 */ /* 0x000fe20000010100 */
[----:B------:R-:W3:Y:S01]  /*0f90*/  MUFU.EX2 R29, R29 ;  /* 0x0000001d001d7308 */ /* 0x000ee20000000800 */
[----:B------:R-:W-:Y:S01]  /*0fa0*/  FMUL.FTZ R50, R35, -1.4426950216293334961 ;  /* 0xbfb8aa3b23327820 */ /* 0x000fe20000410000 */
[----:B------:R-:W-:Y:S01]  /*0fb0*/  FFMA.FTZ R37, R5, R28, R6 ;  /* 0x0000001c05257223 */ /* 0x000fe20000010006 */
[----:B------:R-:W-:-:S02]  /*0fc0*/  HADD2.F32 R88, -RZ, R32.H0_H0 ;  /* 0x20000020ff587230 */ /* 0x000fc40000004100 */
[----:B------:R-:W-:Y:S01]  /*0fd0*/  FMUL.FTZ R77, R76, R77 ;  /* 0x0000004d4c4d7220 */ /* 0x000fe20000410000 */
[----:B------:R-:W-:Y:S01]  /*0fe0*/  FMUL.FTZ R83, R80, R83 ;  /* 0x0000005350537220 */ /* 0x000fe20000410000 */
[----:B------:R-:W-:Y:S01]  /*0ff0*/  FFMA.FTZ R70, R70, R79, 1 ;  /* 0x3f80000046467423 */ /* 0x000fe2000001004f */
[----:B------:R-:W-:Y:S02]  /*1000*/  HADD2.F32 R76, -RZ, R38.H1_H1 ;  /* 0x30000026ff4c7230 */ /* 0x000fe40000004100 */
[----:B------:R-:W-:Y:S01]  /*1010*/  FFMA.FTZ R80, R36, R31, 1 ;  /* 0x3f80000024507423 */ /* 0x000fe2000001001f */
[--C-:B------:R-:W-:Y:S01]  /*1020*/  HADD2.F32 R79, -RZ, R40.reuse.H0_H0 ;  /* 0x20000028ff4f7230 */ /* 0x100fe20000004100 */
[----:B------:R-:W-:Y:S01]  /*1030*/  LEA R61, R51, R84, 0x3 ;  /* 0x00000054333d7211 */ /* 0x000fe200078e18ff */
[----:B------:R-:W-:Y:S01]  /*1040*/  FMUL.FTZ R51, R37, -1.4426950216293334961 ;  /* 0xbfb8aa3b25337820 */ /* 0x000fe20000410000 */
[----:B------:R-:W3:Y:S01]  /*1050*/  MUFU.EX2 R50, R50 ;  /* 0x0000003200327308 */ /* 0x000ee20000000800 */
[----:B------:R-:W-:Y:S01]  /*1060*/  FMUL.FTZ R88, R88, R83 ;  /* 0x0000005358587220 */ /* 0x000fe20000410000 */
[----:B------:R-:W-:Y:S01]  /*1070*/  FMUL.FTZ R83, R33, R80 ;  /* 0x0000005021537220 */ /* 0x000fe20000410000 */
[----:B------:R-:W-:Y:S01]  /*1080*/  FMUL.FTZ R85, R76, R77 ;  /* 0x0000004d4c557220 */ /* 0x000fe20000410000 */
[----:B------:R-:W-:Y:S01]  /*1090*/  FADD.FTZ R80, -R60, R79 ;  /* 0x0000004f3c507221 */ /* 0x000fe20000010100 */
[----:B------:R-:W-:-:S02]  /*10a0*/  HADD2.F32 R77, -RZ, R40.H1_H1 ;  /* 0x30000028ff4d7230 */ /* 0x000fc40000004100 */
[----:B0-----:R-:W-:Y:S01]  /*10b0*/  FADD.FTZ R79, R27, 1 ;  /* 0x3f8000001b4f7421 */ /* 0x001fe20000010000 */
[--C-:B------:R-:W-:Y:S01]  /*10c0*/  HADD2.F32 R23, -RZ, R30.reuse.H0_H0 ;  /* 0x2000001eff177230 */ /* 0x100fe20000004100 */
[----:B------:R-:W0:Y:S01]  /*10d0*/  MUFU.EX2 R51, R51 ;  /* 0x0000003300337308 */ /* 0x000e220000000800 */
[----:B-1----:R-:W-:Y:S01]  /*10e0*/  FADD.FTZ R78, -R75, 1 ;  /* 0x3f8000004b4e7421 */ /* 0x002fe20000010100 */
[C---:B------:R-:W-:Y:S01]  /*10f0*/  FADD.FTZ R40, -R60.reuse, R77 ;  /* 0x0000004d3c287221 */ /* 0x040fe20000010100 */
[----:B---3--:R-:W-:Y:S01]  /*1100*/  FADD.FTZ R77, R29, 1 ;  /* 0x3f8000001d4d7421 */ /* 0x008fe20000010000 */
[----:B------:R-:W-:Y:S01]  /*1110*/  FADD.FTZ R32, -R60, R23 ;  /* 0x000000173c207221 */ /* 0x000fe20000010100 */
[----:B------:R-:W-:Y:S02]  /*1120*/  HADD2.F32 R23, -RZ, R30.H1_H1 ;  /* 0x3000001eff177230 */ /* 0x000fe40000004100 */
[----:B------:R-:W-:Y:S01]  /*1130*/  FFMA.FTZ R78, R25, R78, 1 ;  /* 0x3f800000194e7423 */ /* 0x000fe2000001004e */
[----:B------:R-:W1:Y:S01]  /*1140*/  MUFU.RCP R79, R79 ;  /* 0x0000004f004f7308 */ /* 0x000e620000001000 */
[----:B------:R-:W-:Y:S01]  /*1150*/  FMUL.FTZ R36, R13, R82 ;  /* 0x000000520d247220 */ /* 0x000fe20000410000 */
[----:B------:R-:W-:-:S02]  /*1160*/  HADD2.F32 R87, -RZ, R38.H0_H0 ;  /* 0x20000026ff577230 */ /* 0x000fc40000004100 */
[----:B------:R-:W-:Y:S01]  /*1170*/  FMUL.FTZ R30, R13, R32 ;  /* 0x000000200d1e7220 */ /* 0x000fe20000410000 */
[----:B------:R-:W-:Y:S01]  /*1180*/  FMUL.FTZ R78, R75, R78 ;  /* 0x0000004e4b4e7220 */ /* 0x000fe20000410000 */
[----:B------:R-:W-:Y:S02]  /*1190*/  FADD.FTZ R32, -R60, R23 ;  /* 0x000000173c207221 */ /* 0x000fe40000010100 */
[----:B------:R-:W3:Y:S01]  /*11a0*/  MUFU.RCP R77, R77 ;  /* 0x0000004d004d7308 */ /* 0x000ee20000001000 */
[----:B------:R-:W-:Y:S01]  /*11b0*/  FFMA.FTZ R31, R5, R36, R6 ;  /* 0x00000024051f7223 */ /* 0x000fe20000010006 */
[----:B------:R-:W-:Y:S01]  /*11c0*/  FADD.FTZ R50, R50, 1 ;  /* 0x3f80000032327421 */ /* 0x000fe20000010000 */
[----:B------:R-:W-:Y:S01]  /*11d0*/  FMUL.FTZ R38, R13, R80 ;  /* 0x000000500d267220 */ /* 0x000fe20000410000 */
[----:B------:R-:W-:Y:S01]  /*11e0*/  FMUL.FTZ R87, R87, R78 ;  /* 0x0000004e57577220 */ /* 0x000fe20000410000 */
[----:B------:R-:W-:Y:S01]  /*11f0*/  FMUL.FTZ R32, R13, R32 ;  /* 0x000000200d207220 */ /* 0x000fe20000410000 */
[----:B------:R-:W-:-:S02]  /*1200*/  HADD2.F32 R78, -RZ, R39.H1_H1 ;  /* 0x30000027ff4e7230 */ /* 0x000fc40000004100 */
[----:B------:R-:W-:Y:S01]  /*1210*/  FMUL.FTZ R33, R31, -1.4426950216293334961 ;  /* 0xbfb8aa3b1f217820 */ /* 0x000fe20000410000 */
[----:B------:R-:W-:Y:S01]  /*1220*/  FMUL.FTZ R81, R81, R70 ;  /* 0x0000004651517220 */ /* 0x000fe20000410000 */
[----:B------:R-:W-:Y:S01]  /*1230*/  FFMA.FTZ R27, R0, R38, R7 ;  /* 0x00000026001b7223 */ /* 0x000fe20000010007 */
[----:B0-----:R-:W-:Y:S01]  /*1240*/  FADD.FTZ R90, R51, 1 ;  /* 0x3f800000335a7421 */ /* 0x001fe20000010000 */
[----:B------:R-:W0:Y:S01]  /*1250*/  MUFU.RCP R50, R50 ;  /* 0x0000003200327308 */ /* 0x000e220000001000 */
[----:B------:R-:W-:Y:S01]  /*1260*/  FFMA.FTZ R23, R2, R32, R9 ;  /* 0x0000002002177223 */ /* 0x000fe20000010009 */
[----:B------:R-:W-:Y:S02]  /*1270*/  HADD2.F32 R76, -RZ, R39.H0_H0 ;  /* 0x20000027ff4c7230 */ /* 0x000fe40000004100 */
[----:B------:R-:W-:Y:S01]  /*1280*/  FMUL.FTZ R81, R78, R81 ;  /* 0x000000514e517220 */ /* 0x000fe20000410000 */
[----:B-1----:R-:W-:Y:S01]  /*1290*/  FADD.FTZ R78, -R79, 1 ;  /* 0x3f8000004f4e7421 */ /* 0x002fe20000010100 */
[----:B------:R-:W-:-:S02]  /*12a0*/  FMUL.FTZ R34, R13, R74 ;  /* 0x0000004a0d227220 */ /* 0x000fc40000410000 */
[----:B------:R1:W-:Y:S01]  /*12b0*/  MUFU.EX2 R70, R33 ;  /* 0x0000002100467308 */ /* 0x0003e20000000800 */
[----:B------:R-:W-:Y:S01]  /*12c0*/  FMUL.FTZ R74, R23, -1.4426950216293334961 ;  /* 0xbfb8aa3b174a7820 */ /* 0x000fe20000410000 */
[----:B------:R-:W-:Y:S01]  /*12d0*/  FMUL.FTZ R83, R76, R83 ;  /* 0x000000534c537220 */ /* 0x000fe20000410000 */
[----:B------:R-:W-:Y:S01]  /*12e0*/  FFMA.FTZ R78, R43, R78, 1 ;  /* 0x3f8000002b4e7423 */ /* 0x000fe2000001004e */
[----:B-1----:R-:W-:-:S04]  /*12f0*/  FMUL.FTZ R33, R27, -1.4426950216293334961 ;  /* 0xbfb8aa3b1b217820 */ /* 0x002fc80000410000 */
[----:B------:R-:W1:Y:S01]  /*1300*/  MUFU.RCP R90, R90 ;  /* 0x0000005a005a7308 */ /* 0x000e620000001000 */
[----:B------:R-:W-:Y:S01]  /*1310*/  FFMA.FTZ R21, R0, R30, R7 ;  /* 0x0000001e00157223 */ /* 0x000fe20000010007 */
[----:B------:R-:W-:-:S06]  /*1320*/  FMUL.FTZ R79, R79, R78 ;  /* 0x0000004e4f4f7220 */ /* 0x000fcc0000410000 */
[----:B------:R3:W-:Y:S01]  /*1330*/  MUFU.EX2 R76, R33 ;  /* 0x00000021004c7308 */ /* 0x0007e20000000800 */
[----:B------:R-:W-:Y:S01]  /*1340*/  FMUL.FTZ R71, R21, -1.4426950216293334961 ;  /* 0xbfb8aa3b15477820 */ /* 0x000fe20000410000 */
[----:B------:R-:W-:Y:S01]  /*1350*/  FFMA.FTZ R25, R4, R34, R11 ;  /* 0x0000002204197223 */ /* 0x000fe2000001000b */
[----:B---3--:R-:W-:-:S05]  /*1360*/  FADD.FTZ R33, -R77, 1 ;  /* 0x3f8000004d217421 */ /* 0x008fca0000010100 */
[----:B------:R-:W3:Y:S01]  /*1370*/  MUFU.EX2 R74, R74 ;  /* 0x0000004a004a7308 */ /* 0x000ee20000000800 */
[----:B------:R-:W-:Y:S01]  /*1380*/  FFMA.FTZ R78, R42, R33, 1 ;  /* 0x3f8000002a4e7423 */ /* 0x000fe20000010021 */
[----:B------:R-:W-:Y:S01]  /*1390*/  FMUL.FTZ R82, R25, -1.4426950216293334961 ;  /* 0xbfb8aa3b19527820 */ /* 0x000fe20000410000 */
[----:B------:R-:W-:Y:S02]  /*13a0*/  HADD2.F32 R43, -RZ, R41.H0_H0 ;  /* 0x20000029ff2b7230 */ /* 0x000fe40000004100 */
[----:B------:R-:W-:Y:S01]  /*13b0*/  FMUL.FTZ R77, R77, R78 ;  /* 0x0000004e4d4d7220 */ /* 0x000fe20000410000 */
[----:B0-----:R-:W-:Y:S02]  /*13c0*/  FADD.FTZ R78, -R50, 1 ;  /* 0x3f800000324e7421 */ /* 0x001fe40000010100 */
[----:B------:R-:W0:Y:S01]  /*13d0*/  MUFU.EX2 R71, R71 ;  /* 0x0000004700477308 */ /* 0x000e220000000800 */
[----:B------:R-:W-:Y:S01]  /*13e0*/  FADD.FTZ R80, -R60, R43 ;  /* 0x0000002b3c507221 */ /* 0x000fe20000010100 */
[----:B------:R-:W-:Y:S01]  /*13f0*/  FFMA.FTZ R51, R35, R78, 1 ;  /* 0x3f80000023337423 */ /* 0x000fe2000001004e */
[----:B-1----:R-:W-:Y:S01]  /*1400*/  FADD.FTZ R78, -R90, 1 ;  /* 0x3f8000005a4e7421 */ /* 0x002fe20000010100 */
[----:B------:R-:W-:-:S04]  /*1410*/  FMUL.FTZ R40, R13, R40 ;  /* 0x000000280d287220 */ /* 0x000fc80000410000 */
[----:B------:R-:W1:Y:S01]  /*1420*/  MUFU.EX2 R75, R82 ;  /* 0x00000052004b7308 */ /* 0x000e620000000800 */
[----:B------:R-:W-:Y:S01]  /*1430*/  FFMA.FTZ R37, R37, R78, 1 ;  /* 0x3f80000025257423 */ /* 0x000fe2000001004e */
[----:B------:R-:W-:Y:S01]  /*1440*/  FMUL.FTZ R42, R13, R80 ;  /* 0x000000500d2a7220 */ /* 0x000fe20000410000 */
[----:B------:R-:W-:Y:S01]  /*1450*/  FADD.FTZ R70, R70, 1 ;  /* 0x3f80000046467421 */ /* 0x000fe20000010000 */
[----:B------:R-:W-:Y:S01]  /*1460*/  FFMA.FTZ R29, R2, R40, R9 ;  /* 0x00000028021d7223 */ /* 0x000fe20000010009 */
[----:B---3--:R-:W-:Y:S01]  /*1470*/  FADD.FTZ R80, R74, 1 ;  /* 0x3f8000004a507421 */ /* 0x008fe20000010000 */
[----:B------:R-:W-:Y:S01]  /*1480*/  FMUL.FTZ R90, R90, R37 ;  /* 0x000000255a5a7220 */ /* 0x000fe20000410000 */
[----:B------:R-:W-:Y:S02]  /*1490*/  HADD2.F32 R41, -RZ, R41.H1_H1 ;  /* 0x30000029ff297230 */ /* 0x000fe40000004100 */
[----:B------:R-:W-:Y:S01]  /*14a0*/  FMUL.FTZ R39, R29, -1.4426950216293334961 ;  /* 0xbfb8aa3b1d277820 */ /* 0x000fe20000410000 */
[----:B------:R-:W3:Y:S01]  /*14b0*/  MUFU.RCP R37, R80 ;  /* 0x0000005000257308 */ /* 0x000ee20000001000 */
[----:B------:R-:W-:-:S02]  /*14c0*/  HADD2.F32 R74, -RZ, R44.H0_H0 ;  /* 0x2000002cff4a7230 */ /* 0x000fc40000004100 */
[----:B------:R-:W-:Y:S01]  /*14d0*/  FFMA.FTZ R33, R4, R42, R11 ;  /* 0x0000002a04217223 */ /* 0x000fe2000001000b */
[----:B0-----:R-:W-:Y:S01]  /*14e0*/  FADD.FTZ R35, R71, 1 ;  /* 0x3f80000047237421 */ /* 0x001fe20000010000 */
[----:B------:R-:W-:-:S03]  /*14f0*/  FADD.FTZ R78, -R60, R41 ;  /* 0x000000293c4e7221 */ /* 0x000fc60000010100 */
[----:B------:R-:W0:Y:S01]  /*1500*/  MUFU.RCP R70, R70 ;  /* 0x0000004600467308 */ /* 0x000e220000001000 */
[----:B------:R-:W-:Y:S01]  /*1510*/  FMUL.FTZ R51, R50, R51 ;  /* 0x0000003332337220 */ /* 0x000fe20000410000 */
[----:B-1----:R-:W-:Y:S01]  /*1520*/  FADD.FTZ R71, R75, 1 ;  /* 0x3f8000004b477421 */ /* 0x002fe20000010000 */
[----:B------:R-:W-:Y:S01]  /*1530*/  FMUL.FTZ R79, R74, R79 ;  /* 0x0000004f4a4f7220 */ /* 0x000fe20000410000 */
[----:B------:R-:W-:Y:S01]  /*1540*/  FMUL.FTZ R43, R33, -1.4426950216293334961 ;  /* 0xbfb8aa3b212b7820 */ /* 0x000fe20000410000 */
[----:B------:R-:W-:-:S03]  /*1550*/  HADD2.F32 R74, -RZ, R44.H1_H1 ;  /* 0x3000002cff4a7230 */ /* 0x000fc60000004100 */
[----:B------:R-:W1:Y:S01]  /*1560*/  MUFU.EX2 R39, R39 ;  /* 0x0000002700277308 */ /* 0x000e620000000800 */
[----:B------:R-:W-:Y:S01]  /*1570*/  FMUL.FTZ R44, R13, R78 ;  /* 0x0000004e0d2c7220 */ /* 0x000fe20000410000 */
[----:B------:R-:W-:-:S06]  /*1580*/  HADD2.F32 R78, -RZ, R45.H0_H0 ;  /* 0x2000002dff4e7230 */ /* 0x000fcc0000004100 */
[----:B------:R4:W2:Y:S01]  /*1590*/  MUFU.RCP R50, R35 ;  /* 0x0000002300327308 */ /* 0x0008a20000001000 */
[----:B------:R-:W-:Y:S02]  /*15a0*/  HADD2.F32 R45, -RZ, R45.H1_H1 ;  /* 0x3000002dff2d7230 */ /* 0x000fe40000004100 */
[----:B------:R-:W-:Y:S01]  /*15b0*/  FMUL.FTZ R75, R78, R51 ;  /* 0x000000334e4b7220 */ /* 0x000fe20000410000 */
[----:B------:R-:W-:Y:S01]  /*15c0*/  FADD.FTZ R41, R76, 1 ;  /* 0x3f8000004c297421 */ /* 0x000fe20000010000 */
[----:B---3--:R-:W-:-:S03]  /*15d0*/  FADD.FTZ R76, -R37, 1 ;  /* 0x3f800000254c7421 */ /* 0x008fc60000010100 */
[----:B------:R-:W3:Y:S01]  /*15e0*/  MUFU.RCP R71, R71 ;  /* 0x0000004700477308 */ /* 0x000ee20000001000 */
[----:B----4-:R-:W-:Y:S01]  /*15f0*/  FFMA.FTZ R35, R5, R44, R6 ;  /* 0x0000002c05237223 */ /* 0x010fe20000010006 */
[----:B0-----:R-:W-:-:S03]  /*1600*/  FADD.FTZ R78, -R70, 1 ;  /* 0x3f800000464e7421 */ /* 0x001fc60000010100 */
[----:B------:R-:W-:-:S03]  /*1610*/  FMUL.FTZ R51, R35, -1.4426950216293334961 ;  /* 0xbfb8aa3b23337820 */ /* 0x000fc60000410000 */
[----:B------:R-:W0:Y:S01]  /*1620*/  MUFU.EX2 R43, R43 ;  /* 0x0000002b002b7308 */ /* 0x000e220000000800 */
[----:B------:R-:W-:Y:S01]  /*1630*/  FMUL.FTZ R90, R45, R90 ;  /* 0x0000005a2d5a7220 */ /* 0x000fe20000410000 */
[----:B------:R-:W-:Y:S01]  /*1640*/  FFMA.FTZ R76, R23, R76, 1 ;  /* 0x3f800000174c7423 */ /* 0x000fe2000001004c */
[----:B------:R-:W-:Y:S01]  /*1650*/  FFMA.FTZ R23, R31, R78, 1 ;  /* 0x3f8000001f177423 */ /* 0x000fe2000001004e */
[----:B-1----:R-:W-:Y:S01]  /*1660*/  FADD.FTZ R31, R39, 1 ;  /* 0x3f800000271f7421 */ /* 0x002fe20000010000 */
[----:B------:R-:W-:-:S03]  /*1670*/  FMUL.FTZ R77, R74, R77 ;  /* 0x0000004d4a4d7220 */ /* 0x000fc60000410000 */
[----:B------:R-:W1:Y:S01]  /*1680*/  MUFU.EX2 R45, R51 ;  /* 0x00000033002d7308 */ /* 0x000e620000000800 */
[----:B--2---:R-:W-:Y:S01]  /*1690*/  FADD.FTZ R74, -R50, 1 ;  /* 0x3f800000324a7421 */ /* 0x004fe20000010100 */
[----:B------:R-:W-:-:S06]  /*16a0*/  FMUL.FTZ R76, R37, R76 ;  /* 0x0000004c254c7220 */ /* 0x000fcc0000410000 */
[----:B------:R-:W2:Y:S01]  /*16b0*/  MUFU.RCP R41, R41 ;  /* 0x0000002900297308 */ /* 0x000ea20000001000 */
[----:B------:R-:W-:Y:S01]  /*16c0*/  FFMA.FTZ R21, R21, R74, 1 ;  /* 0x3f80000015157423 */ /* 0x000fe2000001004a */
[----:B---3--:R-:W-:Y:S01]  /*16d0*/  FADD.FTZ R74, -R71, 1 ;  /* 0x3f800000474a7421 */ /* 0x008fe20000010100 */
[----:B0-----:R-:W-:-:S05]  /*16e0*/  FADD.FTZ R37, R43, 1 ;  /* 0x3f8000002b257421 */ /* 0x001fca0000010000 */
[----:B------:R-:W0:Y:S01]  /*16f0*/  MUFU.RCP R31, R31 ;  /* 0x0000001f001f7308 */ /* 0x000e220000001000 */
[----:B------:R-:W-:Y:S01]  /*1700*/  FFMA.FTZ R74, R25, R74, 1 ;  /* 0x3f800000194a7423 */ /* 0x000fe2000001004a */
[----:B------:R-:W-:Y:S01]  /*1710*/  FMUL.FTZ R78, R70, R23 ;  /* 0x00000017464e7220 */ /* 0x000fe20000410000 */
[----:B------:R-:W-:Y:S02]  /*1720*/  HADD2.F32 R23, -RZ, R49.H0_H0 ;  /* 0x20000031ff177230 */ /* 0x000fe40000004100 */
[----:B-1----:R-:W-:Y:S01]  /*1730*/  FADD.FTZ R45, R45, 1 ;  /* 0x3f8000002d2d7421 */ /* 0x002fe20000010000 */
[----:B------:R-:W-:Y:S01]  /*1740*/  FMUL.FTZ R74, R71, R74 ;  /* 0x0000004a474a7220 */ /* 0x000fe20000410000 */
[----:B------:R-:W-:Y:S02]  /*1750*/  HADD2.F32 R39, -RZ, R46.H0_H0 ;  /* 0x2000002eff277230 */ /* 0x000fe40000004100 */
[----:B------:R-:W-:Y:S01]  /*1760*/  FMUL.FTZ R50, R50, R21 ;  /* 0x0000001532327220 */ /* 0x000fe20000410000 */
[----:B------:R-:W1:Y:S01]  /*1770*/  MUFU.RCP R37, R37 ;  /* 0x0000002500257308 */ /* 0x000e620000001000 */
[----:B------:R-:W-:-:S02]  /*1780*/  HADD2.F32 R91, -RZ, R48.H0_H0 ;  /* 0x20000030ff5b7230 */ /* 0x000fc40000004100 */
[----:B------:R-:W-:Y:S01]  /*1790*/  FMUL.FTZ R23, R23, R74 ;  /* 0x0000004a17177220 */ /* 0x000fe20000410000 */
[----:B------:R-:W-:Y:S02]  /*17a0*/  HADD2.F32 R43, -RZ, R46.H1_H1 ;  /* 0x3000002eff2b7230 */ /* 0x000fe40000004100 */
[----:B--2---:R-:W-:Y:S01]  /*17b0*/  FADD.FTZ R46, -R41, 1 ;  /* 0x3f800000292e7421 */ /* 0x004fe20000010100 */
[C---:B------:R-:W-:Y:S01]  /*17c0*/  FADD.FTZ R74, -R60.reuse, R39 ;  /* 0x000000273c4a7221 */ /* 0x040fe20000010100 */
[----:B------:R-:W-:Y:S02]  /*17d0*/  HADD2.F32 R25, -RZ, R48.H1_H1 ;  /* 0x30000030ff197230 */ /* 0x000fe40000004100 */
[----:B------:R-:W-:Y:S01]  /*17e0*/  FMUL.FTZ R91, R91, R50 ;  /* 0x000000325b5b7220 */ /* 0x000fe20000410000 */
[----:B------:R-:W2:Y:S01]  /*17f0*/  MUFU.RCP R45, R45 ;  /* 0x0000002d002d7308 */ /* 0x000ea20000001000 */
[----:B0-----:R-:W-:Y:S01]  /*1800*/  FADD.FTZ R48, -R31, 1 ;  /* 0x3f8000001f307421 */ /* 0x001fe20000010100 */
[----:B------:R-:W-:Y:S01]  /*1810*/  FFMA.FTZ R50, R27, R46, 1 ;  /* 0x3f8000001b327423 */ /* 0x000fe2000001002e */
[----:B------:R-:W-:Y:S01]  /*1820*/  FMUL.FTZ R46, R13, R74 ;  /* 0x0000004a0d2e7220 */ /* 0x000fe20000410000 */
[----:B------:R-:W3:Y:S01]  /*1830*/  LDG.E.64.CONSTANT R70, desc[UR12][R72.64+0x7800] ;  /* 0x0078000c48467981 */ /* 0x000ee2000c1e9b00 */
[----:B------:R-:W-:Y:S01]  /*1840*/  FFMA.FTZ R74, R29, R48, 1 ;  /* 0x3f8000001d4a7423 */ /* 0x000fe20000010030 */
[----:B------:R-:W-:Y:S01]  /*1850*/  FADD.FTZ R48, -R60, R43 ;  /* 0x0000002b3c307221 */ /* 0x000fe20000010100 */
[----:B------:R-:W-:Y:S01]  /*1860*/  FFMA.FTZ R29, R0, R46, R7 ;  /* 0x0000002e001d7223 */ /* 0x000fe20000010007 */
[----:B------:R-:W-:-:S02]  /*1870*/  HADD2.F32 R39, -RZ, R47.H0_H0 ;  /* 0x2000002fff277230 */ /* 0x000fc40000004100 */
[----:B------:R-:W-:Y:S01]  /*1880*/  FMUL.FTZ R25, R25, R76 ;  /* 0x0000004c19197220 */ /* 0x000fe20000410000 */
[----:B-1----:R-:W-:Y:S01]  /*1890*/  FADD.FTZ R76, -R37, 1 ;  /* 0x3f800000254c7421 */ /* 0x002fe20000010100 */
[----:B------:R-:W-:Y:S01]  /*18a0*/  FMUL.FTZ R43, R29, -1.4426950216293334961 ;  /* 0xbfb8aa3b1d2b7820 */ /* 0x000fe20000410000 */
[----:B------:R-:W-:Y:S01]  /*18b0*/  FMUL.FTZ R48, R13, R48 ;  /* 0x000000300d307220 */ /* 0x000fe20000410000 */
[----:B------:R-:W-:Y:S01]  /*18c0*/  FMUL.FTZ R51, R41, R50 ;  /* 0x0000003229337220 */ /* 0x000fe20000410000 */
[----:B------:R-:W-:Y:S01]  /*18d0*/  FADD.FTZ R50, -R60, R39 ;  /* 0x000000273c327221 */ /* 0x000fe20000010100 */
[----:B------:R-:W-:Y:S01]  /*18e0*/  FFMA.FTZ R76, R33, R76, 1 ;  /* 0x3f800000214c7423 */ /* 0x000fe2000001004c */
[----:B------:R-:W-:Y:S01]  /*18f0*/  HADD2.F32 R21, -RZ, R49.H1_H1 ;  /* 0x30000031ff157230 */ /* 0x000fe20000004100 */
[----:B------:R-:W0:Y:S01]  /*1900*/  MUFU.EX2 R33, R43 ;  /* 0x0000002b00217308 */ /* 0x000e220000000800 */
[----:B------:R-:W-:Y:S01]  /*1910*/  FFMA.FTZ R27, R2, R48, R9 ;  /* 0x00000030021b7223 */ /* 0x000fe20000010009 */
[----:B------:R-:W-:Y:S01]  /*1920*/  FMUL.FTZ R49, R31, R74 ;  /* 0x0000004a1f317220 */ /* 0x000fe20000410000 */
[----:B------:R-:W-:Y:S01]  /*1930*/  FMUL.FTZ R50, R13, R50 ;  /* 0x000000320d327220 */ /* 0x000fe20000410000 */
[----:B--2---:R-:W-:Y:S01]  /*1940*/  FADD.FTZ R74, -R45, 1 ;  /* 0x3f8000002d4a7421 */ /* 0x004fe20000010100 */
[----:B------:R-:W-:Y:S01]  /*1950*/  FMUL.FTZ R39, R27, -1.4426950216293334961 ;  /* 0xbfb8aa3b1b277820 */ /* 0x000fe20000410000 */
[----:B------:R-:W-:-:S02]  /*1960*/  HADD2.F32 R47, -RZ, R47.H1_H1 ;  /* 0x3000002fff2f7230 */ /* 0x000fc40000004100 */
[----:B------:R-:W-:Y:S01]  /*1970*/  FFMA.FTZ R31, R4, R50, R11 ;  /* 0x00000032041f7223 */ /* 0x000fe2000001000b */
[----:B------:R-:W-:Y:S01]  /*1980*/  FFMA.FTZ R74, R35, R74, 1 ;  /* 0x3f800000234a7423 */ /* 0x000fe2000001004a */
[----:B------:R-:W2:Y:S02]  /*1990*/  LDG.E.64.CONSTANT R72, desc[UR12][R72.64+0x8c00] ;  /* 0x008c000c48487981 */ /* 0x000ea4000c1e9b00 */
[----:B------:R-:W-:Y:S01]  /*19a0*/  FMUL.FTZ R41, R31, -1.4426950216293334961 ;  /* 0xbfb8aa3b1f297820 */ /* 0x000fe20000410000 */
[----:B------:R-:W-:Y:S01]  /*19b0*/  FMUL.FTZ R45, R45, R74 ;  /* 0x0000004a2d2d7220 */ /* 0x000fe20000410000 */
[----:B------:R-:W1:Y:S01]  /*19c0*/  MUFU.EX2 R39, R39 ;  /* 0x0000002700277308 */ /* 0x000e620000000800 */
[----:B------:R-:W-:-:S04]  /*19d0*/  FADD.FTZ R74, -R60, R47 ;  /* 0x0000002f3c4a7221 */ /* 0x000fc80000010100 */
[----:B------:R-:W-:Y:S01]  /*19e0*/  FMUL.FTZ R74, R13, R74 ;  /* 0x0000004a0d4a7220 */ /* 0x000fe20000410000 */
[----:B0-----:R-:W-:Y:S02]  /*19f0*/  FADD.FTZ R35, R33, 1 ;  /* 0x3f80000021237421 */ /* 0x001fe40000010000 */
[----:B------:R-:W0:Y:S01]  /*1a00*/  MUFU.EX2 R41, R41 ;  /* 0x0000002900297308 */ /* 0x000e220000000800 */
[----:B------:R-:W-:Y:S01]  /*1a10*/  FMUL.FTZ R37, R37, R76 ;  /* 0x0000004c25257220 */ /* 0x000fe20000410000 */
[----:B------:R-:W-:Y:S01]  /*1a20*/  FFMA.FTZ R33, R5, R74, R6 ;  /* 0x0000004a05217223 */ /* 0x000fe20000010006 */
[--C-:B------:R-:W-:Y:S02]  /*1a30*/  HADD2.F32 R76, -RZ, R62.reuse.H0_H0 ;  /* 0x2000003eff4c7230 */ /* 0x100fe40000004100 */
[----:B------:R-:W-:Y:S02]  /*1a40*/  HADD2.F32 R62, -RZ, R62.H1_H1 ;  /* 0x3000003eff3e7230 */ /* 0x000fe40000004100 */
[----:B------:R-:W-:Y:S01]  /*1a50*/  FMUL.FTZ R43, R33, -1.4426950216293334961 ;  /* 0xbfb8aa3b212b7820 */ /* 0x000fe20000410000 */
[----:B------:R-:W4:Y:S02]  /*1a60*/  MUFU.RCP R35, R35 ;  /* 0x0000002300237308 */ /* 0x000f240000001000 */
[----:B------:R-:W-:Y:S01]  /*1a70*/  FMUL.FTZ R49, R62, R49 ;  /* 0x000000313e317220 */ /* 0x000fe20000410000 */
[----:B------:R-:W-:-:S02]  /*1a80*/  HADD2.F32 R62, -RZ, R63.H0_H0 ;  /* 0x2000003fff3e7230 */ /* 0x000fc40000004100 */
[----:B-1----:R-:W-:-:S03]  /*1a90*/  FADD.FTZ R39, R39, 1 ;  /* 0x3f80000027277421 */ /* 0x002fc60000010000 */
[----:B------:R-:W1:Y:S01]  /*1aa0*/  MUFU.EX2 R43, R43 ;  /* 0x0000002b002b7308 */ /* 0x000e620000000800 */
[----:B------:R-:W-:Y:S01]  /*1ab0*/  FMUL.FTZ R47, R62, R37 ;  /* 0x000000253e2f7220 */ /* 0x000fe20000410000 */
[----:B0-----:R-:W-:-:S06]  /*1ac0*/  FADD.FTZ R37, R41, 1 ;  /* 0x3f80000029257421 */ /* 0x001fcc0000010000 */
[----:B------:R-:W0:Y:S01]  /*1ad0*/  MUFU.RCP R39, R39 ;  /* 0x0000002700277308 */ /* 0x000e220000001000 */
[----:B----4-:R-:W-:Y:S01]  /*1ae0*/  FADD.FTZ R62, -R35, 1 ;  /* 0x3f800000233e7421 */ /* 0x010fe20000010100 */
[----:B------:R-:W-:-:S06]  /*1af0*/  FMUL.FTZ R51, R76, R51 ;  /* 0x000000334c337220 */ /* 0x000fcc0000410000 */
[----:B------:R-:W4:Y:S01]  /*1b00*/  MUFU.RCP R37, R37 ;  /* 0x0000002500257308 */ /* 0x000f220000001000 */
[----:B------:R-:W-:Y:S01]  /*1b10*/  FFMA.FTZ R76, R29, R62, 1 ;  /* 0x3f8000001d4c7423 */ /* 0x000fe2000001003e */
[----:B------:R-:W-:Y:S02]  /*1b20*/  HADD2.F32 R62, -RZ, R63.H1_H1 ;  /* 0x3000003fff3e7230 */ /* 0x000fe40000004100 */
[----:B-1----:R-:W-:Y:S01]  /*1b30*/  FADD.FTZ R29, R43, 1 ;  /* 0x3f8000002b1d7421 */ /* 0x002fe20000010000 */
[----:B------:R-:W-:Y:S02]  /*1b40*/  FMUL.FTZ R43, R35, R76 ;  /* 0x0000004c232b7220 */ /* 0x000fe40000410000 */
[----:B------:R-:W-:Y:S01]  /*1b50*/  FMUL.FTZ R45, R62, R45 ;  /* 0x0000002d3e2d7220 */ /* 0x000fe20000410000 */
[----:B------:R-:W-:Y:S02]  /*1b60*/  HADD2.F32 R35, -RZ, R64.H0_H0 ;  /* 0x20000040ff237230 */ /* 0x000fe40000004100 */
[----:B0-----:R-:W-:Y:S01]  /*1b70*/  FADD.FTZ R62, -R39, 1 ;  /* 0x3f800000273e7421 */ /* 0x001fe20000010100 */
[----:B------:R-:W0:Y:S03]  /*1b80*/  MUFU.RCP R29, R29 ;  /* 0x0000001d001d7308 */ /* 0x000e260000001000 */
[----:B------:R-:W-:Y:S01]  /*1b90*/  FFMA.FTZ R76, R27, R62, 1 ;  /* 0x3f8000001b4c7423 */ /* 0x000fe2000001003e */
[----:B------:R-:W-:Y:S01]  /*1ba0*/  FADD.FTZ R80, -R60, R35 ;  /* 0x000000233c507221 */ /* 0x000fe20000010100 */
[----:B----4-:R-:W-:Y:S01]  /*1bb0*/  FADD.FTZ R62, -R37, 1 ;  /* 0x3f800000253e7421 */ /* 0x010fe20000010100 */
[----:B------:R-:W-:-:S03]  /*1bc0*/  FMUL.FTZ R21, R21, R78 ;  /* 0x0000004e15157220 */ /* 0x000fc60000410000 */
[----:B------:R-:W-:Y:S01]  /*1bd0*/  FFMA.FTZ R78, R31, R62, 1 ;  /* 0x3f8000001f4e7423 */ /* 0x000fe2000001003e */
[----:B------:R-:W-:Y:S01]  /*1be0*/  FMUL.FTZ R62, R13, R80 ;  /* 0x000000500d3e7220 */ /* 0x000fe20000410000 */
[----:B------:R-:W-:-:S03]  /*1bf0*/  FMUL.FTZ R41, R39, R76 ;  /* 0x0000004c27297220 */ /* 0x000fc60000410000 */
[----:B------:R-:W-:Y:S01]  /*1c00*/  FFMA.FTZ R27, R0, R62, R7 ;  /* 0x0000003e001b7223 */ /* 0x000fe20000010007 */
[----:B0-----:R-:W-:-:S03]  /*1c10*/  FADD.FTZ R76, -R29, 1 ;  /* 0x3f8000001d4c7421 */ /* 0x001fc60000010100 */
[----:B------:R-:W-:Y:S01]  /*1c20*/  FMUL.FTZ R31, R27, -1.4426950216293334961 ;  /* 0xbfb8aa3b1b1f7820 */ /* 0x000fe20000410000 */
[----:B------:R-:W-:Y:S01]  /*1c30*/  FFMA.FTZ R76, R33, R76, 1 ;  /* 0x3f800000214c7423 */ /* 0x000fe2000001004c */
[----:B------:R-:W-:Y:S02]  /*1c40*/  HADD2.F32 R35, -RZ, R64.H1_H1 ;  /* 0x30000040ff237230 */ /* 0x000fe40000004100 */
[----:B------:R-:W-:Y:S02]  /*1c50*/  FMUL.FTZ R39, R37, R78 ;  /* 0x0000004e25277220 */ /* 0x000fe40000410000 */
[----:B------:R-:W0:Y:S01]  /*1c60*/  MUFU.EX2 R31, R31 ;  /* 0x0000001f001f7308 */ /* 0x000e220000000800 */
[----:B------:R-:W-:Y:S01]  /*1c70*/  FMUL.FTZ R37, R29, R76 ;  /* 0x0000004c1d257220 */ /* 0x000fe20000410000 */
[--C-:B-----5:R-:W-:Y:S02]  /*1c80*/  HADD2.F32 R76, -RZ, R66.reuse.H0_H0 ;  /* 0x20000042ff4c7230 */ /* 0x120fe40000004100 */
[----:B------:R-:W-:Y:S01]  /*1c90*/  FADD.FTZ R64, -R60, R35 ;  /* 0x000000233c407221 */ /* 0x000fe20000010100 */
[----:B------:R-:W-:-:S02]  /*1ca0*/  HADD2.F32 R66, -RZ, R66.H1_H1 ;  /* 0x30000042ff427230 */ /* 0x000fc40000004100 */
[----:B------:R-:W-:-:S03]  /*1cb0*/  HADD2.F32 R35, -RZ, R65.H0_H0 ;  /* 0x20000041ff237230 */ /* 0x000fc60000004100 */
[----:B------:R-:W-:Y:S02]  /*1cc0*/  FMUL.FTZ R41, R66, R41 ;  /* 0x0000002942297220 */ /* 0x000fe40000410000 */
[----:B------:R-:W-:-:S04]  /*1cd0*/  FADD.FTZ R66, -R60, R35 ;  /* 0x000000233c427221 */ /* 0x000fc80000010100 */
[----:B------:R-:W-:Y:S01]  /*1ce0*/  FMUL.FTZ R66, R13, R66 ;  /* 0x000000420d427220 */ /* 0x000fe20000410000 */
[----:B0-----:R-:W-:-:S03]  /*1cf0*/  FADD.FTZ R35, R31, 1 ;  /* 0x3f8000001f237421 */ /* 0x001fc60000010000 */
[----:B------:R-:W-:-:S04]  /*1d00*/  FFMA.FTZ R31, R4, R66, R11 ;  /* 0x00000042041f7223 */ /* 0x000fc8000001000b */
[----:B------:R-:W-:Y:S01]  /*1d10*/  FMUL.FTZ R63, R31, -1.4426950216293334961 ;  /* 0xbfb8aa3b1f3f7820 */ /* 0x000fe20000410000 */
[----:B------:R-:W-:-:S05]  /*1d20*/  FMUL.FTZ R64, R13, R64 ;  /* 0x000000400d407220 */ /* 0x000fca0000410000 */
[----:B------:R-:W0:Y:S01]  /*1d30*/  MUFU.EX2 R63, R63 ;  /* 0x0000003f003f7308 */ /* 0x000e220000000800 */
[----:B------:R-:W-:Y:S01]  /*1d40*/  FFMA.FTZ R29, R2, R64, R9 ;  /* 0x00000040021d7223 */ /* 0x000fe20000010009 */
[----:B------:R-:W-:Y:S01]  /*1d50*/  FMUL.FTZ R43, R76, R43 ;  /* 0x0000002b4c2b7220 */ /* 0x000fe20000410000 */
[----:B------:R-:W-:Y:S02]  /*1d60*/  HADD2.F32 R76, -RZ, R67.H0_H0 ;  /* 0x20000043ff4c7230 */ /* 0x000fe40000004100 */
[----:B------:R-:W-:Y:S01]  /*1d70*/  FMUL.FTZ R33, R29, -1.4426950216293334961 ;  /* 0xbfb8aa3b1d217820 */ /* 0x000fe20000410000 */
[----:B------:R-:W-:Y:S02]  /*1d80*/  HADD2.F32 R65, -RZ, R65.H1_H1 ;  /* 0x30000041ff417230 */ /* 0x000fe40000004100 */
[----:B------:R-:W1:Y:S01]  /*1d90*/  MUFU.RCP R35, R35 ;  /* 0x0000002300237308 */ /* 0x000e620000001000 */
[----:B------:R-:W-:Y:S02]  /*1da0*/  FMUL.FTZ R39, R76, R39 ;  /* 0x000000274c277220 */ /* 0x000fe40000410000 */
[----:B------:R-:W-:-:S05]  /*1db0*/  FADD.FTZ R76, -R60, R65 ;  /* 0x000000413c4c7221 */ /* 0x000fca0000010100 */
[----:B------:R-:W4:Y:S01]  /*1dc0*/  MUFU.EX2 R33, R33 ;  /* 0x0000002100217308 */ /* 0x000f220000000800 */
[----:B0-----:R-:W-:-:S07]  /*1dd0*/  FADD.FTZ R65, R63, 1 ;  /* 0x3f8000003f417421 */ /* 0x001fce0000010000 */
[----:B------:R-:W0:Y:S01]  /*1de0*/  MUFU.RCP R65, R65 ;  /* 0x0000004100417308 */ /* 0x000e220000001000 */
[----:B-1----:R-:W-:Y:S01]  /*1df0*/  FADD.FTZ R78, -R35, 1 ;  /* 0x3f800000234e7421 */ /* 0x002fe20000010100 */
[----:B------:R-:W-:-:S03]  /*1e00*/  FMUL.FTZ R76, R13, R76 ;  /* 0x0000004c0d4c7220 */ /* 0x000fc60000410000 */
[----:B------:R-:W-:Y:S01]  /*1e10*/  FFMA.FTZ R78, R27, R78, 1 ;  /* 0x3f8000001b4e7423 */ /* 0x000fe2000001004e */
[----:B------:R-:W-:Y:S01]  /*1e20*/  FFMA.FTZ R27, R5, R76, R6 ;  /* 0x0000004c051b7223 */ /* 0x000fe20000010006 */
[----:B----4-:R-:W-:-:S03]  /*1e30*/  FADD.FTZ R33, R33, 1 ;  /* 0x3f80000021217421 */ /* 0x010fc60000010000 */
[----:B------:R-:W-:-:S03]  /*1e40*/  FMUL.FTZ R63, R27, -1.4426950216293334961 ;  /* 0xbfb8aa3b1b3f7820 */ /* 0x000fc60000410000 */
[----:B------:R-:W1:Y:S01]  /*1e50*/  MUFU.RCP R33, R33 ;  /* 0x0000002100217308 */ /* 0x000e620000001000 */
[----:B0-----:R-:W-:-:S04]  /*1e60*/  FADD.FTZ R84, -R65, 1 ;  /* 0x3f80000041547421 */ /* 0x001fc80000010100 */
[----:B------:R-:W-:-:S03]  /*1e70*/  FFMA.FTZ R84, R31, R84, 1 ;  /* 0x3f8000001f547423 */ /* 0x000fc60000010054 */
[----:B------:R-:W0:Y:S01]  /*1e80*/  MUFU.EX2 R63, R63 ;  /* 0x0000003f003f7308 */ /* 0x000e220000000800 */
[----:B------:R-:W-:Y:S01]  /*1e90*/  FMUL.FTZ R31, R65, R84 ;  /* 0x00000054411f7220 */ /* 0x000fe20000410000 */
[----:B------:R-:W-:Y:S02]  /*1ea0*/  HADD2.F32 R65, -RZ, R68.H0_H0 ;  /* 0x20000044ff417230 */ /* 0x000fe40000004100 */
[----:B------:R-:W-:-:S03]  /*1eb0*/  FMUL.FTZ R35, R35, R78 ;  /* 0x0000004e23237220 */ /* 0x000fc60000410000 */
[----:B------:R-:W-:Y:S01]  /*1ec0*/  FADD.FTZ R78, -R60, R65 ;  /* 0x000000413c4e7221 */ /* 0x000fe20000010100 */
[----:B-1----:R-:W-:-:S03]  /*1ed0*/  FADD.FTZ R80, -R33, 1 ;  /* 0x3f80000021507421 */ /* 0x002fc60000010100 */
[----:B------:R-:W-:Y:S01]  /*1ee0*/  FMUL.FTZ R78, R13, R78 ;  /* 0x0000004e0d4e7220 */ /* 0x000fe20000410000 */
[----:B------:R-:W-:Y:S01]  /*1ef0*/  FFMA.FTZ R80, R29, R80, 1 ;  /* 0x3f8000001d507423 */ /* 0x000fe20000010050 */
[----:B------:R-:W-:Y:S02]  /*1f00*/  HADD2.F32 R82, -RZ, R67.H1_H1 ;  /* 0x30000043ff527230 */ /* 0x000fe40000004100 */
[----:B------:R-:W-:Y:S01]  /*1f10*/  FFMA.FTZ R67, R0, R78, R7 ;  /* 0x0000004e00437223 */ /* 0x000fe20000010007 */
[----:B0-----:R-:W-:Y:S01]  /*1f20*/  FADD.FTZ R29, R63, 1 ;  /* 0x3f8000003f1d7421 */ /* 0x001fe20000010000 */
[----:B------:R-:W-:Y:S02]  /*1f30*/  HADD2.F32 R63, -RZ, R68.H1_H1 ;  /* 0x30000044ff3f7230 */ /* 0x000fe40000004100 */
[----:B------:R-:W-:Y:S01]  /*1f40*/  FMUL.FTZ R33, R33, R80 ;  /* 0x0000005021217220 */ /* 0x000fe20000410000 */
[----:B------:R-:W-:Y:S02]  /*1f50*/  FMUL.FTZ R65, R67, -1.4426950216293334961 ;  /* 0xbfb8aa3b43417820 */ /* 0x000fe40000410000 */
[----:B------:R-:W-:Y:S01]  /*1f60*/  FADD.FTZ R80, -R60, R63 ;  /* 0x0000003f3c507221 */ /* 0x000fe20000010100 */
[----:B------:R-:W0:Y:S03]  /*1f70*/  MUFU.RCP R29, R29 ;  /* 0x0000001d001d7308 */ /* 0x000e260000001000 */
[----:B------:R-:W-:-:S05]  /*1f80*/  FMUL.FTZ R80, R13, R80 ;  /* 0x000000500d507220 */ /* 0x000fca0000410000 */
[----:B------:R-:W1:Y:S01]  /*1f90*/  MUFU.EX2 R65, R65 ;  /* 0x0000004100417308 */ /* 0x000e620000000800 */
[----:B------:R-:W-:Y:S01]  /*1fa0*/  FFMA.FTZ R63, R2, R80, R9 ;  /* 0x00000050023f7223 */ /* 0x000fe20000010009 */
[----:B------:R-:W-:-:S03]  /*1fb0*/  FMUL.FTZ R37, R82, R37 ;  /* 0x0000002552257220 */ /* 0x000fc60000410000 */
[----:B------:R-:W-:-:S06]  /*1fc0*/  FMUL.FTZ R82, R63, -1.4426950216293334961 ;  /* 0xbfb8aa3b3f527820 */ /* 0x000fcc0000410000 */
[----:B------:R-:W4:Y:S01]  /*1fd0*/  MUFU.EX2 R82, R82 ;  /* 0x0000005200527308 */ /* 0x000f220000000800 */
[----:B0-----:R-:W-:Y:S01]  /*1fe0*/  FADD.FTZ R68, -R29, 1 ;  /* 0x3f8000001d447421 */ /* 0x001fe20000010100 */
[----:B-1----:R-:W-:-:S03]  /*1ff0*/  FADD.FTZ R84, R65, 1 ;  /* 0x3f80000041547421 */ /* 0x002fc60000010000 */
[----:B------:R-:W-:-:S03]  /*2000*/  FFMA.FTZ R68, R27, R68, 1 ;  /* 0x3f8000001b447423 */ /* 0x000fc60000010044 */
[----:B------:R-:W0:Y:S01]  /*2010*/  MUFU.RCP R27, R84 ;  /* 0x00000054001b7308 */ /* 0x000e220000001000 */
[----:B----4-:R-:W-:Y:S01]  /*2020*/  FADD.FTZ R89, R82, 1 ;  /* 0x3f80000052597421 */ /* 0x010fe20000010000 */
[----:B------:R-:W-:-:S06]  /*2030*/  FMUL.FTZ R29, R29, R68 ;  /* 0x000000441d1d7220 */ /* 0x000fcc0000410000 */
[----:B------:R-:W1:Y:S01]  /*2040*/  MUFU.RCP R65, R89 ;  /* 0x0000005900417308 */ /* 0x000e620000001000 */
[----:B0-----:R-:W-:-:S04]  /*2050*/  FADD.FTZ R68, -R27, 1 ;  /* 0x3f8000001b447421 */ /* 0x001fc80000010100 */
[----:B------:R-:W-:Y:S01]  /*2060*/  FFMA.FTZ R68, R67, R68, 1 ;  /* 0x3f80000043447423 */ /* 0x000fe20000010044 */
[--C-:B------:R-:W-:Y:S02]  /*2070*/  HADD2.F32 R67, -RZ, R69.reuse.H0_H0 ;  /* 0x20000045ff437230 */ /* 0x100fe40000004100 */
[----:B------:R-:W-:-:S03]  /*2080*/  HADD2.F32 R69, -RZ, R69.H1_H1 ;  /* 0x30000045ff457230 */ /* 0x000fc60000004100 */
[C---:B------:R-:W-:Y:S02]  /*2090*/  FADD.FTZ R67, -R60.reuse, R67 ;  /* 0x000000433c437221 */ /* 0x040fe40000010100 */
[----:B------:R-:W-:Y:S01]  /*20a0*/  FADD.FTZ R82, -R60, R69 ;  /* 0x000000453c527221 */ /* 0x000fe20000010100 */
[----:B-1----:R-:W-:Y:S01]  /*20b0*/  FADD.FTZ R60, -R65, 1 ;  /* 0x3f800000413c7421 */ /* 0x002fe20000010100 */
[----:B------:R-:W-:Y:S01]  /*20c0*/  FMUL.FTZ R84, R13, R67 ;  /* 0x000000430d547220 */ /* 0x000fe20000410000 */
[----:B------:R-:W-:Y:S02]  /*20d0*/  FMUL.FTZ R27, R27, R68 ;  /* 0x000000441b1b7220 */ /* 0x000fe40000410000 */
[----:B------:R-:W-:Y:S01]  /*20e0*/  FFMA.FTZ R68, R63, R60, 1 ;  /* 0x3f8000003f447423 */ /* 0x000fe2000001003c */
[----:B------:R-:W-:-:S04]  /*20f0*/  FFMA.FTZ R60, R4, R84, R11 ;  /* 0x00000054043c7223 */ /* 0x000fc8000001000b */
[----:B------:R-:W-:-:S06]  /*2100*/  FMUL.FTZ R63, R60, -1.4426950216293334961 ;  /* 0xbfb8aa3b3c3f7820 */ /* 0x000fcc0000410000 */
[----:B------:R-:W0:Y:S02]  /*2110*/  MUFU.EX2 R63, R63 ;  /* 0x0000003f003f7308 */ /* 0x000e240000000800 */
[----:B0-----:R-:W-:-:S06]  /*2120*/  FADD.FTZ R67, R63, 1 ;  /* 0x3f8000003f437421 */ /* 0x001fcc0000010000 */
[----:B------:R-:W0:Y:S01]  /*2130*/  MUFU.RCP R89, R67 ;  /* 0x0000004300597308 */ /* 0x000e220000001000 */
[----:B------:R-:W-:Y:S01]  /*2140*/  FMUL.FTZ R69, R65, R68 ;  /* 0x0000004441457220 */ /* 0x000fe20000410000 */
[----:B------:R-:W-:Y:S01]  /*2150*/  FMUL.FTZ R82, R13, R82 ;  /* 0x000000520d527220 */ /* 0x000fe20000410000 */
[----:B0-----:R-:W-:-:S04]  /*2160*/  FADD.FTZ R65, -R89, 1 ;  /* 0x3f80000059417421 */ /* 0x001fc80000010100 */
[----:B------:R-:W-:-:S04]  /*2170*/  FFMA.FTZ R60, R60, R65, 1 ;  /* 0x3f8000003c3c7423 */ /* 0x000fc80000010041 */
[----:B------:R-:W-:Y:S01]  /*2180*/  FMUL.FTZ R89, R89, R60 ;  /* 0x0000003c59597220 */ /* 0x000fe20000410000 */
[----:B------:R-:W-:-:S04]  /*2190*/  FFMA.FTZ R60, R5, R82, R6 ;  /* 0x00000052053c7223 */ /* 0x000fc80000010006 */
[----:B------:R-:W-:-:S06]  /*21a0*/  FMUL.FTZ R65, R60, -1.4426950216293334961 ;  /* 0xbfb8aa3b3c417820 */ /* 0x000fcc0000410000 */
[----:B------:R-:W0:Y:S01]  /*21b0*/  MUFU.EX2 R65, R65 ;  /* 0x0000004100417308 */ /* 0x000e220000000800 */
[----:B---3--:R-:W-:-:S05]  /*21c0*/  HADD2.F32 R68, -RZ, R70.H0_H0 ;  /* 0x20000046ff447230 */ /* 0x008fca0000004100 */
[----:B------:R-:W-:Y:S01]  /*21d0*/  FMUL.FTZ R35, R68, R35 ;  /* 0x0000002344237220 */ /* 0x000fe20000410000 */
[----:B0-----:R-:W-:-:S06]  /*21e0*/  FADD.FTZ R63, R65, 1 ;  /* 0x3f800000413f7421 */ /* 0x001fcc0000010000 */
[----:B------:R-:W0:Y:S01]  /*21f0*/  MUFU.RCP R63, R63 ;  /* 0x0000003f003f7308 */ /* 0x000e220000001000 */
[----:B------:R-:W-:-:S05]  /*2200*/  HADD2.F32 R68, -RZ, R71.H0_H0 ;  /* 0x20000047ff447230 */ /* 0x000fca0000004100 */
[----:B------:R-:W-:Y:S01]  /*2210*/  FMUL.FTZ R31, R68, R31 ;  /* 0x0000001f441f7220 */ /* 0x000fe20000410000 */
[----:B------:R-:W-:-:S05]  /*2220*/  HADD2.F32 R68, -RZ, R71.H1_H1 ;  /* 0x30000047ff447230 */ /* 0x000fca0000004100 */
[----:B------:R-:W-:Y:S01]  /*2230*/  FMUL.FTZ R29, R68, R29 ;  /* 0x0000001d441d7220 */ /* 0x000fe20000410000 */
[----:B--2---:R-:W-:Y:S02]  /*2240*/  HADD2.F32 R68, -RZ, R72.H0_H0 ;  /* 0x20000048ff447230 */ /* 0x004fe40000004100 */
[----:B0-----:R-:W-:-:S03]  /*2250*/  FADD.FTZ R67, -R63, 1 ;  /* 0x3f8000003f437421 */ /* 0x001fc60000010100 */
[----:B------:R-:W-:Y:S01]  /*2260*/  FMUL.FTZ R27, R68, R27 ;  /* 0x0000001b441b7220 */ /* 0x000fe20000410000 */
[----:B------:R-:W-:Y:S01]  /*2270*/  FFMA.FTZ R60, R60, R67, 1 ;  /* 0x3f8000003c3c7423 */ /* 0x000fe20000010043 */
[----:B------:R-:W-:Y:S02]  /*2280*/  HADD2.F32 R68, -RZ, R73.H0_H0 ;  /* 0x20000049ff447230 */ /* 0x000fe40000004100 */
[----:B------:R-:W-:Y:S01]  /*2290*/  FFMA.FTZ R67, R3, R88, R58 ;  /* 0x0000005803437223 */ /* 0x000fe2000001003a */
[----:B------:R-:W-:Y:S01]  /*22a0*/  FADD.FTZ R65, R88, R59 ;  /* 0x0000003b58417221 */ /* 0x000fe20000010000 */
[----:B------:R-:W-:Y:S01]  /*22b0*/  FMUL.FTZ R60, R63, R60 ;  /* 0x0000003c3f3c7220 */ /* 0x000fe20000410000 */
[----:B------:R-:W-:Y:S02]  /*22c0*/  HADD2.F32 R72, -RZ, R72.H1_H1 ;  /* 0x30000048ff487230 */ /* 0x000fe40000004100 */
[----:B------:R-:W-:Y:S01]  /*22d0*/  FFMA.FTZ R63, R15, R86, R56 ;  /* 0x000000560f3f7223 */ /* 0x000fe20000010038 */
[----:B------:R-:W-:Y:S01]  /*22e0*/  FADD.FTZ R58, R86, R57 ;  /* 0x00000039563a7221 */ /* 0x000fe20000010000 */
[----:B------:R-:W-:Y:S01]  /*22f0*/  FFMA.FTZ R59, R17, R93, R54 ;  /* 0x0000005d113b7223 */ /* 0x000fe20000010036 */
[----:B------:R-:W-:Y:S01]  /*2300*/  FFMA.FTZ R57, R19, R92, R52 ;  /* 0x0000005c13397223 */ /* 0x000fe20000010034 */
[----:B------:R-:W-:Y:S01]  /*2310*/  FADD.FTZ R52, R92, R53 ;  /* 0x000000355c347221 */ /* 0x000fe20000010000 */
[----:B------:R-:W-:Y:S01]  /*2320*/  FMUL.FTZ R89, R68, R89 ;  /* 0x0000005944597220 */ /* 0x000fe20000410000 */
[----:B------:R-:W-:Y:S01]  /*2330*/  FADD.FTZ R56, R65, R87 ;  /* 0x0000005741387221 */ /* 0x000fe20000010000 */
[----:B------:R-:W-:Y:S01]  /*2340*/  FADD.FTZ R68, R93, R55 ;  /* 0x000000375d447221 */ /* 0x000fe20000010000 */
[----:B------:R-:W-:Y:S01]  /*2350*/  FMUL.FTZ R88, R0, R88 ;  /* 0x0000005800587220 */ /* 0x000fe20000410000 */
[----:B------:R-:W-:Y:S01]  /*2360*/  FFMA.FTZ R63, R16, R85, R63 ;  /* 0x00000055103f7223 */ /* 0x000fe2000001003f */
[----:B------:R-:W-:Y:S01]  /*2370*/  FMUL.FTZ R69, R72, R69 ;  /* 0x0000004548457220 */ /* 0x000fe20000410000 */
[----:B------:R-:W-:Y:S01]  /*2380*/  FFMA.FTZ R55, R18, R83, R59 ;  /* 0x0000005312377223 */ /* 0x000fe2000001003b */
[----:B------:R-:W-:Y:S01]  /*2390*/  FMUL.FTZ R72, R4, R93 ;  /* 0x0000005d04487220 */ /* 0x000fe20000410000 */
[----:B------:R-:W-:Y:S01]  /*23a0*/  FADD.FTZ R59, R52, R81 ;  /* 0x00000051343b7221 */ /* 0x000fe20000010000 */
[----:B------:R-:W-:Y:S01]  /*23b0*/  FFMA.FTZ R93, R20, R81, R57 ;  /* 0x00000051145d7223 */ /* 0x000fe20000010039 */
[----:B------:R-:W-:Y:S01]  /*23c0*/  FADD.FTZ R52, R56, R79 ;  /* 0x0000004f38347221 */ /* 0x000fe20000010000 */
[----:B------:R-:W-:Y:S01]  /*23d0*/  FMUL.FTZ R86, R2, R86 ;  /* 0x0000005602567220 */ /* 0x000fe20000410000 */
[----:B------:R-:W-:Y:S01]  /*23e0*/  FFMA.FTZ R57, R24, R77, R63 ;  /* 0x0000004d18397223 */ /* 0x000fe2000001003f */
[----:B------:R-:W-:Y:S01]  /*23f0*/  FFMA.FTZ R56, R3, R88, RZ ;  /* 0x0000005803387223 */ /* 0x000fe200000100ff */
[----:B------:R-:W-:Y:S01]  /*2400*/  FADD.FTZ R63, RZ, R88 ;  /* 0x00000058ff3f7221 */ /* 0x000fe20000010000 */
[----:B------:R-:W-:-:S02]  /*2410*/  HADD2.F32 R70, -RZ, R70.H1_H1 ;  /* 0x30000046ff467230 */ /* 0x000fc40000004100 */
[----:B------:R-:W-:Y:S01]  /*2420*/  FADD.FTZ R54, R58, R85 ;  /* 0x000000553a367221 */ /* 0x000fe20000010000 */
[----:B------:R-:W-:Y:S01]  /*2430*/  FFMA.FTZ R58, R15, R86, R56 ;  /* 0x000000560f3a7223 */ /* 0x000fe20000010038 */
[----:B------:R-:W-:Y:S01]  /*2440*/  FADD.FTZ R63, R63, R86 ;  /* 0x000000563f3f7221 */ /* 0x000fe20000010000 */
[----:B------:R-:W-:Y:S02]  /*2450*/  HADD2.F32 R73, -RZ, R73.H1_H1 ;  /* 0x30000049ff497230 */ /* 0x000fe40000004100 */
[----:B------:R-:W-:Y:S01]  /*2460*/  FMUL.FTZ R33, R70, R33 ;  /* 0x0000002146217220 */ /* 0x000fe20000410000 */
[----:B------:R-:W-:Y:S01]  /*2470*/  FMUL.FTZ R70, R5, R92 ;  /* 0x0000005c05467220 */ /* 0x000fe20000410000 */
[----:B------:R-:W-:Y:S01]  /*2480*/  FFMA.FTZ R58, R17, R72, R58 ;  /* 0x00000048113a7223 */ /* 0x000fe2000001003a */
[----:B------:R-:W-:Y:S01]  /*2490*/  FADD.FTZ R63, R63, R72 ;  /* 0x000000483f3f7221 */ /* 0x000fe20000010000 */
[----:B------:R-:W-:Y:S01]  /*24a0*/  FMUL.FTZ R60, R73, R60 ;  /* 0x0000003c493c7220 */ /* 0x000fe20000410000 */
[-C--:B------:R-:W-:Y:S01]  /*24b0*/  FFMA.FTZ R53, R14, R87.reuse, R67 ;  /* 0x000000570e357223 */ /* 0x080fe20000010043 */
[----:B------:R-:W-:Y:S01]  /*24c0*/  FADD.FTZ R56, R59, R90 ;  /* 0x0000005a3b387221 */ /* 0x000fe20000010000 */
[----:B------:R-:W-:Y:S01]  /*24d0*/  FMUL.FTZ R87, R0, R87 ;  /* 0x0000005700577220 */ /* 0x000fe20000410000 */
[-C--:B------:R-:W-:Y:S01]  /*24e0*/  FFMA.FTZ R93, R28, R90.reuse, R93 ;  /* 0x0000005a1c5d7223 */ /* 0x080fe2000001005d */
[----:B------:R-:W-:Y:S01]  /*24f0*/  FMUL.FTZ R73, R5, R90 ;  /* 0x0000005a05497220 */ /* 0x000fe20000410000 */
        /* <DEDUP_REMOVED lines=33> */
[----:B------:R-:W-:-:S02]  /*2710*/  FMUL.FTZ R65, R4, R23 ;  /* 0x0000001704417220 */ /* 0x000fc40000410000 */
[----:B------:R-:W-:Y:S01]  /*2720*/  FFMA.FTZ R59, R32, R67, R59 ;  /* 0x00000043203b7223 */ /* 0x000fe2000001003b */
[----:B------:R-:W-:Y:S01]  /*2730*/  FADD.FTZ R90, R90, R67 ;  /* 0x000000435a5a7221 */ /* 0x000fe20000010000 */
[----:B------:R-:W-:Y:S01]  /*2740*/  FFMA.FTZ R53, R30, R91, R53 ;  /* 0x0000005b1e357223 */ /* 0x000fe20000010035 */
[----:B------:R-:W-:Y:S01]  /*2750*/  FADD.FTZ R52, R52, R91 ;  /* 0x0000005b34347221 */ /* 0x000fe20000010000 */
[C---:B------:R-:W-:Y:S01]  /*2760*/  FMUL.FTZ R63, R5.reuse, R21 ;  /* 0x00000015053f7220 */ /* 0x040fe20000410000 */
        /* <DEDUP_REMOVED lines=25> */
[C---:B------:R-:W-:Y:S01]  /*2900*/  FMUL.FTZ R45, R5.reuse, R45 ;  /* 0x0000002d052d7220 */ /* 0x040fe20000410000 */
        /* <DEDUP_REMOVED lines=39> */
[----:B------:R-:W-:Y:S01]  /*2b80*/  FFMA.FTZ R58, R78, R27, R21 ;  /* 0x0000001b4e3a7223 */ /* 0x000fe20000010015 */
        /* <DEDUP_REMOVED lines=10> */
[----:B------:R-:W-:Y:S02]  /*2c30*/  FMUL.FTZ R23, R4, R89 ;  /* 0x0000005904177220 */ /* 0x000fe40000410000 */
[----:B------:R-:W-:Y:S01]  /*2c40*/  FFMA.FTZ R21, R80, R25, R21 ;  /* 0x0000001950157223 */ /* 0x000fe20000010015 */
[----:B------:R-:W-:-:S03]  /*2c50*/  FADD.FTZ R90, R90, R25 ;  /* 0x000000195a5a7221 */ /* 0x000fc60000010000 */
[----:B------:R-:W-:Y:S01]  /*2c60*/  FFMA.FTZ R53, R84, R23, R21 ;  /* 0x0000001754357223 */ /* 0x000fe20000010015 */
[----:B------:R-:W-:Y:S01]  /*2c70*/  FADD.FTZ R52, R90, R23 ;  /* 0x000000175a347221 */ /* 0x000fe20000010000 */
[----:B------:R-:W-:-:S04]  /*2c80*/  FMUL.FTZ R21, R5, R60 ;  /* 0x0000003c05157220 */ /* 0x000fc80000410000 */
        /* <DEDUP_REMOVED lines=66> */
.L_x_641:
        /* <DEDUP_REMOVED lines=86> */
.L_x_643:
[----:B------:R-:W-:Y:S05]  /*3610*/  BSYNC.RECONVERGENT B0 ;  /* 0x0000000000007941 */ /* 0x000fea0003800200 */
.L_x_642:
        /* <DEDUP_REMOVED lines=21> */
.L_x_645:
[----:B------:R-:W-:Y:S05]  /*3770*/  BSYNC.RECONVERGENT B0 ;  /* 0x0000000000007941 */ /* 0x000fea0003800200 */
.L_x_644:
        /* <DEDUP_REMOVED lines=22> */
.L_x_648:
[----:B0-----:R-:W2:Y:S04]  /*38e0*/  LD.E.STRONG.GPU R69, desc[UR12][R60.64+0x8] ;  /* 0x0000080c3c457980 */ /* 0x001ea8000c10f900 */
[----:B--2---:R-:W-:Y:S01]  /*38f0*/  CCTL.IVALL ;  /* 0x00000000ff00798f */ /* 0x004fe20002000000 */
[----:B------:R-:W-:Y:S05]  /*3900*/  YIELD ;  /* 0x0000000000007946 */ /* 0x000fea0003800000 */
[----:B-----5:R-:W-:-:S04]  /*3910*/  LOP3.LUT R69, R69, R68, RZ, 0x3c, !PT ;  /* 0x0000004445457212 */ /* 0x020fc800078e3cff */
[----:B------:R-:W-:-:S13]  /*3920*/  ISETP.GT.AND P0, PT, R69, -0x1, PT ;  /* 0xffffffff4500780c */ /* 0x000fda0003f04270 */
[----:B------:R-:W-:Y:S05]  /*3930*/  @P0 BRA `(.L_x_648) ;  /* 0xfffffffc00e80947 */ /* 0x000fea000383ffff */
.L_x_647:
[----:B------:R-:W-:Y:S05]  /*3940*/  WARPSYNC.ALL ;  /* 0x0000000000007948 */ /* 0x000fea0003800000 */
[----:B------:R-:W-:Y:S06]  /*3950*/  BAR.SYNC.DEFER_BLOCKING 0x0 ;  /* 0x0000000000007b1d */ /* 0x000fec0000010000 */
[----:B------:R-:W-:Y:S05]  /*3960*/  BRA `(.L_x_649) ;  /* 0x0000000000547947 */ /* 0x000fea0003800000 */
.L_x_646:
        /* <DEDUP_REMOVED lines=13> */
.L_x_651:
[----:B------:R-:W2:Y:S04]  /*3a40*/  LD.E.STRONG.GPU R68, desc[UR12][R60.64] ;  /* 0x0000000c3c447980 */ /* 0x000ea8000c10f900 */
[----:B--2---:R-:W-:Y:S01]  /*3a50*/  CCTL.IVALL ;  /* 0x00000000ff00798f */ /* 0x004fe20002000000 */
[----:B------:R-:W-:Y:S05]  /*3a60*/  YIELD ;  /* 0x0000000000007946 */ /* 0x000fea0003800000 */
[----:B-----5:R-:W-:-:S04]  /*3a70*/  LOP3.LUT R68, R68, R69, RZ, 0x3c, !PT ;  /* 0x0000004544447212 */ /* 0x020fc800078e3cff */
[----:B------:R-:W-:-:S13]  /*3a80*/  ISETP.GT.AND P0, PT, R68, -0x1, PT ;  /* 0xffffffff4400780c */ /* 0x000fda0003f04270 */
[----:B------:R-:W-:Y:S05]  /*3a90*/  @P0 BRA `(.L_x_651) ;  /* 0xfffffffc00e80947 */ /* 0x000fea000383ffff */
.L_x_650:
[----:B------:R-:W-:Y:S05]  /*3aa0*/  WARPSYNC.ALL ;  /* 0x0000000000007948 */ /* 0x000fea0003800000 */
[----:B------:R-:W-:Y:S06]  /*3ab0*/  BAR.SYNC.DEFER_BLOCKING 0x0 ;  /* 0x0000000000007b1d */ /* 0x000fec0000010000 */
.L_x_649:
        /* <DEDUP_REMOVED lines=33> */
.L_x_653:
[----:B------:R-:W-:Y:S05]  /*3cd0*/  BSYNC.RECONVERGENT B0 ;  /* 0x0000000000007941 */ /* 0x000fea0003800200 */
.L_x_652:
        /* <DEDUP_REMOVED lines=82> */
[----:B------:R-:W-:Y:S01]  /*4200*/  FMUL.FTZ R3, R13, R16 ;  /* 0x000000100d037220 */ /* 0x000fe20000410000 */
[-C--:B------:R-:W-:Y:S01]  /*4210*/  FFMA.FTZ R70, R19, -R69.reuse, R70 ;  /* 0x8000004513467223 */ /* 0x080fe20000010046 */
        /* <DEDUP_REMOVED lines=52> */
[----:B0-----:R-:W-:Y:S01]  /*4560*/  IADD3 R22, P0, PT, R10, UR6, RZ ;  /* 0x000000060a167c10 */ /* 0x001fe2000ff1e0ff */
[----:B------:R-:W-:Y:S01]  /*4570*/  FMUL.FTZ R13, R13, R82 ;  /* 0x000000520d0d7220 */ /* 0x000fe20000410000 */
[----:B------:R-:W-:-:S02]  /*4580*/  F2FP.F16.F32.PACK_AB R39, R70, R39 ;  /* 0x000000274627723e */ /* 0x000fc400000000ff */
[----:B------:R-:W-:Y:S02]  /*4590*/  IADD3.X R23, PT, PT, R12, UR7, RZ, P0, !PT ;  /* 0x000000070c177c10 */ /* 0x000fe400087fe4ff */
        /* <DEDUP_REMOVED lines=18> */
[----:B------:R0:W-:Y:S01]  /*46c0*/  STG.E.64 desc[UR12][R22.64+0x8c00], R12 ;  /* 0x008c000c16007986 */ /* 0x0001e2000c101b0c */
[----:B------:R-:W-:Y:S05]  /*46d0*/  BRA.U !UP0, `(.L_x_654) ;  /* 0xffffffbd086c7547 */ /* 0x000fea000b83ffff */
.L_x_640:
        /* <DEDUP_REMOVED lines=24> */
[----:B------:R-:W2:Y:S03]  /*4860*/  LDCU.64 UR4, c[0x0][0x3d0] ;  /* 0x00007a00ff0477ac */ /* 0x000ea60008000a00 */
[----:B------:R-:W-:Y:S01]  /*4870*/  IADD3.X R9, PT, PT, R9, -0x1, RZ, P0, !PT ;  /* 0xffffffff09097810 */ /* 0x000fe200007fe4ff */
[----:B-1----:R-:W-:-:S04]  /*4880*/  ULEA UR8, UR9, UR8, 0x18 ;  /* 0x0000000809087291 */ /* 0x002fc8000f8ec0ff */
[----:B------:R-:W-:-:S04]  /*4890*/  IMAD.WIDE.U32 R2, R9, -0x33333333, RZ ;  /* 0xcccccccd09027825 */ /* 0x000fc800078e00ff */
[----:B------:R-:W-:-:S04]  /*48a0*/  IMAD.WIDE.U32 R4, P0, R7, -0x33333334, R2 ;  /* 0xcccccccc07047825 */ /* 0x000fc80007800002 */
[----:B------:R-:W-:Y:S01]  /*48b0*/  IMAD.WIDE.U32 R2, R7, -0x33333333, RZ ;  /* 0xcccccccd07027825 */ /* 0x000fe200078e00ff */
[----:B------:R-:W-:Y:S01]  /*48c0*/  IADD3.X R7, PT, PT, RZ, RZ, RZ, P0, !PT ;  /* 0x000000ffff077210 */ /* 0x000fe200007fe4ff */
[----:B--2---:R-:W-:Y:S01]  /*48d0*/  UIADD3 UR4, UP0, UPT, UR4, 0x3a000, URZ ;  /* 0x0003a00004047890 */ /* 0x004fe2000ff1e0ff */
[----:B------:R-:W-:Y:S02]  /*48e0*/  MOV R6, R5 ;  /* 0x0000000500067202 */ /* 0x000fe40000000f00 */
[----:B------:R-:W-:Y:S01]  /*48f0*/  IADD3 RZ, P0, PT, R3, R4, RZ ;  /* 0x0000000403ff7210 */ /* 0x000fe20007f1e0ff */
[----:B------:R-:W-:-:S04]  /*4900*/  UIADD3.X UR5, UPT, UPT, URZ, UR5, URZ, UP0, !UPT ;  /* 0x00000005ff057290 */ /* 0x000fc800087fe4ff */
[----:B------:R-:W-:Y:S01]  /*4910*/  IMAD.WIDE.U32.X R2, R9, -0x33333334, R6, P0 ;  /* 0xcccccccc09027825 */ /* 0x000fe200000e0406 */
[----:B------:R-:W-:Y:S02]  /*4920*/  SHF.R.U32.HI R6, RZ, 0x4, R89 ;  /* 0x00000004ff067819 */ /* 0x000fe40000011659 */
[----:B------:R-:W-:Y:S02]  /*4930*/  LEA R7, R0, UR8, 0x7 ;  /* 0x0000000800077c11 */ /* 0x000fe4000f8e38ff */
[----:B0-----:R-:W-:Y:S02]  /*4940*/  SHF.R.U64 R32, R2, 0x3, R3 ;  /* 0x0000000302207819 */ /* 0x001fe40000001203 */
        /* <DEDUP_REMOVED lines=17> */
.L_x_665:
        /* <DEDUP_REMOVED lines=19> */
.L_x_658:
        /* <DEDUP_REMOVED lines=34> */
.L_x_657:
        /* <DEDUP_REMOVED lines=20> */
.L_x_660:
[----:B------:R-:W-:Y:S05]  /*4ef0*/  BSYNC.RECONVERGENT B1 ;  /* 0x0000000000017941 */ /* 0x000fea0003800200 */
.L_x_659:
        /* <DEDUP_REMOVED lines=26> */
.L_x_656:
[----:B------:R-:W-:Y:S05]  /*50a0*/  BSYNC.RECONVERGENT B0 ;  /* 0x0000000000007941 */ /* 0x000fea0003800200 */
.L_x_655:
[----:B------:R0:W-:Y:S01]  /*50b0*/  STS [R7], R17 ;  /* 0x0000001107007388 */ /* 0x0001e20000000800 */
[----:B------:R-:W1:Y:S01]  /*50c0*/  LDC.64 R4, c[0x0][0x388] ;  /* 0x0000e200ff047b82 */ /* 0x000e620000000a00 */
[----:B------:R-:W-:Y:S02]  /*50d0*/  ISETP.GT.U32.AND P1, PT, R35, 0x9, PT ;  /* 0x000000092300780c */ /* 0x000fe40003f24070 */
[----:B------:R0:W-:Y:S01]  /*50e0*/  STS [R7+0x500], R16 ;  /* 0x0005001007007388 */ /* 0x0001e20000000800 */
[----:B------:R-:W-:-:S04]  /*50f0*/  MOV R19, R6 ;  /* 0x0000000600137202 */ /* 0x000fc80000000f00 */
[----:B------:R-:W2:Y:S08]  /*5100*/  LDC.64 R12, c[0x0][0x390] ;  /* 0x0000e400ff0c7b82 */ /* 0x000eb00000000a00 */
[----:B0-----:R-:W-:Y:S06]  /*5110*/  BAR.SYNC.DEFER_BLOCKING 0x0 ;  /* 0x0000000000007b1d */ /* 0x001fec0000010000 */
.L_x_664:
        /* <DEDUP_REMOVED lines=31> */
.L_x_675:
        /* <DEDUP_REMOVED lines=11> */
.L_x_663:
[----:B------:R-:W-:Y:S05]  /*53c0*/  BSYNC.RECONVERGENT B0 ;  /* 0x0000000000007941 */ /* 0x000fea0003800200 */
.L_x_662:
        /* <DEDUP_REMOVED lines=9> */
.L_x_661:
        /* <DEDUP_REMOVED lines=8> */
.L_x_667:
[----:B------:R-:W-:Y:S05]  /*54e0*/  BSYNC B0 ;  /* 0x0000000000007941 */ /* 0x000fea0003800000 */
.L_x_666:
        /* <DEDUP_REMOVED lines=8> */
.L_x_668:
[----:B------:R-:W-:Y:S01]  /*5570*/  FADD.FTZ R17, R17, R14 ;  /* 0x0000000e11117221 */ /* 0x000fe20000010000 */
[----:B------:R-:W-:-:S04]  /*5580*/  HFMA2 R26, -RZ, RZ, 0, 2.384185791015625e-07 ;  /* 0x00000004ff1a7431 */ /* 0x000fc800000001ff */
[----:B------:R-:W-:Y:S02]  /*5590*/  MOV R25, R17 ;  /* 0x0000001100197202 */ /* 0x000fe40000000f00 */
[----:B------:R-:W-:-:S07]  /*55a0*/  MOV R16, R24 ;  /* 0x0000001800107202 */ /* 0x000fce0000000f00 */
[----:B------:R-:W-:Y:S05]  /*55b0*/  WARPSYNC.COLLECTIVE R22, `(.L_x_669) ;  /* 0x0000000016087348 */ /* 0x000fea0003c00000 */
[----:B------:R0:W1:Y:S02]  /*55c0*/  SHFL.BFLY P3, R24, R25, R26, R27 ;  /* 0x0c00001a19187389 */ /* 0x000064000006001b */
[----:B01----:R-:W-:Y:S05]  /*55d0*/  ENDCOLLECTIVE ;  /* 0x000000000000791b */ /* 0x003fea0003800000 */
.L_x_669:
[----:B------:R-:W-:-:S05]  /*55e0*/  FADD.FTZ R16, R16, R15 ;  /* 0x0000000f10107221 */ /* 0x000fca0000010000 */
[----:B------:R-:W-:Y:S02]  /*55f0*/  MOV R25, R16 ;  /* 0x0000001000197202 */ /* 0x000fe40000000f00 */
[----:B------:R-:W-:-:S07]  /*5600*/  MOV R18, R24 ;  /* 0x0000001800127202 */ /* 0x000fce0000000f00 */
[----:B------:R-:W-:Y:S05]  /*5610*/  WARPSYNC.COLLECTIVE R22, `(.L_x_670) ;  /* 0x0000000016087348 */ /* 0x000fea0003c00000 */
[----:B------:R0:W1:Y:S02]  /*5620*/  SHFL.BFLY P3, R24, R25, R26, R27 ;  /* 0x0c00001a19187389 */ /* 0x000064000006001b */
[----:B01----:R-:W-:Y:S05]  /*5630*/  ENDCOLLECTIVE ;  /* 0x000000000000791b */ /* 0x003fea0003800000 */
.L_x_670:
[----:B------:R-:W-:Y:S01]  /*5640*/  FADD.FTZ R18, R17, R18 ;  /* 0x0000001211127221 */ /* 0x000fe20000010000 */
[----:B------:R-:W-:-:S04]  /*5650*/  HFMA2 R26, -RZ, RZ, 0, 1.1920928955078125e-07 ;  /* 0x00000002ff1a7431 */ /* 0x000fc800000001ff */
[----:B------:R-:W-:Y:S02]  /*5660*/  MOV R25, R18 ;  /* 0x0000001200197202 */ /* 0x000fe40000000f00 */
[----:B------:R-:W-:-:S07]  /*5670*/  MOV R21, R24 ;  /* 0x0000001800157202 */ /* 0x000fce0000000f00 */
[----:B------:R-:W-:Y:S05]  /*5680*/  WARPSYNC.COLLECTIVE R22, `(.L_x_671) ;  /* 0x0000000016087348 */ /* 0x000fea0003c00000 */
[----:B------:R0:W1:Y:S02]  /*5690*/  SHFL.BFLY P3, R24, R25, R26, R27 ;  /* 0x0c00001a19187389 */ /* 0x000064000006001b */
[----:B01----:R-:W-:Y:S05]  /*56a0*/  ENDCOLLECTIVE ;  /* 0x000000000000791b */ /* 0x003fea0003800000 */
.L_x_671:
[----:B------:R-:W-:-:S05]  /*56b0*/  FADD.FTZ R21, R16, R21 ;  /* 0x0000001510157221 */ /* 0x000fca0000010000 */
[----:B------:R-:W-:Y:S02]  /*56c0*/  MOV R25, R21 ;  /* 0x0000001500197202 */ /* 0x000fe40000000f00 */
[----:B------:R-:W-:-:S07]  /*56d0*/  MOV R23, R24 ;  /* 0x0000001800177202 */ /* 0x000fce0000000f00 */
[----:B------:R-:W-:Y:S05]  /*56e0*/  WARPSYNC.COLLECTIVE R22, `(.L_x_672) ;  /* 0x0000000016087348 */ /* 0x000fea0003c00000 */
[----:B------:R0:W1:Y:S02]  /*56f0*/  SHFL.BFLY P3, R24, R25, R26, R27 ;  /* 0x0c00001a19187389 */ /* 0x000064000006001b */
[----:B01----:R-:W-:Y:S05]  /*5700*/  ENDCOLLECTIVE ;  /* 0x000000000000791b */ /* 0x003fea0003800000 */
.L_x_672:
[----:B------:R-:W-:Y:S01]  /*5710*/  FADD.FTZ R23, R18, R23 ;  /* 0x0000001712177221 */ /* 0x000fe20000010000 */
[----:B------:R-:W-:-:S04]  /*5720*/  HFMA2 R26, -RZ, RZ, 0, 5.9604644775390625e-08 ;  /* 0x00000001ff1a7431 */ /* 0x000fc800000001ff */
[----:B------:R-:W-:Y:S02]  /*5730*/  MOV R25, R23 ;  /* 0x0000001700197202 */ /* 0x000fe40000000f00 */
[----:B------:R-:W-:-:S07]  /*5740*/  MOV R14, R24 ;  /* 0x00000018000e7202 */ /* 0x000fce0000000f00 */
[----:B------:R-:W-:Y:S05]  /*5750*/  WARPSYNC.COLLECTIVE R22, `(.L_x_673) ;  /* 0x0000000016087348 */ /* 0x000fea0003c00000 */
[----:B------:R0:W1:Y:S02]  /*5760*/  SHFL.BFLY P3, R24, R25, R26, R27 ;  /* 0x0c00001a19187389 */ /* 0x000064000006001b */
[----:B01----:R-:W-:Y:S05]  /*5770*/  ENDCOLLECTIVE ;  /* 0x000000000000791b */ /* 0x003fea0003800000 */
.L_x_673:
[----:B------:R-:W-:-:S05]  /*5780*/  FADD.FTZ R14, R21, R14 ;  /* 0x0000000e150e7221 */ /* 0x000fca0000010000 */
[----:B------:R-:W-:Y:S02]  /*5790*/  MOV R25, R14 ;  /* 0x0000000e00197202 */ /* 0x000fe40000000f00 */
[----:B------:R-:W-:-:S07]  /*57a0*/  MOV R20, R24 ;  /* 0x0000001800147202 */ /* 0x000fce0000000f00 */
[----:B------:R-:W-:Y:S05]  /*57b0*/  WARPSYNC.COLLECTIVE R22, `(.L_x_674) ;  /* 0x0000000016087348 */ /* 0x000fea0003c00000 */
[----:B------:R0:W1:Y:S02]  /*57c0*/  SHFL.BFLY P3, R24, R25, R26, R27 ;  /* 0x0c00001a19187389 */ /* 0x000064000006001b */
[----:B01----:R-:W-:Y:S05]  /*57d0*/  ENDCOLLECTIVE ;  /* 0x000000000000791b */ /* 0x003fea0003800000 */
.L_x_674:
[----:B------:R-:W-:Y:S01]  /*57e0*/  FADD.FTZ R20, R23, R20 ;  /* 0x0000001417147221 */ /* 0x000fe20000010000 */
[----:B------:R-:W-:Y:S01]  /*57f0*/  MOV R15, R24 ;  /* 0x00000018000f7202 */ /* 0x000fe20000000f00 */
[----:B------:R-:W-:Y:S06]  /*5800*/  BRA `(.L_x_675) ;  /* 0xfffffff800c07947 */ /* 0x000fec000383ffff */
.L_x_676:
        /* <DEDUP_REMOVED lines=15> */
.L_x_913:


//--------------------- .text._ZN13group_norm_v218gn_bwd_cuda_kernelI6__halfLi320ELi3ELi16ELi40ELi4096ELb1ELb1ELi32ELi320ELi320ELi4ELb1ELi2ELb0ELb0ELNS_15WgradSyncMethodE3ENS_16CompileConditionILi1000EEEEEvPT_S6_S6_PKS5_S8_S8_S8_PKfflPfPj --------------------------
	.section	.text._ZN13group_norm_v218gn_bwd_cuda_kernelI6__halfLi320ELi3ELi16ELi40ELi4096ELb1ELb1ELi32ELi320ELi320ELi4ELb1ELi2ELb0ELb0ELNS_15WgradSyncMethodE3ENS_16CompileConditionILi1000EEEEEvPT_S6_S6_PKS5_S8_S8_S8_PKfflPfPj,"ax",@progbits
	.align	128
        .global         _ZN13group_norm_v218gn_bwd_cuda_kernelI6__halfLi320ELi3ELi16ELi40ELi4096ELb1ELb1ELi32ELi320ELi320ELi4ELb1ELi2ELb0ELb0ELNS_15WgradSyncMethodE3ENS_16CompileConditionILi1000EEEEEvPT_S6_S6_PKS5_S8_S8_S8_PKfflPfPj
        .type           _ZN13group_norm_v218gn_bwd_cuda_kernelI6__halfLi320ELi3ELi16ELi40ELi4096ELb1ELb1ELi32ELi320ELi320ELi4ELb1ELi2ELb0ELb0ELNS_15WgradSyncMethodE3ENS_16CompileConditionILi1000EEEEEvPT_S6_S6_PKS5_S8_S8_S8_PKfflPfPj,@function
        .size           _ZN13group_norm_v218gn_bwd_cuda_kernelI6__halfLi320ELi3ELi16ELi40ELi4096ELb1ELb1ELi32ELi320ELi320ELi4ELb1ELi2ELb0ELb0ELNS_15WgradSyncMethodE3ENS_16CompileConditionILi1000EEEEEvPT_S6_S6_PKS5_S8_S8_S8_PKfflPfPj,(.L_x_914 - _ZN13group_norm_v218gn_bwd_cuda_kernelI6__halfLi320ELi3ELi16ELi40ELi4096ELb1ELb1ELi32ELi320ELi320ELi4ELb1ELi2ELb0ELb0ELNS_15WgradSyncMethodE3ENS_16CompileConditionILi1000EEEEEvPT_S6_S6_PKS5_S8_S8_S8_PKfflPfPj)
        .other          _ZN13group_norm_v218gn_bwd_cuda_kernelI6__halfLi320ELi3ELi16ELi40ELi4096ELb1ELb1ELi32ELi320ELi320ELi4ELb1ELi2ELb0ELb0ELNS_15WgradSyncMethodE3ENS_16CompileConditionILi1000EEEEEvPT_S6_S6_PKS5_S8_S8_S8_PKfflPfPj,@"STO_CUDA_ENTRY STV_DEFAULT"
_ZN13group_norm_v218gn_bwd_cuda_kernelI6__halfLi320ELi3ELi16ELi40ELi4096ELb1ELb1ELi32ELi320ELi320ELi4ELb1ELi2ELb0ELb0ELNS_15WgradSyncMethodE3ENS_16CompileConditionILi1000EEEEEvPT_S6_S6_PKS5_S8_S8_S8_PKfflPfPj:
.text._ZN13group_norm_v218gn_bwd_cuda_kernelI6__halfLi320ELi3ELi16ELi40ELi4096ELb1ELb1ELi32ELi320ELi320ELi4ELb1ELi2ELb0ELb0ELNS_15WgradSyncMethodE3ENS_16CompileConditionILi1000EEEEEvPT_S6_S6_PKS5_S8_S8_S8_PKfflPfPj:
        /* <DEDUP_REMOVED lines=30> */
.L_x_679:
[----:B0-----:R-:W2:Y:S04]  /*01e0*/  LD.E.STRONG.GPU R5, desc[UR12][R2.64+0x8] ;  /* 0x0000080c02057980 */ /* 0x001ea8000c10f900 */
[----:B--2---:R-:W-:Y:S01]  /*01f0*/  CCTL.IVALL ;  /* 0x00000000ff00798f */ /* 0x004fe20002000000 */
[----:B------:R-:W-:Y:S05]  /*0200*/  YIELD ;  /* 0x0000000000007946 */ /* 0x000fea0003800000 */
[----:B-----5:R-:W-:-:S04]  /*0210*/  LOP3.LUT R5, R5, R0, RZ, 0x3c, !PT ;  /* 0x0000000005057212 */ /* 0x020fc800078e3cff */
[----:B------:R-:W-:-:S13]  /*0220*/  ISETP.GT.AND P0, PT, R5, -0x1, PT ;  /* 0xffffffff0500780c */ /* 0x000fda0003f04270 */
[----:B------:R-:W-:Y:S05]  /*0230*/  @P0 BRA `(.L_x_679) ;  /* 0xfffffffc00e80947 */ /* 0x000fea000383ffff */
.L_x_678:
[----:B------:R-:W-:Y:S05]  /*0240*/  WARPSYNC.ALL ;  /* 0x0000000000007948 */ /* 0x000fea0003800000 */
[----:B------:R-:W-:Y:S06]  /*0250*/  BAR.SYNC.DEFER_BLOCKING 0x0 ;  /* 0x0000000000007b1d */ /* 0x000fec0000010000 */
[----:B------:R-:W-:Y:S05]  /*0260*/  BRA `(.L_x_680) ;  /* 0x0000004c00c87947 */ /* 0x000fea0003800000 */
.L_x_677:
        /* <DEDUP_REMOVED lines=32> */
[----:B--2---:R-:W-:-:S02]  /*0470*/  HADD2.F32 R37, -RZ, R2.H0_H0 ;  /* 0x20000002ff257230 */ /* 0x004fc40000004100 */
[----:B------:R-:W-:Y:S02]  /*0480*/  HADD2.F32 R36, -RZ, R2.H1_H1 ;  /* 0x30000002ff247230 */ /* 0x000fe40000004100 */
[--C-:B------:R-:W-:Y:S02]  /*0490*/  HADD2.F32 R27, -RZ, R3.reuse.H0_H0 ;  /* 0x20000003ff1b7230 */ /* 0x100fe40000004100 */
[----:B------:R-:W-:Y:S02]  /*04a0*/  HADD2.F32 R26, -RZ, R3.H1_H1 ;  /* 0x30000003ff1a7230 */ /* 0x000fe40000004100 */
[--C-:B---3--:R-:W-:Y:S02]  /*04b0*/  HADD2.F32 R25, -RZ, R4.reuse.H0_H0 ;  /* 0x20000004ff197230 */ /* 0x108fe40000004100 */
[----:B------:R-:W-:Y:S02]  /*04c0*/  HADD2.F32 R24, -RZ, R4.H1_H1 ;  /* 0x30000004ff187230 */ /* 0x000fe40000004100 */
[----:B------:R-:W-:-:S02]  /*04d0*/  HADD2.F32 R23, -RZ, R5.H0_H0 ;  /* 0x20000005ff177230 */ /* 0x000fc40000004100 */
[----:B0-----:R-:W-:-:S07]  /*04e0*/  HADD2.F32 R22, -RZ, R5.H1_H1 ;  /* 0x30000005ff167230 */ /* 0x001fce0000004100 */
.L_x_694:
        /* <DEDUP_REMOVED lines=10> */
[----:B------:R-:W-:Y:S02]  /*0590*/  MOV R2, UR14 ;  /* 0x0000000e00027c02 */ /* 0x000fe40008000f00 */
[----:B------:R-:W-:-:S05]  /*05a0*/  MOV R3, UR15 ;  /* 0x0000000f00037c02 */ /* 0x000fca0008000f00 */
[----:B------:R-:W3:Y:S01]  /*05b0*/  LDCU.64 UR14, c[0x0][0x3a0] ;  /* 0x00007400ff0e77ac */ /* 0x000ee20008000a00 */
[----:B0-----:R-:W-:Y:S02]  /*05c0*/  ULOP3.LUT UR11, UR8, 0x1, URZ, 0xc0, !UPT ;  /* 0x00000001080b7892 */ /* 0x001fe4000f8ec0ff */
[----:B----4-:R-:W-:-:S04]  /*05d0*/  USHF.L.U32 UR7, UR18, 0x5, URZ ;  /* 0x0000000512077899 */ /* 0x010fc800080006ff */
[----:B------:R-:W-:Y:S02]  /*05e0*/  MOV R7, UR11 ;  /* 0x0000000b00077c02 */ /* 0x000fe40008000f00 */
[----:B-1----:R-:W-:Y:S02]  /*05f0*/  LOP3.LUT R0, R43, 0xffff, RZ, 0xc0, !PT ;  /* 0x0000ffff2b007812 */ /* 0x002fe400078ec0ff */
[----:B------:R-:W-:Y:S01]  /*0600*/  MOV R5, UR7 ;  /* 0x0000000700057c02 */ /* 0x000fe20008000f00 */
[----:B------:R-:W-:Y:S02]  /*0610*/  UIMAD.WIDE.U32 UR6, UR6, 0x280000, URZ ;  /* 0x00280000060678a5 */ /* 0x000fe4000f8e00ff */
        /* <DEDUP_REMOVED lines=12> */
[----:B------:R-:W-:Y:S01]  /*06e0*/  LOP3.LUT R0, R4, UR6, RZ, 0xfc, !PT ;  /* 0x0000000604007c12 */ /* 0x000fe2000f8efcff */
[----:B--2---:R-:W-:-:S03]  /*06f0*/  IMAD.WIDE.U32 R2, R6, 0x2, R2 ;  /* 0x0000000206027825 */ /* 0x004fc600078e0002 */
[----:B---3--:R-:W-:-:S04]  /*0700*/  LEA R12, P0, R2, UR16, 0x2 ;  /* 0x00000010020c7c11 */ /* 0x008fc8000f8010ff */
[----:B------:R-:W-:Y:S01]  /*0710*/  LEA.HI.X R13, R2, UR17, R3, 0x2, P0 ;  /* 0x00000011020d7c11 */ /* 0x000fe200080f1403 */
[----:B------:R-:W0:Y:S01]  /*0720*/  S2R R61, SR_CgaCtaId ;  /* 0x00000000003d7919 */ /* 0x000e220000008800 */
[----:B------:R-:W-:Y:S01]  /*0730*/  IADD3 R0, P0, PT, R5, R0, RZ ;  /* 0x0000000005007210 */ /* 0x000fe20007f1e0ff */
[----:B------:R-:W1:Y:S01]  /*0740*/  LDCU.64 UR16, c[0x0][0x3c8] ;  /* 0x00007900ff1077ac */ /* 0x000e620008000a00 */
[----:B------:R-:W-:Y:S02]  /*0750*/  MOV R3, UR9 ;  /* 0x0000000900037c02 */ /* 0x000fe40008000f00 */
[----:B------:R-:W-:Y:S01]  /*0760*/  SHF.L.U32 R11, R0, 0x1, RZ ;  /* 0x00000001000b7819 */ /* 0x000fe200000006ff */
[----:B------:R-:W2:Y:S01]  /*0770*/  LDG.E.64.CONSTANT R12, desc[UR12][R12.64] ;  /* 0x0000000c0c0c7981 */ /* 0x000ea2000c1e9b00 */
[----:B------:R-:W-:Y:S01]  /*0780*/  IADD3.X R3, PT, PT, R3, UR7, RZ, P0, !PT ;  /* 0x0000000703037c10 */ /* 0x000fe200087fe4ff */
[----:B------:R-:W3:Y:S01]  /*0790*/  LDCU.64 UR6, c[0x0][0x398] ;  /* 0x00007300ff0677ac */ /* 0x000ee20008000a00 */
[----:B------:R-:W-:-:S02]  /*07a0*/  IADD3 R30, P0, PT, R11, UR14, RZ ;  /* 0x0000000e0b1e7c10 */ /* 0x000fc4000ff1e0ff */
[----:B------:R-:W-:-:S04]  /*07b0*/  SHF.L.U64.HI R10, R0, 0x1, R3 ;  /* 0x00000001000a7819 */ /* 0x000fc80000010203 */
[----:B------:R-:W-:-:S05]  /*07c0*/  IADD3.X R31, PT, PT, R10, UR15, RZ, P0, !PT ;  /* 0x0000000f0a1f7c10 */ /* 0x000fca00087fe4ff */
[----:B------:R-:W4:Y:S04]  /*07d0*/  LDG.E.64.CONSTANT R6, desc[UR12][R30.64] ;  /* 0x0000000c1e067981 */ /* 0x000f28000c1e9b00 */
[----:B------:R-:W4:Y:S04]  /*07e0*/  LDG.E.64.CONSTANT R8, desc[UR12][R30.64+0x5000] ;  /* 0x0050000c1e087981 */ /* 0x000f28000c1e9b00 */
[----:B------:R-:W4:Y:S04]  /*07f0*/  LDG.E.64.CONSTANT R34, desc[UR12][R30.64+0x1400] ;  /* 0x0014000c1e227981 */ /* 0x000f28000c1e9b00 */
[----:B------:R-:W4:Y:S04]  /*0800*/  LDG.E.64.CONSTANT R32, desc[UR12][R30.64+0x2800] ;  /* 0x0028000c1e207981 */ /* 0x000f28000c1e9b00 */
[----:B------:R-:W4:Y:S01]  /*0810*/  LDG.E.64.CONSTANT R38, desc[UR12][R30.64+0x3c00] ;  /* 0x003c000c1e267981 */ /* 0x000f22000c1e9b00 */
[----:B---3--:R-:W-:Y:S01]  /*0820*/  IADD3 R4, P0, PT, R11, UR6, RZ ;  /* 0x000000060b047c10 */ /* 0x008fe2000ff1e0ff */
[----:B------:R-:W2:Y:S02]  /*0830*/  LDCU UR6, c[0x0][0x3c0] ;  /* 0x00007800ff0677ac */ /* 0x000ea40008000800 */
[----:B------:R4:W-:Y:S01]  /*0840*/  STL [R1+0x9c], R11 ;  /* 0x00009c0b01007387 */ /* 0x0009e20000100800 */
[----:B------:R-:W-:-:S02]  /*0850*/  IADD3.X R5, PT, PT, R10, UR7, RZ, P0, !PT ;  /* 0x000000070a057c10 */ /* 0x000fc400087fe4ff */
[----:B------:R-:W-:Y:S01]  /*0860*/  MOV R60, 0x400 ;  /* 0x00000400003c7802 */ /* 0x000fe20000000f00 */
[----:B------:R-:W3:Y:S04]  /*0870*/  LDG.E.64.CONSTANT R18, desc[UR12][R30.64+0x6400] ;  /* 0x0064000c1e127981 */ /* 0x000ee8000c1e9b00 */
[----:B------:R-:W3:Y:S04]  /*0880*/  LDG.E.64.CONSTANT R2, desc[UR12][R4.64] ;  /* 0x0000000c04027981 */ /* 0x000ee8000c1e9b00 */
[----:B------:R-:W-:Y:S01]  /*0890*/  STL [R1+0xa0], R10 ;  /* 0x0000a00a01007387 */ /* 0x000fe20000100800 */
[----:B------:R-:W-:-:S03]  /*08a0*/  LOP3.LUT R43, R43, 0xffff, RZ, 0xc0, !PT ;  /* 0x0000ffff2b2b7812 */ /* 0x000fc600078ec0ff */
[----:B------:R-:W3:Y:S04]  /*08b0*/  LDG.E.64.CONSTANT R28, desc[UR12][R4.64+0x1400] ;  /* 0x0014000c041c7981 */ /* 0x000ee8000c1e9b00 */
[----:B------:R-:W3:Y:S04]  /*08c0*/  LDG.E.64.CONSTANT R40, desc[UR12][R4.64+0x2800] ;  /* 0x0028000c04287981 */ /* 0x000ee8000c1e9b00 */
[----:B------:R-:W3:Y:S04]  /*08d0*/  LDG.E.64.CONSTANT R16, desc[UR12][R4.64+0x3c00] ;  /* 0x003c000c04107981 */ /* 0x000ee8000c1e9b00 */
[----:B------:R-:W3:Y:S04]  /*08e0*/  LDG.E.64.CONSTANT R14, desc[UR12][R30.64+0x7800] ;  /* 0x0078000c1e0e7981 */ /* 0x000ee8000c1e9b00 */
[----:B------:R-:W3:Y:S01]  /*08f0*/  LDG.E.64.CONSTANT R30, desc[UR12][R30.64+0x8c00] ;  /* 0x008c000c1e1e7981 */ /* 0x000ee2000c1e9b00 */
[----:B--2---:R-:W-:-:S04]  /*0900*/  FADD.FTZ R13, R13, UR6 ;  /* 0x000000060d0d7e21 */ /* 0x004fc80008010000 */
[----:B------:R-:W2:Y:S01]  /*0910*/  MUFU.RSQ R21, R13 ;  /* 0x0000000d00157308 */ /* 0x000ea20000001400 */
[----:B----4-:R-:W-:-:S05]  /*0920*/  HADD2.F32 R11, -RZ, R6.H0_H0 ;  /* 0x20000006ff0b7230 */ /* 0x010fca0000004100 */
[C---:B------:R-:W-:Y:S01]  /*0930*/  FADD.FTZ R0, -R12.reuse, R11 ;  /* 0x0000000b0c007221 */ /* 0x040fe20000010100 */
[----:B------:R-:W-:Y:S01]  /*0940*/  HADD2.F32 R11, -RZ, R6.H1_H1 ;  /* 0x30000006ff0b7230 */ /* 0x000fe20000004100 */
[----:B------:R2:W-:Y:S02]  /*0950*/  STL [R1+0xfc], R9 ;  /* 0x0000fc0901007387 */ /* 0x0005e40000100800 */
[----:B--2---:R-:W-:Y:S02]  /*0960*/  FMUL.FTZ R9, R21, R0 ;  /* 0x0000000015097220 */ /* 0x004fe40000410000 */
[----:B------:R-:W-:Y:S01]  /*0970*/  FADD.FTZ R0, -R12, R11 ;  /* 0x0000000b0c007221 */ /* 0x000fe20000010100 */
[----:B------:R-:W-:-:S03]  /*0980*/  HADD2.F32 R11, -RZ, R7.H0_H0 ;  /* 0x20000007ff0b7230 */ /* 0x000fc60000004100 */
[----:B------:R-:W-:Y:S01]  /*0990*/  FMUL.FTZ R6, R21, R0 ;  /* 0x0000000015067220 */ /* 0x000fe20000410000 */
[----:B------:R-:W-:Y:S02]  /*09a0*/  HADD2.F32 R7, -RZ, R7.H1_H1 ;  /* 0x30000007ff077230 */ /* 0x000fe40000004100 */
[----:B------:R-:W-:Y:S01]  /*09b0*/  FADD.FTZ R0, -R12, R11 ;  /* 0x0000000b0c007221 */ /* 0x000fe20000010100 */
[----:B------:R-:W-:Y:S01]  /*09c0*/  STL [R1+0x5c], R9 ;  /* 0x00005c0901007387 */ /* 0x000fe20000100800 */
[----:B-----5:R-:W-:-:S03]  /*09d0*/  FFMA.FTZ R59, R36, R6, R24 ;  /* 0x00000006243b7223 */ /* 0x020fc60000010018 */
[----:B------:R2:W-:Y:S02]  /*09e0*/  STL [R1+0x68], R6 ;  /* 0x0000680601007387 */ /* 0x0005e40000100800 */
[----:B--2---:R-:W-:Y:S01]  /*09f0*/  FMUL.FTZ R6, R21, R0 ;  /* 0x0000000015067220 */ /* 0x004fe20000410000 */
[C---:B------:R-:W-:Y:S01]  /*0a00*/  FADD.FTZ R0, -R12.reuse, R7 ;  /* 0x000000070c007221 */ /* 0x040fe20000010100 */
[----:B------:R-:W-:Y:S02]  /*0a10*/  HADD2.F32 R7, -RZ, R34.H0_H0 ;  /* 0x20000022ff077230 */ /* 0x000fe40000004100 */
[----:B------:R-:W-:Y:S01]  /*0a20*/  FFMA.FTZ R54, R27, R6, R23 ;  /* 0x000000061b367223 */ /* 0x000fe20000010017 */
[----:B------:R2:W-:Y:S02]  /*0a30*/  STL [R1+0x80], R6 ;  /* 0x0000800601007387 */ /* 0x0005e40000100800 */
[----:B--2---:R-:W-:Y:S01]  /*0a40*/  FMUL.FTZ R6, R21, R0 ;  /* 0x0000000015067220 */ /* 0x004fe20000410000 */
[----:B------:R-:W-:-:S04]  /*0a50*/  FADD.FTZ R0, -R12, R7 ;  /* 0x000000070c007221 */ /* 0x000fc80000010100 */
[----:B------:R-:W-:Y:S01]  /*0a60*/  FMUL.FTZ R0, R21, R0 ;  /* 0x0000000015007220 */ /* 0x000fe20000410000 */
[----:B------:R2:W-:Y:S01]  /*0a70*/  STL [R1+0x8c], R6 ;  /* 0x00008c0601007387 */ /* 0x0005e20000100800 */
[----:B------:R-:W-:Y:S02]  /*0a80*/  HADD2.F32 R7, -RZ, R34.H1_H1 ;  /* 0x30000022ff077230 */ /* 0x000fe40000004100 */
[C-C-:B------:R-:W-:Y:S01]  /*0a90*/  FFMA.FTZ R10, R37.reuse, R0, R25.reuse ;  /* 0x00000000250a7223 */ /* 0x140fe20000010019 */
[----:B------:R4:W-:Y:S01]  /*0aa0*/  STL [R1+0x88], R0 ;  /* 0x0000880001007387 */ /* 0x0009e20000100800 */
[----:B------:R-:W-:Y:S01]  /*0ab0*/  FFMA.FTZ R42, R37, R9, R25 ;  /* 0x00000009252a7223 */ /* 0x000fe20000010019 */
[----:B------:R-:W-:Y:S01]  /*0ac0*/  FFMA.FTZ R11, R26, R6, R22 ;  /* 0x000000061a0b7223 */ /* 0x000fe20000010016 */
[--C-:B------:R-:W-:Y:S02]  /*0ad0*/  HADD2.F32 R34, -RZ, R35.reuse.H1_H1 ;  /* 0x30000023ff227230 */ /* 0x100fe40000004100 */
[----:B--2---:R-:W-:Y:S01]  /*0ae0*/  FADD.FTZ R6, -R12, R7 ;  /* 0x000000070c067221 */ /* 0x004fe20000010100 */
[----:B----4-:R-:W-:-:S02]  /*0af0*/  HADD2.F32 R0, -RZ, R35.H0_H0 ;  /* 0x20000023ff007230 */ /* 0x010fc40000004100 */
[----:B------:R-:W-:Y:S01]  /*0b00*/  FMUL.FTZ R57, R42, -1.4426950216293334961 ;  /* 0xbfb8aa3b2a397820 */ /* 0x000fe20000410000 */
[----:B------:R-:W-:Y:S02]  /*0b10*/  FMUL.FTZ R7, R21, R6 ;  /* 0x0000000615077220 */ /* 0x000fe40000410000 */
[C---:B------:R-:W-:Y:S01]  /*0b20*/  FADD.FTZ R0, -R12.reuse, R0 ;  /* 0x000000000c007221 */ /* 0x040fe20000010100 */
[----:B------:R-:W-:Y:S01]  /*0b30*/  FMUL.FTZ R56, R59, -1.4426950216293334961 ;  /* 0xbfb8aa3b3b387820 */ /* 0x000fe20000410000 */
[----:B------:R-:W-:Y:S02]  /*0b40*/  FADD.FTZ R34, -R12, R34 ;  /* 0x000000220c227221 */ /* 0x000fe40000010100 */
[----:B------:R-:W-:Y:S01]  /*0b50*/  FMUL.FTZ R9, R21, R0 ;  /* 0x0000000015097220 */ /* 0x000fe20000410000 */
[----:B------:R-:W2:Y:S01]  /*0b60*/  MUFU.EX2 R57, R57 ;  /* 0x0000003900397308 */ /* 0x000ea20000000800 */
[----:B------:R-:W-:Y:S01]  /*0b70*/  HADD2.F32 R35, -RZ, R32.H0_H0 ;  /* 0x20000020ff237230 */ /* 0x000fe20000004100 */
[----:B------:R-:W-:Y:S01]  /*0b80*/  STL [R1+0x98], R7 ;  /* 0x0000980701007387 */ /* 0x000fe20000100800 */
[----:B------:R-:W-:-:S03]  /*0b90*/  FFMA.FTZ R48, R27, R9, R23 ;  /* 0x000000091b307223 */ /* 0x000fc60000010017 */
[----:B------:R4:W-:Y:S02]  /*0ba0*/  STL [R1+0x94], R9 ;  /* 0x0000940901007387 */ /* 0x0009e40000100800 */
[----:B------:R-:W1:Y:S01]  /*0bb0*/  MUFU.EX2 R56, R56 ;  /* 0x0000003800387308 */ /* 0x000e620000000800 */
[----:B------:R-:W-:Y:S01]  /*0bc0*/  FMUL.FTZ R47, R54, -1.4426950216293334961 ;  /* 0xbfb8aa3b362f7820 */ /* 0x000fe20000410000 */
[C---:B----4-:R-:W-:Y:S01]  /*0bd0*/  FMUL.FTZ R9, R21.reuse, R34 ;  /* 0x0000002215097220 */ /* 0x050fe20000410000 */
[----:B------:R-:W-:Y:S02]  /*0be0*/  HADD2.F32 R34, -RZ, R32.H1_H1 ;  /* 0x30000020ff227230 */ /* 0x000fe40000004100 */
[----:B------:R-:W-:Y:S01]  /*0bf0*/  FADD.FTZ R32, -R12, R35 ;  /* 0x000000230c207221 */ /* 0x000fe20000010100 */
[----:B------:R-:W-:Y:S01]  /*0c00*/  FFMA.FTZ R49, R26, R9, R22 ;  /* 0x000000091a317223 */ /* 0x000fe20000010016 */
[----:B------:R4:W-:Y:S01]  /*0c10*/  STL [R1+0x90], R9 ;  /* 0x0000900901007387 */ /* 0x0009e20000100800 */
[----:B------:R-:W-:Y:S01]  /*0c20*/  FADD.FTZ R34, -R12, R34 ;  /* 0x000000220c227221 */ /* 0x000fe20000010100 */
[----:B------:R-:W3:Y:S01]  /*0c30*/  MUFU.EX2 R47, R47 ;  /* 0x0000002f002f7308 */ /* 0x000ee20000000800 */
[----:B----4-:R-:W-:Y:S01]  /*0c40*/  FMUL.FTZ R9, R21, R32 ;  /* 0x0000002015097220 */ /* 0x010fe20000410000 */
[----:B------:R-:W-:-:S03]  /*0c50*/  HADD2.F32 R32, -RZ, R33.H0_H0 ;  /* 0x20000021ff207230 */ /* 0x000fc60000004100 */
[----:B------:R-:W-:Y:S01]  /*0c60*/  FFMA.FTZ R44, R37, R9, R25 ;  /* 0x00000009252c7223 */ /* 0x000fe20000010019 */
[----:B------:R4:W-:Y:S01]  /*0c70*/  STL [R1+0x84], R9 ;  /* 0x0000840901007387 */ /* 0x0009e20000100800 */
[----:B------:R-:W-:Y:S01]  /*0c80*/  FADD.FTZ R32, -R12, R32 ;  /* 0x000000200c207221 */ /* 0x000fe20000010100 */
[----:B--2---:R-:W-:Y:S01]  /*0c90*/  FADD.FTZ R57, R57, 1 ;  /* 0x3f80000039397421 */ /* 0x004fe20000010000 */
[----:B------:R-:W-:Y:S01]  /*0ca0*/  FMUL.FTZ R13, R11, -1.4426950216293334961 ;  /* 0xbfb8aa3b0b0d7820 */ /* 0x000fe20000410000 */
[C---:B----4-:R-:W-:Y:S02]  /*0cb0*/  FMUL.FTZ R9, R21.reuse, R34 ;  /* 0x0000002215097220 */ /* 0x050fe40000410000 */
[----:B------:R-:W2:Y:S01]  /*0cc0*/  MUFU.RCP R58, R57 ;  /* 0x00000039003a7308 */ /* 0x000ea20000001000 */
[----:B-1----:R-:W-:Y:S01]  /*0cd0*/  FADD.FTZ R56, R56, 1 ;  /* 0x3f80000038387421 */ /* 0x002fe20000010000 */
[----:B------:R-:W-:Y:S01]  /*0ce0*/  FMUL.FTZ R6, R10, -1.4426950216293334961 ;  /* 0xbfb8aa3b0a067820 */ /* 0x000fe20000410000 */
[----:B------:R-:W-:Y:S01]  /*0cf0*/  FFMA.FTZ R45, R36, R9, R24 ;  /* 0x00000009242d7223 */ /* 0x000fe20000010018 */
[----:B------:R1:W-:Y:S04]  /*0d00*/  STL [R1+0x7c], R9 ;  /* 0x00007c0901007387 */ /* 0x0003e80000100800 */
[----:B------:R-:W4:Y:S01]  /*0d10*/  MUFU.EX2 R13, R13 ;  /* 0x0000000d000d7308 */ /* 0x000f220000000800 */
[----:B------:R-:W4:Y:S01]  /*0d20*/  LDG.E.64.CONSTANT R34, desc[UR12][R4.64+0x5000] ;  /* 0x0050000c04227981 */ /* 0x000f22000c1e9b00 */
[----:B-1----:R-:W-:Y:S01]  /*0d30*/  FMUL.FTZ R9, R21, R32 ;  /* 0x0000002015097220 */ /* 0x002fe20000410000 */
[----:B------:R-:W-:Y:S01]  /*0d40*/  HADD2.F32 R32, -RZ, R33.H1_H1 ;  /* 0x30000021ff207230 */ /* 0x000fe20000004100 */
[----:B------:R-:W-:-:S04]  /*0d50*/  IADD3 R33, PT, PT, R60, 0x2800, RZ ;  /* 0x000028003c217810 */ /* 0x000fc80007ffe0ff */
[----:B------:R-:W1:Y:S01]  /*0d60*/  MUFU.RCP R56, R56 ;  /* 0x0000003800387308 */ /* 0x000e620000001000 */
[----:B------:R-:W-:Y:S01]  /*0d70*/  FADD.FTZ R32, -R12, R32 ;  /* 0x000000200c207221 */ /* 0x000fe20000010100 */
[----:B0-----:R-:W-:Y:S01]  /*0d80*/  LEA R33, R61, R33, 0x18 ;  /* 0x000000213d217211 */ /* 0x001fe200078ec0ff */
[----:B------:R0:W-:Y:S01]  /*0d90*/  STL [R1+0x78], R9 ;  /* 0x0000780901007387 */ /* 0x0001e20000100800 */
[----:B------:R-:W-:-:S03]  /*0da0*/  FFMA.FTZ R46, R27, R9, R23 ;  /* 0x000000091b2e7223 */ /* 0x000fc60000010017 */
[----:B------:R-:W-:Y:S02]  /*0db0*/  IMAD R33, R43, 0x28, R33 ;  /* 0x000000282b217824 */ /* 0x000fe400078e0221 */
[----:B0-----:R-:W-:Y:S01]  /*0dc0*/  FMUL.FTZ R9, R21, R32 ;  /* 0x0000002015097220 */ /* 0x001fe20000410000 */
[----:B---3--:R-:W-:Y:S01]  /*0dd0*/  FADD.FTZ R32, R47, 1 ;  /* 0x3f8000002f207421 */ /* 0x008fe20000010000 */
[----:B--2---:R-:W-:-:S03]  /*0de0*/  FADD.FTZ R57, -R58, 1 ;  /* 0x3f8000003a397421 */ /* 0x004fc60000010100 */
[----:B------:R0:W2:Y:S01]  /*0df0*/  MUFU.RCP R43, R32 ;  /* 0x00000020002b7308 */ /* 0x0000a20000001000 */
[----:B------:R3:W-:Y:S01]  /*0e00*/  STL [R1+0x74], R9 ;  /* 0x0000740901007387 */ /* 0x0007e20000100800 */
[----:B------:R-:W-:Y:S01]  /*0e10*/  FFMA.FTZ R47, R26, R9, R22 ;  /* 0x000000091a2f7223 */ /* 0x000fe20000010016 */
[----:B------:R-:W-:Y:S01]  /*0e20*/  FFMA.FTZ R42, R42, R57, 1 ;  /* 0x3f8000002a2a7423 */ /* 0x000fe20000010039 */
[----:B----4-:R-:W-:Y:S01]  /*0e30*/  FADD.FTZ R57, R13, 1 ;  /* 0x3f8000000d397421 */ /* 0x010fe20000010000 */
[--C-:B0-----:R-:W-:Y:S01]  /*0e40*/  HADD2.F32 R32, -RZ, R38.reuse.H0_H0 ;  /* 0x20000026ff207230 */ /* 0x101fe20000004100 */
[----:B---3--:R-:W-:Y:S01]  /*0e50*/  LEA R9, R20, R33, 0x3 ;  /* 0x0000002114097211 */ /* 0x008fe200078e18ff */
[----:B------:R-:W-:-:S03]  /*0e60*/  HADD2.F32 R60, -RZ, R38.H1_H1 ;  /* 0x30000026ff3c7230 */ /* 0x000fc60000004100 */
[----:B------:R-:W-:Y:S01]  /*0e70*/  FADD.FTZ R20, -R12, R32 ;  /* 0x000000200c147221 */ /* 0x000fe20000010100 */
[----:B-1----:R-:W-:Y:S01]  /*0e80*/  FADD.FTZ R61, -R56, 1 ;  /* 0x3f800000383d7421 */ /* 0x002fe20000010100 */
[----:B------:R0:W-:Y:S02]  /*0e90*/  STL [R1+0xa4], R9 ;  /* 0x0000a40901007387 */ /* 0x0001e40000100800 */
[----:B------:R-:W-:Y:S01]  /*0ea0*/  FMUL.FTZ R20, R21, R20 ;  /* 0x0000001415147220 */ /* 0x000fe20000410000 */
[----:B------:R-:W-:Y:S01]  /*0eb0*/  FADD.FTZ R60, -R12, R60 ;  /* 0x0000003c0c3c7221 */ /* 0x000fe20000010100 */
[----:B------:R-:W1:Y:S01]  /*0ec0*/  MUFU.RCP R57, R57 ;  /* 0x0000003900397308 */ /* 0x000e620000001000 */
[----:B------:R-:W-:Y:S01]  /*0ed0*/  FFMA.FTZ R59, R59, R61, 1 ;  /* 0x3f8000003b3b7423 */ /* 0x000fe2000001003d */
[----:B0-----:R-:W-:Y:S01]  /*0ee0*/  HADD2.F32 R9, -RZ, R39.H0_H0 ;  /* 0x20000027ff097230 */ /* 0x001fe20000004100 */
[----:B------:R2:W-:Y:S01]  /*0ef0*/  STL [R1+0x70], R20 ;  /* 0x0000701401007387 */ /* 0x0005e20000100800 */
[----:B------:R-:W-:-:S03]  /*0f00*/  FFMA.FTZ R13, R37, R20, R25 ;  /* 0x00000014250d7223 */ /* 0x000fc60000010019 */
[----:B------:R-:W-:Y:S01]  /*0f10*/  MOV R61, R9 ;  /* 0x00000009003d7202 */ /* 0x000fe20000000f00 */
[----:B------:R-:W-:Y:S01]  /*0f20*/  FMUL.FTZ R9, R21, R60 ;  /* 0x0000003c15097220 */ /* 0x000fe20000410000 */
[----:B------:R-:W-:Y:S02]  /*0f30*/  HADD2.F32 R39, -RZ, R39.H1_H1 ;  /* 0x30000027ff277230 */ /* 0x000fe40000004100 */
[----:B--2---:R-:W-:Y:S01]  /*0f40*/  FADD.FTZ R20, -R43, 1 ;  /* 0x3f8000002b147421 */ /* 0x004fe20000010100 */
[----:B------:R-:W-:Y:S01]  /*0f50*/  FADD.FTZ R61, -R12, R61 ;  /* 0x0000003d0c3d7221 */ /* 0x000fe20000010100 */
[----:B------:R0:W-:Y:S02]  /*0f60*/  STL [R1+0x6c], R9 ;  /* 0x00006c0901007387 */ /* 0x0001e40000100800 */
[----:B------:R-:W-:Y:S01]  /*0f70*/  FFMA.FTZ R54, R54, R20, 1 ;  /* 0x3f80000036367423 */ /* 0x000fe20000010014 */
[----:B------:R-:W-:Y:S01]  /*0f80*/  FFMA.FTZ R20, R36, R9, R24 ;  /* 0x0000000924147223 */ /* 0x000fe20000010018 */
[----:B------:R-:W-:Y:S01]  /*0f90*/  FMUL.FTZ R56, R56, R59 ;  /* 0x0000003b38387220 */ /* 0x000fe20000410000 */
[----:B------:R-:W-:Y:S01]  /*0fa0*/  FADD.FTZ R59, -R12, R39 ;  /* 0x000000270c3b7221 */ /* 0x000fe20000010100 */
[----:B------:R-:W-:Y:S01]  /*0fb0*/  FMUL.FTZ R58, R58, R42 ;  /* 0x0000002a3a3a7220 */ /* 0x000fe20000410000 */
[----:B0-----:R-:W-:Y:S01]  /*0fc0*/  FMUL.FTZ R9, R21, R61 ;  /* 0x0000003d15097220 */ /* 0x001fe20000410000 */
[----:B------:R-:W-:Y:S01]  /*0fd0*/  FMUL.FTZ R39, R43, R54 ;  /* 0x000000362b277220 */ /* 0x000fe20000410000 */
[----:B-1----:R-:W-:-:S02]  /*0fe0*/  FADD.FTZ R43, -R57, 1 ;  /* 0x3f800000392b7421 */ /* 0x002fc40000010100 */
[----:B------:R-:W-:Y:S01]  /*0ff0*/  FFMA.FTZ R42, R27, R9, R23 ;  /* 0x000000091b2a7223 */ /* 0x000fe20000010017 */
[----:B------:R0:W-:Y:S01]  /*1000*/  STL [R1+0x64], R9 ;  /* 0x0000640901007387 */ /* 0x0001e20000100800 */
[----:B------:R-:W1:Y:S01]  /*1010*/  MUFU.EX2 R6, R6 ;  /* 0x0000000600067308 */ /* 0x000e620000000800 */
[----:B------:R-:W-:Y:S01]  /*1020*/  FFMA.FTZ R11, R11, R43, 1 ;  /* 0x3f8000000b0b7423 */ /* 0x000fe2000001002b */
[----:B0-----:R-:W-:Y:S01]  /*1030*/  FMUL.FTZ R9, R21, R59 ;  /* 0x0000003b15097220 */ /* 0x001fe20000410000 */
[----:B------:R-:W-:-:S03]  /*1040*/  HADD2.F32 R59, -RZ, R8.H0_H0 ;  /* 0x20000008ff3b7230 */ /* 0x000fc60000004100 */
[----:B------:R-:W-:Y:S02]  /*1050*/  FFMA.FTZ R43, R26, R9, R22 ;  /* 0x000000091a2b7223 */ /* 0x000fe40000010016 */
[----:B------:R-:W-:Y:S01]  /*1060*/  FADD.FTZ R59, -R12, R59 ;  /* 0x0000003b0c3b7221 */ /* 0x000fe20000010100 */
[----:B------:R0:W-:Y:S01]  /*1070*/  STL [R1+0x60], R9 ;  /* 0x0000600901007387 */ /* 0x0001e20000100800 */
[----:B------:R-:W-:Y:S01]  /*1080*/  FMUL.FTZ R57, R57, R11 ;  /* 0x0000000b39397220 */ /* 0x000fe20000410000 */
[----:B------:R-:W-:Y:S01]  /*1090*/  FMUL.FTZ R11, R43, -1.4426950216293334961 ;  /* 0xbfb8aa3b2b0b7820 */ /* 0x000fe20000410000 */
[----:B0-----:R-:W-:-:S03]  /*10a0*/  FMUL.FTZ R9, R21, R59 ;  /* 0x0000003b15097220 */ /* 0x001fc60000410000 */
[----:B------:R0:W-:Y:S02]  /*10b0*/  MUFU.EX2 R59, R11 ;  /* 0x0000000b003b7308 */ /* 0x0001e40000000800 */
[----:B------:R2:W-:Y:S01]  /*10c0*/  STL [R1+0x58], R9 ;  /* 0x0000580901007387 */ /* 0x0005e20000100800 */
[----:B-1----:R-:W-:Y:S01]  /*10d0*/  FADD.FTZ R61, R6, 1 ;  /* 0x3f800000063d7421 */ /* 0x002fe20000010000 */
[----:B0-----:R-:W-:Y:S01]  /*10e0*/  FFMA.FTZ R11, R37, R9, R25 ;  /* 0x00000009250b7223 */ /* 0x001fe20000010019 */
[----:B--2---:R-:W-:-:S05]  /*10f0*/  HADD2.F32 R9, -RZ, R2.H0_H0 ;  /* 0x20000002ff097230 */ /* 0x004fca0000004100 */
[----:B------:R-:W-:Y:S02]  /*1100*/  FMUL.FTZ R6, R9, R58 ;  /* 0x0000003a09067220 */ /* 0x000fe40000410000 */
[----:B------:R-:W2:Y:S01]  /*1110*/  LDL.LU R9, [R1+0xfc] ;  /* 0x0000fc0001097983 */ /* 0x000ea20000300800 */
[----:B------:R-:W-:-:S04]  /*1120*/  FMUL.FTZ R33, R47, -1.4426950216293334961 ;  /* 0xbfb8aa3b2f217820 */ /* 0x000fc80000410000 */
[----:B------:R0:W-:Y:S02]  /*1130*/  MUFU.EX2 R38, R33 ;  /* 0x0000002100267308 */ /* 0x0001e40000000800 */
[----:B0-----:R-:W3:Y:S01]  /*1140*/  LDG.E.64.CONSTANT R32, desc[UR12][R4.64+0x6400] ;  /* 0x0064000c04207981 */ /* 0x001ee2000c1e9b00 */
[----:B------:R-:W-:-:S04]  /*1150*/  FFMA.FTZ R7, R36, R7, R24 ;  /* 0x0000000724077223 */ /* 0x000fc80000010018 */
[----:B------:R-:W-:Y:S01]  /*1160*/  FMUL.FTZ R0, R7, -1.4426950216293334961 ;  /* 0xbfb8aa3b07007820 */ /* 0x000fe20000410000 */
[----:B------:R-:W-:-:S05]  /*1170*/  FMUL.FTZ R55, R48, -1.4426950216293334961 ;  /* 0xbfb8aa3b30377820 */ /* 0x000fca0000410000 */
[----:B------:R-:W0:Y:S08]  /*1180*/  MUFU.EX2 R0, R0 ;  /* 0x0000000000007308 */ /* 0x000e300000000800 */
[----:B------:R-:W1:Y:S01]  /*1190*/  MUFU.EX2 R55, R55 ;  /* 0x0000003700377308 */ /* 0x000e620000000800 */
[----:B------:R-:W-:-:S07]  /*11a0*/  FMUL.FTZ R53, R49, -1.4426950216293334961 ;  /* 0xbfb8aa3b31357820 */ /* 0x000fce0000410000 */
[----:B------:R4:W1:Y:S01]  /*11b0*/  MUFU.RCP R58, R61 ;  /* 0x0000003d003a7308 */ /* 0x0008620000001000 */
[----:B------:R-:W-:Y:S01]  /*11c0*/  FMUL.FTZ R52, R46, -1.4426950216293334961 ;  /* 0xbfb8aa3b2e347820 */ /* 0x000fe20000410000 */
[----:B----4-:R-:W-:Y:S02]  /*11d0*/  HADD2.F32 R61, -RZ, R2.H1_H1 ;  /* 0x30000002ff3d7230 */ /* 0x010fe40000004100 */
[----:B0-----:R-:W-:-:S03]  /*11e0*/  FADD.FTZ R2, R0, 1 ;  /* 0x3f80000000027421 */ /* 0x001fc60000010000 */
[----:B------:R-:W-:Y:S02]  /*11f0*/  FMUL.FTZ R0, R61, R56 ;  /* 0x000000383d007220 */ /* 0x000fe40000410000 */
[----:B------:R0:W4:Y:S01]  /*1200*/  MUFU.RCP R56, R2 ;  /* 0x0000000200387308 */ /* 0x0001220000001000 */
[----:B-1----:R-:W-:Y:S01]  /*1210*/  FADD.FTZ R55, R55, 1 ;  /* 0x3f80000037377421 */ /* 0x002fe20000010000 */
[----:B0-----:R-:W-:-:S06]  /*1220*/  HADD2.F32 R2, -RZ, R3.H0_H0 ;  /* 0x20000003ff027230 */ /* 0x001fcc0000004100 */
[----:B------:R-:W0:Y:S01]  /*1230*/  MUFU.EX2 R53, R53 ;  /* 0x0000003500357308 */ /* 0x000e220000000800 */
[----:B------:R-:W-:-:S07]  /*1240*/  FMUL.FTZ R2, R2, R39 ;  /* 0x0000002702027220 */ /* 0x000fce0000410000 */
[----:B------:R-:W1:Y:S01]  /*1250*/  MUFU.EX2 R52, R52 ;  /* 0x0000003400347308 */ /* 0x000e620000000800 */
[----:B------:R-:W-:-:S07]  /*1260*/  FMUL.FTZ R50, R44, -1.4426950216293334961 ;  /* 0xbfb8aa3b2c327820 */ /* 0x000fce0000410000 */
[----:B------:R0:W1:Y:S01]  /*1270*/  MUFU.RCP R39, R55 ;  /* 0x0000003700277308 */ /* 0x0000620000001000 */
[----:B------:R-:W-:Y:S02]  /*1280*/  HADD2.F32 R3, -RZ, R3.H1_H1 ;  /* 0x30000003ff037230 */ /* 0x000fe40000004100 */
[----:B------:R-:W-:Y:S02]  /*1290*/  HADD2.F32 R8, -RZ, R8.H1_H1 ;  /* 0x30000008ff087230 */ /* 0x000fe40000004100 */
[----:B0-----:R-:W-:-:S03]  /*12a0*/  FADD.FTZ R55, -R58, 1 ;  /* 0x3f8000003a377421 */ /* 0x001fc60000010100 */
[----:B------:R-:W0:Y:S01]  /*12b0*/  MUFU.EX2 R50, R50 ;  /* 0x0000003200327308 */ /* 0x000e220000000800 */
[----:B------:R-:W-:Y:S01]  /*12c0*/  FFMA.FTZ R10, R10, R55, 1 ;  /* 0x3f8000000a0a7423 */ /* 0x000fe20000010037 */
[----:B----4-:R-:W-:Y:S01]  /*12d0*/  FADD.FTZ R55, -R56, 1 ;  /* 0x3f80000038377421 */ /* 0x010fe20000010100 */
[----:B------:R-:W-:Y:S01]  /*12e0*/  FMUL.FTZ R51, R45, -1.4426950216293334961 ;  /* 0xbfb8aa3b2d337820 */ /* 0x000fe20000410000 */
[----:B------:R-:W-:Y:S01]  /*12f0*/  FMUL.FTZ R3, R3, R57 ;  /* 0x0000003903037220 */ /* 0x000fe20000410000 */
[----:B------:R-:W-:Y:S01]  /*1300*/  FADD.FTZ R53, R53, 1 ;  /* 0x3f80000035357421 */ /* 0x000fe20000010000 */
[----:B------:R-:W-:Y:S01]  /*1310*/  FFMA.FTZ R7, R7, R55, 1 ;  /* 0x3f80000007077423 */ /* 0x000fe20000010037 */
[----:B-1----:R-:W-:Y:S01]  /*1320*/  FADD.FTZ R57, R52, 1 ;  /* 0x3f80000034397421 */ /* 0x002fe20000010000 */
[----:B------:R-:W-:Y:S01]  /*1330*/  FADD.FTZ R55, -R39, 1 ;  /* 0x3f80000027377421 */ /* 0x000fe20000010100 */
[----:B------:R-:W-:Y:S01]  /*1340*/  FADD.FTZ R52, -R12, R8 ;  /* 0x000000080c347221 */ /* 0x000fe20000010100 */
[----:B------:R-:W1:Y:S02]  /*1350*/  MUFU.EX2 R51, R51 ;  /* 0x0000003300337308 */ /* 0x000e640000000800 */
[----:B------:R-:W-:Y:S01]  /*1360*/  FFMA.FTZ R48, R48, R55, 1 ;  /* 0x3f80000030307423 */ /* 0x000fe20000010037 */
[----:B------:R-:W-:-:S05]  /*1370*/  FMUL.FTZ R61, R21, R52 ;  /* 0x00000034153d7220 */ /* 0x000fca0000410000 */
[----:B------:R-:W4:Y:S01]  /*1380*/  MUFU.RCP R53, R53 ;  /* 0x0000003500357308 */ /* 0x000f220000001000 */
[----:B------:R-:W-:Y:S01]  /*1390*/  FMUL.FTZ R39, R39, R48 ;  /* 0x0000003027277220 */ /* 0x000fe20000410000 */
[----:B0-----:R-:W-:Y:S01]  /*13a0*/  FADD.FTZ R50, R50, 1 ;  /* 0x3f80000032327421 */ /* 0x001fe20000010000 */
[----:B------:R0:W-:Y:S01]  /*13b0*/  STL [R1+0x34], R61 ;  /* 0x0000343d01007387 */ /* 0x0001e20000100800 */
[----:B------:R-:W-:-:S04]  /*13c0*/  FFMA.FTZ R48, R36, R61, R24 ;  /* 0x0000003d24307223 */ /* 0x000fc80000010018 */
[----:B------:R-:W4:Y:S01]  /*13d0*/  MUFU.RCP R50, R50 ;  /* 0x0000003200327308 */ /* 0x000f220000001000 */
[----:B0-----:R-:W-:Y:S01]  /*13e0*/  FMUL.FTZ R61, R13, -1.4426950216293334961 ;  /* 0xbfb8aa3b0d3d7820 */ /* 0x001fe20000410000 */
[----:B-1----:R-:W-:-:S06]  /*13f0*/  FADD.FTZ R51, R51, 1 ;  /* 0x3f80000033337421 */ /* 0x002fcc0000010000 */
[----:B------:R-:W0:Y:S01]  /*1400*/  MUFU.EX2 R61, R61 ;  /* 0x0000003d003d7308 */ /* 0x000e220000000800 */
[----:B----4-:R-:W-:Y:S01]  /*1410*/  FADD.FTZ R55, -R53, 1 ;  /* 0x3f80000035377421 */ /* 0x010fe20000010100 */
[----:B------:R-:W-:Y:S01]  /*1420*/  FADD.FTZ R52, R38, 1 ;  /* 0x3f80000026347421 */ /* 0x000fe20000010000 */
[----:B------:R-:W-:-:S05]  /*1430*/  HADD2.F32 R38, -RZ, R28.H0_H0 ;  /* 0x2000001cff267230 */ /* 0x000fca0000004100 */
[----:B------:R-:W-:Y:S01]  /*1440*/  MUFU.RCP R8, R57 ;  /* 0x0000003900087308 */ /* 0x000fe20000001000 */
[----:B------:R-:W-:Y:S01]  /*1450*/  FMUL.FTZ R10, R58, R10 ;  /* 0x0000000a3a0a7220 */ /* 0x000fe20000410000 */
[----:B------:R-:W-:Y:S01]  /*1460*/  FFMA.FTZ R49, R49, R55, 1 ;  /* 0x3f80000031317423 */ /* 0x000fe20000010037 */
[----:B------:R-:W-:Y:S02]  /*1470*/  HADD2.F32 R28, -RZ, R28.H1_H1 ;  /* 0x3000001cff1c7230 */ /* 0x000fe40000004100 */
[----:B------:R-:W-:Y:S01]  /*1480*/  FMUL.FTZ R7, R56, R7 ;  /* 0x0000000738077220 */ /* 0x000fe20000410000 */
[----:B------:R-:W-:Y:S02]  /*1490*/  HADD2.F32 R55, -RZ, R29.H0_H0 ;  /* 0x2000001dff377230 */ /* 0x000fe40000004100 */
[----:B------:R-:W-:Y:S01]  /*14a0*/  FMUL.FTZ R54, R42, -1.4426950216293334961 ;  /* 0xbfb8aa3b2a367820 */ /* 0x000fe20000410000 */
[----:B------:R-:W1:Y:S01]  /*14b0*/  MUFU.RCP R51, R51 ;  /* 0x0000003300337308 */ /* 0x000e620000001000 */
[----:B------:R-:W-:Y:S01]  /*14c0*/  FMUL.FTZ R10, R38, R10 ;  /* 0x0000000a260a7220 */ /* 0x000fe20000410000 */
[----:B------:R-:W-:Y:S01]  /*14d0*/  FMUL.FTZ R38, R28, R7 ;  /* 0x000000071c267220 */ /* 0x000fe20000410000 */
[----:B------:R-:W-:Y:S01]  /*14e0*/  FADD.FTZ R28, -R50, 1 ;  /* 0x3f800000321c7421 */ /* 0x000fe20000010100 */
[----:B------:R-:W-:Y:S01]  /*14f0*/  FMUL.FTZ R39, R55, R39 ;  /* 0x0000002737277220 */ /* 0x000fe20000410000 */
[----:B------:R-:W-:Y:S01]  /*1500*/  FMUL.FTZ R60, R20, -1.4426950216293334961 ;  /* 0xbfb8aa3b143c7820 */ /* 0x000fe20000410000 */
[----:B0-----:R-:W-:-:S02]  /*1510*/  FADD.FTZ R55, R61, 1 ;  /* 0x3f8000003d377421 */ /* 0x001fc40000010000 */
[----:B------:R-:W0:Y:S01]  /*1520*/  MUFU.EX2 R54, R54 ;  /* 0x0000003600367308 */ /* 0x000e220000000800 */
[----:B------:R-:W-:Y:S01]  /*1530*/  FFMA.FTZ R28, R44, R28, 1 ;  /* 0x3f8000002c1c7423 */ /* 0x000fe2000001001c */
[----:B------:R-:W-:Y:S02]  /*1540*/  HADD2.F32 R29, -RZ, R29.H1_H1 ;  /* 0x3000001dff1d7230 */ /* 0x000fe40000004100 */
[----:B------:R-:W-:-:S04]  /*1550*/  FMUL.FTZ R53, R53, R49 ;  /* 0x0000003135357220 */ /* 0x000fc80000410000 */
[----:B------:R4:W-:Y:S01]  /*1560*/  MUFU.RCP R44, R55 ;  /* 0x00000037002c7308 */ /* 0x0009e20000001000 */
[----:B------:R-:W-:Y:S01]  /*1570*/  FMUL.FTZ R7, R29, R53 ;  /* 0x000000351d077220 */ /* 0x000fe20000410000 */
[----:B-1----:R-:W-:-:S06]  /*1580*/  FADD.FTZ R53, -R51, 1 ;  /* 0x3f80000033357421 */ /* 0x002fcc0000010100 */
[----:B------:R-:W1:Y:S01]  /*1590*/  MUFU.EX2 R60, R60 ;  /* 0x0000003c003c7308 */ /* 0x000e620000000800 */
[----:B----4-:R-:W-:-:S04]  /*15a0*/  FADD.FTZ R55, -R8, 1 ;  /* 0x3f80000008377421 */ /* 0x010fc80000010100 */
[----:B------:R-:W-:-:S03]  /*15b0*/  FFMA.FTZ R55, R46, R55, 1 ;  /* 0x3f8000002e377423 */ /* 0x000fc60000010037 */
[----:B------:R-:W4:Y:S01]  /*15c0*/  MUFU.RCP R52, R52 ;  /* 0x0000003400347308 */ /* 0x000f220000001000 */
[----:B------:R-:W-:Y:S01]  /*15d0*/  FMUL.FTZ R55, R8, R55 ;  /* 0x0000003708377220 */ /* 0x000fe20000410000 */
[----:B------:R-:W-:Y:S01]  /*15e0*/  FFMA.FTZ R53, R45, R53, 1 ;  /* 0x3f8000002d357423 */ /* 0x000fe20000010035 */
[----:B------:R-:W-:Y:S02]  /*15f0*/  HADD2.F32 R8, -RZ, R40.H0_H0 ;  /* 0x20000028ff087230 */ /* 0x000fe40000004100 */
[----:B------:R-:W-:Y:S01]  /*1600*/  FMUL.FTZ R50, R50, R28 ;  /* 0x0000001c32327220 */ /* 0x000fe20000410000 */
[----:B0-----:R-:W-:Y:S01]  /*1610*/  FADD.FTZ R54, R54, 1 ;  /* 0x3f80000036367421 */ /* 0x001fe20000010000 */
[----:B------:R-:W-:Y:S02]  /*1620*/  FMUL.FTZ R53, R51, R53 ;  /* 0x0000003533357220 */ /* 0x000fe40000410000 */
[----:B------:R-:W-:Y:S01]  /*1630*/  FMUL.FTZ R8, R8, R50 ;  /* 0x0000003208087220 */ /* 0x000fe20000410000 */
[----:B-1----:R-:W-:Y:S01]  /*1640*/  FADD.FTZ R45, R60, 1 ;  /* 0x3f8000003c2d7421 */ /* 0x002fe20000010000 */
[----:B------:R-:W-:Y:S01]  /*1650*/  FMUL.FTZ R61, R11, -1.4426950216293334961 ;  /* 0xbfb8aa3b0b3d7820 */ /* 0x000fe20000410000 */
[----:B----4-:R-:W-:-:S04]  /*1660*/  FADD.FTZ R29, -R52, 1 ;  /* 0x3f800000341d7421 */ /* 0x010fc80000010100 */
[----:B------:R-:W-:Y:S01]  /*1670*/  MUFU.RCP R45, R45 ;  /* 0x0000002d002d7308 */ /* 0x000fe20000001000 */
[----:B------:R-:W-:Y:S01]  /*1680*/  FFMA.FTZ R47, R47, R29, 1 ;  /* 0x3f8000002f2f7423 */ /* 0x000fe2000001001d */
[----:B------:R-:W-:Y:S01]  /*1690*/  FMUL.FTZ R49, R48, -1.4426950216293334961 ;  /* 0xbfb8aa3b30317820 */ /* 0x000fe20000410000 */
[----:B------:R-:W4:Y:S02]  /*16a0*/  LDG.E.64.CONSTANT R28, desc[UR12][R4.64+0x7800] ;  /* 0x0078000c041c7981 */ /* 0x000f24000c1e9b00 */
[----:B------:R-:W-:-:S03]  /*16b0*/  FMUL.FTZ R52, R52, R47 ;  /* 0x0000002f34347220 */ /* 0x000fc60000410000 */
[----:B------:R-:W0:Y:S01]  /*16c0*/  MUFU.EX2 R61, R61 ;  /* 0x0000003d003d7308 */ /* 0x000e220000000800 */
[----:B------:R-:W4:Y:S07]  /*16d0*/  LDG.E.64.CONSTANT R4, desc[UR12][R4.64+0x8c00] ;  /* 0x008c000c04047981 */ /* 0x000f2e000c1e9b00 */
[----:B------:R-:W1:Y:S01]  /*16e0*/  MUFU.EX2 R49, R49 ;  /* 0x0000003100317308 */ /* 0x000e620000000800 */
[----:B0-----:R-:W-:Y:S01]  /*16f0*/  FADD.FTZ R57, R61, 1 ;  /* 0x3f8000003d397421 */ /* 0x001fe20000010000 */
[----:B-1----:R-:W-:Y:S01]  /*1700*/  FADD.FTZ R49, R49, 1 ;  /* 0x3f80000031317421 */ /* 0x002fe20000010000 */
[----:B--2---:R-:W-:-:S02]  /*1710*/  HADD2.F32 R46, -RZ, R9.H0_H0 ;  /* 0x20000009ff2e7230 */ /* 0x004fc40000004100 */
[----:B------:R-:W-:-:S03]  /*1720*/  HADD2.F32 R9, -RZ, R9.H1_H1 ;  /* 0x30000009ff097230 */ /* 0x000fc60000004100 */
[C---:B------:R-:W-:Y:S02]  /*1730*/  FADD.FTZ R51, -R12.reuse, R46 ;  /* 0x0000002e0c337221 */ /* 0x040fe40000010100 */
[----:B------:R-:W-:Y:S01]  /*1740*/  FADD.FTZ R50, -R12, R9 ;  /* 0x000000090c327221 */ /* 0x000fe20000010100 */
[----:B------:R0:W1:Y:S01]  /*1750*/  MUFU.RCP R46, R54 ;  /* 0x00000036002e7308 */ /* 0x0000620000001000 */
[C---:B------:R-:W-:Y:S02]  /*1760*/  FMUL.FTZ R56, R21.reuse, R51 ;  /* 0x0000003315387220 */ /* 0x040fe40000410000 */
[----:B------:R-:W-:Y:S01]  /*1770*/  FMUL.FTZ R50, R21, R50 ;  /* 0x0000003215327220 */ /* 0x000fe20000410000 */
[----:B------:R-:W-:Y:S02]  /*1780*/  HADD2.F32 R9, -RZ, R40.H1_H1 ;  /* 0x30000028ff097230 */ /* 0x000fe40000004100 */
[----:B------:R-:W-:Y:S01]  /*1790*/  FADD.FTZ R51, R59, 1 ;  /* 0x3f8000003b337421 */ /* 0x000fe20000010000 */
[----:B------:R-:W-:Y:S01]  /*17a0*/  STL [R1+0x2c], R56 ;  /* 0x00002c3801007387 */ /* 0x000fe20000100800 */
[----:B------:R-:W-:-:S03]  /*17b0*/  HADD2.F32 R40, -RZ, R41.H0_H0 ;  /* 0x20000029ff287230 */ /* 0x000fc60000004100 */
[----:B------:R2:W-:Y:S01]  /*17c0*/  STL [R1+0x28], R50 ;  /* 0x0000283201007387 */ /* 0x0005e20000100800 */
[----:B------:R-:W-:Y:S02]  /*17d0*/  HADD2.F32 R41, -RZ, R41.H1_H1 ;  /* 0x30000029ff297230 */ /* 0x000fe40000004100 */
[----:B------:R-:W-:Y:S01]  /*17e0*/  FMUL.FTZ R9, R9, R53 ;  /* 0x0000003509097220 */ /* 0x000fe20000410000 */
[----:B------:R-:W-:Y:S01]  /*17f0*/  FMUL.FTZ R40, R40, R55 ;  /* 0x0000003728287220 */ /* 0x000fe20000410000 */
[----:B------:R-:W-:Y:S01]  /*1800*/  FFMA.FTZ R47, R27, R56, R23 ;  /* 0x000000381b2f7223 */ /* 0x000fe20000010017 */
[----:B------:R-:W3:Y:S01]  /*1810*/  MUFU.RCP R51, R51 ;  /* 0x0000003300337308 */ /* 0x000ee20000001000 */
[----:B------:R-:W-:Y:S01]  /*1820*/  FADD.FTZ R53, -R44, 1 ;  /* 0x3f8000002c357421 */ /* 0x000fe20000010100 */
[----:B--2---:R-:W-:Y:S01]  /*1830*/  FFMA.FTZ R50, R26, R50, R22 ;  /* 0x000000321a327223 */ /* 0x004fe20000010016 */
[----:B------:R-:W-:-:S03]  /*1840*/  FMUL.FTZ R41, R41, R52 ;  /* 0x0000003429297220 */ /* 0x000fc60000410000 */
[----:B------:R-:W-:Y:S01]  /*1850*/  FMUL.FTZ R55, R50, -1.4426950216293334961 ;  /* 0xbfb8aa3b32377820 */ /* 0x000fe20000410000 */
[----:B0-----:R-:W-:Y:S01]  /*1860*/  FMUL.FTZ R54, R47, -1.4426950216293334961 ;  /* 0xbfb8aa3b2f367820 */ /* 0x001fe20000410000 */
[----:B------:R-:W-:Y:S01]  /*1870*/  FFMA.FTZ R13, R13, R53, 1 ;  /* 0x3f8000000d0d7423 */ /* 0x000fe20000010035 */
[----:B------:R-:W-:Y:S01]  /*1880*/  HADD2.F32 R53, -RZ, R18.H0_H0 ;  /* 0x20000012ff357230 */ /* 0x000fe20000004100 */
[----:B------:R1:W-:Y:S01]  /*1890*/  MUFU.EX2 R52, R55 ;  /* 0x0000003700347308 */ /* 0x0003e20000000800 */
[----:B------:R-:W-:Y:S01]  /*18a0*/  FADD.FTZ R56, -R45, 1 ;  /* 0x3f8000002d387421 */ /* 0x000fe20000010100 */
[----:B-1----:R-:W-:-:S06]  /*18b0*/  FADD.FTZ R55, -R46, 1 ;  /* 0x3f8000002e377421 */ /* 0x002fcc0000010100 */
[----:B------:R-:W0:Y:S01]  /*18c0*/  MUFU.EX2 R54, R54 ;  /* 0x0000003600367308 */ /* 0x000e220000000800 */
[----:B------:R-:W-:Y:S01]  /*18d0*/  FFMA.FTZ R55, R42, R55, 1 ;  /* 0x3f8000002a377423 */ /* 0x000fe20000010037 */
[----:B------:R-:W-:Y:S01]  /*18e0*/  FADD.FTZ R42, -R12, R53 ;  /* 0x000000350c2a7221 */ /* 0x000fe20000010100 */
[----:B------:R1:W-:Y:S01]  /*18f0*/  STL [R1+0xf4], R41 ;  /* 0x0000f42901007387 */ /* 0x0003e20000100800 */
[----:B------:R-:W-:Y:S01]  /*1900*/  FFMA.FTZ R20, R20, R56, 1 ;  /* 0x3f80000014147423 */ /* 0x000fe20000010038 */
[----:B---3--:R-:W-:Y:S01]  /*1910*/  FADD.FTZ R56, -R51, 1 ;  /* 0x3f80000033387421 */ /* 0x008fe20000010100 */
[----:B------:R-:W-:Y:S01]  /*1920*/  FMUL.FTZ R44, R44, R13 ;  /* 0x0000000d2c2c7220 */ /* 0x000fe20000410000 */
[----:B-1----:R-:W-:Y:S02]  /*1930*/  FMUL.FTZ R41, R21, R42 ;  /* 0x0000002a15297220 */ /* 0x002fe40000410000 */
[----:B------:R-:W-:Y:S02]  /*1940*/  FFMA.FTZ R56, R43, R56, 1 ;  /* 0x3f8000002b387423 */ /* 0x000fe40000010038 */
[----:B------:R-:W-:Y:S01]  /*1950*/  FFMA.FTZ R13, R37, R41, R25 ;  /* 0x00000029250d7223 */ /* 0x000fe20000010019 */
[----:B------:R-:W1:Y:S01]  /*1960*/  MUFU.RCP R53, R57 ;  /* 0x0000003900357308 */ /* 0x000e620000001000 */
[----:B------:R-:W-:-:S02]  /*1970*/  FMUL.FTZ R20, R45, R20 ;  /* 0x000000142d147220 */ /* 0x000fc40000410000 */
[----:B------:R-:W-:Y:S01]  /*1980*/  FMUL.FTZ R43, R13, -1.4426950216293334961 ;  /* 0xbfb8aa3b0d2b7820 */ /* 0x000fe20000410000 */
[----:B------:R-:W-:Y:S01]  /*1990*/  FMUL.FTZ R45, R46, R55 ;  /* 0x000000372e2d7220 */ /* 0x000fe20000410000 */
[----:B------:R-:W-:Y:S01]  /*19a0*/  FMUL.FTZ R46, R51, R56 ;  /* 0x00000038332e7220 */ /* 0x000fe20000410000 */
[----:B0-----:R-:W-:Y:S02]  /*19b0*/  FADD.FTZ R54, R54, 1 ;  /* 0x3f80000036367421 */ /* 0x001fe40000010000 */
[----:B------:R0:W2:Y:S01]  /*19c0*/  MUFU.RCP R55, R49 ;  /* 0x0000003100377308 */ /* 0x0000a20000001000 */
[----:B------:R-:W-:-:S07]  /*19d0*/  HADD2.F32 R42, -RZ, R16.H0_H0 ;  /* 0x20000010ff2a7230 */ /* 0x000fce0000004100 */
[----:B------:R3:W-:Y:S01]  /*19e0*/  MUFU.EX2 R51, R43 ;  /* 0x0000002b00337308 */ /* 0x0007e20000000800 */
[----:B0-----:R-:W-:Y:S02]  /*19f0*/  HADD2.F32 R49, -RZ, R16.H1_H1 ;  /* 0x30000010ff317230 */ /* 0x001fe40000004100 */
[--C-:B------:R-:W-:Y:S02]  /*1a00*/  HADD2.F32 R16, -RZ, R17.reuse.H0_H0 ;  /* 0x20000011ff107230 */ /* 0x100fe40000004100 */
[----:B---3--:R-:W-:Y:S02]  /*1a10*/  HADD2.F32 R43, -RZ, R18.H1_H1 ;  /* 0x30000012ff2b7230 */ /* 0x008fe40000004100 */
[----:B------:R-:W-:Y:S01]  /*1a20*/  HADD2.F32 R18, -RZ, R17.H1_H1 ;  /* 0x30000011ff127230 */ /* 0x000fe20000004100 */
[----:B------:R-:W0:Y:S02]  /*1a30*/  MUFU.RCP R54, R54 ;  /* 0x0000003600367308 */ /* 0x000e240000001000 */
[----:B------:R-:W-:Y:S01]  /*1a40*/  FADD.FTZ R17, -R12, R43 ;  /* 0x0000002b0c117221 */ /* 0x000fe20000010100 */
[----:B------:R3:W-:Y:S01]  /*1a50*/  STL [R1+0x24], R41 ;  /* 0x0000242901007387 */ /* 0x0007e20000100800 */
[----:B------:R-:W-:Y:S01]  /*1a60*/  FMUL.FTZ R45, R16, R45 ;  /* 0x0000002d102d7220 */ /* 0x000fe20000410000 */
[----:B------:R-:W-:-:S02]  /*1a70*/  HADD2.F32 R16, -RZ, R19.H0_H0 ;  /* 0x20000013ff107230 */ /* 0x000fc40000004100 */
[----:B------:R-:W-:Y:S01]  /*1a80*/  FADD.FTZ R52, R52, 1 ;  /* 0x3f80000034347421 */ /* 0x000fe20000010000 */
[----:B------:R-:W-:Y:S01]  /*1a90*/  FMUL.FTZ R42, R42, R44 ;  /* 0x0000002c2a2a7220 */ /* 0x000fe20000410000 */
[----:B------:R-:W-:Y:S01]  /*1aa0*/  FMUL.FTZ R44, R49, R20 ;  /* 0x00000014312c7220 */ /* 0x000fe20000410000 */
[----:B-1----:R-:W-:Y:S01]  /*1ab0*/  FADD.FTZ R20, -R53, 1 ;  /* 0x3f80000035147421 */ /* 0x002fe20000010100 */
[----:B---3--:R-:W-:Y:S01]  /*1ac0*/  FMUL.FTZ R41, R21, R17 ;  /* 0x0000001115297220 */ /* 0x008fe20000410000 */
[----:B------:R-:W-:Y:S01]  /*1ad0*/  FADD.FTZ R16, -R12, R16 ;  /* 0x000000100c107221 */ /* 0x000fe20000010100 */
[----:B--2---:R-:W-:Y:S02]  /*1ae0*/  FADD.FTZ R17, -R55, 1 ;  /* 0x3f80000037117421 */ /* 0x004fe40000010100 */
[----:B------:R-:W-:Y:S01]  /*1af0*/  FFMA.FTZ R49, R36, R41, R24 ;  /* 0x0000002924317223 */ /* 0x000fe20000010018 */
[----:B------:R-:W1:Y:S01]  /*1b00*/  MUFU.RCP R52, R52 ;  /* 0x0000003400347308 */ /* 0x000e620000001000 */
[----:B------:R-:W-:Y:S01]  /*1b10*/  FMUL.FTZ R46, R18, R46 ;  /* 0x0000002e122e7220 */ /* 0x000fe20000410000 */
[----:B------:R-:W-:Y:S01]  /*1b20*/  FFMA.FTZ R11, R11, R20, 1 ;  /* 0x3f8000000b0b7423 */ /* 0x000fe20000010014 */
[----:B------:R-:W-:-:S02]  /*1b30*/  HADD2.F32 R19, -RZ, R19.H1_H1 ;  /* 0x30000013ff137230 */ /* 0x000fc40000004100 */
[----:B------:R-:W-:Y:S01]  /*1b40*/  FMUL.FTZ R18, R49, -1.4426950216293334961 ;  /* 0xbfb8aa3b31127820 */ /* 0x000fe20000410000 */
[----:B------:R-:W-:Y:S01]  /*1b50*/  FMUL.FTZ R20, R21, R16 ;  /* 0x0000001015147220 */ /* 0x000fe20000410000 */
[----:B------:R-:W-:Y:S01]  /*1b60*/  FFMA.FTZ R17, R48, R17, 1 ;  /* 0x3f80000030117423 */ /* 0x000fe20000010011 */
[----:B------:R-:W-:Y:S01]  /*1b70*/  FMUL.FTZ R48, R53, R11 ;  /* 0x0000000b35307220 */ /* 0x000fe20000410000 */
[----:B------:R-:W-:Y:S01]  /*1b80*/  FADD.FTZ R19, -R12, R19 ;  /* 0x000000130c137221 */ /* 0x000fe20000010100 */
[----:B------:R0:W2:Y:S01]  /*1b90*/  MUFU.EX2 R53, R18 ;  /* 0x0000001200357308 */ /* 0x0000a20000000800 */
[----:B------:R-:W-:Y:S02]  /*1ba0*/  FFMA.FTZ R16, R27, R20, R23 ;  /* 0x000000141b107223 */ /* 0x000fe40000010017 */
[----:B------:R-:W-:Y:S02]  /*1bb0*/  FMUL.FTZ R19, R21, R19 ;  /* 0x0000001315137220 */ /* 0x000fe40000410000 */
[----:B------:R-:W-:Y:S01]  /*1bc0*/  FMUL.FTZ R56, R16, -1.4426950216293334961 ;  /* 0xbfb8aa3b10387820 */ /* 0x000fe20000410000 */
[----:B0-----:R-:W-:Y:S01]  /*1bd0*/  FADD.FTZ R18, -R54, 1 ;  /* 0x3f80000036127421 */ /* 0x001fe20000010100 */
[----:B------:R-:W-:-:S03]  /*1be0*/  FFMA.FTZ R43, R26, R19, R22 ;  /* 0x000000131a2b7223 */ /* 0x000fc60000010016 */
[----:B------:R-:W-:Y:S01]  /*1bf0*/  FFMA.FTZ R47, R47, R18, 1 ;  /* 0x3f8000002f2f7423 */ /* 0x000fe20000010012 */
[----:B------:R-:W-:Y:S02]  /*1c00*/  HADD2.F32 R11, -RZ, R14.H0_H0 ;  /* 0x2000000eff0b7230 */ /* 0x000fe40000004100 */
[----:B------:R-:W-:Y:S01]  /*1c10*/  FADD.FTZ R51, R51, 1 ;  /* 0x3f80000033337421 */ /* 0x000fe20000010000 */
[----:B------:R-:W-:Y:S01]  /*1c20*/  FMUL.FTZ R55, R55, R17 ;  /* 0x0000001137377220 */ /* 0x000fe20000410000 */
[----:B------:R-:W-:Y:S01]  /*1c30*/  FMUL.FTZ R54, R54, R47 ;  /* 0x0000002f36367220 */ /* 0x000fe20000410000 */
[----:B------:R-:W0:Y:S01]  /*1c40*/  MUFU.EX2 R56, R56 ;  /* 0x0000003800387308 */ /* 0x000e220000000800 */
[----:B-1----:R-:W-:Y:S01]  /*1c50*/  FADD.FTZ R47, -R52, 1 ;  /* 0x3f800000342f7421 */ /* 0x002fe20000010100 */
[----:B------:R-:W-:Y:S01]  /*1c60*/  FMUL.FTZ R17, R43, -1.4426950216293334961 ;  /* 0xbfb8aa3b2b117820 */ /* 0x000fe20000410000 */
[----:B------:R-:W-:Y:S02]  /*1c70*/  FADD.FTZ R11, -R12, R11 ;  /* 0x0000000b0c0b7221 */ /* 0x000fe40000010100 */
[----:B------:R-:W-:-:S03]  /*1c80*/  FFMA.FTZ R47, R50, R47, 1 ;  /* 0x3f800000322f7423 */ /* 0x000fc6000001002f */
[----:B------:R1:W3:Y:S01]  /*1c90*/  MUFU.RCP R57, R51 ;  /* 0x0000003300397308 */ /* 0x0002e20000001000 */
[----:B--2---:R-:W-:Y:S01]  /*1ca0*/  FADD.FTZ R53, R53, 1 ;  /* 0x3f80000035357421 */ /* 0x004fe20000010000 */
[----:B------:R-:W-:-:S06]  /*1cb0*/  FMUL.FTZ R18, R21, R11 ;  /* 0x0000000b15127220 */ /* 0x000fcc0000410000 */
[----:B------:R2:W3:Y:S01]  /*1cc0*/  MUFU.EX2 R50, R17 ;  /* 0x0000001100327308 */ /* 0x0004e20000000800 */
[----:B-1----:R-:W-:Y:S02]  /*1cd0*/  HADD2.F32 R51, -RZ, R34.H0_H0 ;  /* 0x20000022ff337230 */ /* 0x002fe40000004100 */
[----:B------:R-:W-:-:S03]  /*1ce0*/  FFMA.FTZ R11, R37, R18, R25 ;  /* 0x00000012250b7223 */ /* 0x000fc60000010019 */
[----:B------:R-:W-:Y:S02]  /*1cf0*/  FMUL.FTZ R51, R51, R48 ;  /* 0x0000003033337220 */ /* 0x000fe40000410000 */
[----:B------:R1:W3:Y:S01]  /*1d00*/  MUFU.RCP R48, R53 ;  /* 0x0000003500307308 */ /* 0x0002e20000001000 */
[----:B------:R-:W-:Y:S01]  /*1d10*/  FMUL.FTZ R52, R52, R47 ;  /* 0x0000002f34347220 */ /* 0x000fe20000410000 */
[----:B--2---:R-:W-:Y:S02]  /*1d20*/  HADD2.F32 R17, -RZ, R14.H1_H1 ;  /* 0x3000000eff117230 */ /* 0x004fe40000004100 */
[----:B------:R-:W-:Y:S01]  /*1d30*/  FMUL.FTZ R47, R11, -1.4426950216293334961 ;  /* 0xbfb8aa3b0b2f7820 */ /* 0x000fe20000410000 */
[----:B-1----:R-:W-:Y:S02]  /*1d40*/  HADD2.F32 R53, -RZ, R34.H1_H1 ;  /* 0x30000022ff357230 */ /* 0x002fe40000004100 */
[----:B0-----:R-:W-:Y:S01]  /*1d50*/  FADD.FTZ R34, R56, 1 ;  /* 0x3f80000038227421 */ /* 0x001fe20000010000 */
[----:B------:R-:W-:-:S02]  /*1d60*/  FADD.FTZ R17, -R12, R17 ;  /* 0x000000110c117221 */ /* 0x000fc40000010100 */
[----:B------:R-:W-:Y:S01]  /*1d70*/  FMUL.FTZ R53, R53, R55 ;  /* 0x0000003735357220 */ /* 0x000fe20000410000 */
[----:B---3--:R-:W-:Y:S01]  /*1d80*/  FADD.FTZ R55, -R57, 1 ;  /* 0x3f80000039377421 */ /* 0x008fe20000010100 */
[----:B------:R-:W0:Y:S01]  /*1d90*/  MUFU.EX2 R47, R47 ;  /* 0x0000002f002f7308 */ /* 0x000e220000000800 */
[----:B------:R-:W-:Y:S01]  /*1da0*/  FADD.FTZ R56, R50, 1 ;  /* 0x3f80000032387421 */ /* 0x000fe20000010000 */
[----:B------:R-:W-:Y:S01]  /*1db0*/  FMUL.FTZ R17, R21, R17 ;  /* 0x0000001115117220 */ /* 0x000fe20000410000 */
[----:B------:R-:W-:Y:S01]  /*1dc0*/  FFMA.FTZ R13, R13, R55, 1 ;  /* 0x3f8000000d0d7423 */ /* 0x000fe20000010037 */
[--C-:B------:R-:W-:Y:S02]  /*1dd0*/  HADD2.F32 R50, -RZ, R35.reuse.H0_H0 ;  /* 0x20000023ff327230 */ /* 0x100fe40000004100 */
[----:B------:R-:W-:Y:S02]  /*1de0*/  HADD2.F32 R55, -RZ, R35.H1_H1 ;  /* 0x30000023ff377230 */ /* 0x000fe40000004100 */
[----:B------:R-:W1:Y:S01]  /*1df0*/  MUFU.RCP R34, R34 ;  /* 0x0000002200227308 */ /* 0x000e620000001000 */
[----:B------:R-:W-:-:S07]  /*1e00*/  FFMA.FTZ R14, R36, R17, R24 ;  /* 0x00000011240e7223 */ /* 0x000fce0000010018 */
[----:B------:R2:W3:Y:S01]  /*1e10*/  MUFU.RCP R35, R56 ;  /* 0x0000003800237308 */ /* 0x0004e20000001000 */
[----:B------:R-:W-:Y:S01]  /*1e20*/  FMUL.FTZ R58, R14, -1.4426950216293334961 ;  /* 0xbfb8aa3b0e3a7820 */ /* 0x000fe20000410000 */
[----:B--2---:R-:W-:-:S04]  /*1e30*/  FADD.FTZ R56, -R48, 1 ;  /* 0x3f80000030387421 */ /* 0x004fc80000010100 */
[----:B------:R-:W-:Y:S01]  /*1e40*/  FFMA.FTZ R49, R49, R56, 1 ;  /* 0x3f80000031317423 */ /* 0x000fe20000010038 */
[----:B------:R-:W-:-:S03]  /*1e50*/  FMUL.FTZ R57, R57, R13 ;  /* 0x0000000d39397220 */ /* 0x000fc60000410000 */
[----:B------:R-:W-:Y:S01]  /*1e60*/  FMUL.FTZ R49, R48, R49 ;  /* 0x0000003130317220 */ /* 0x000fe20000410000 */
[----:B------:R-:W-:Y:S01]  /*1e70*/  HADD2.F32 R48, -RZ, R15.H0_H0 ;  /* 0x2000000fff307230 */ /* 0x000fe20000004100 */
[----:B------:R-:W2:Y:S01]  /*1e80*/  MUFU.EX2 R58, R58 ;  /* 0x0000003a003a7308 */ /* 0x000ea20000000800 */
[----:B0-----:R-:W-:Y:S01]  /*1e90*/  FADD.FTZ R13, R47, 1 ;  /* 0x3f8000002f0d7421 */ /* 0x001fe20000010000 */
[----:B-1----:R-:W-:Y:S02]  /*1ea0*/  FADD.FTZ R47, -R34, 1 ;  /* 0x3f800000222f7421 */ /* 0x002fe40000010100 */
[----:B------:R-:W-:Y:S02]  /*1eb0*/  FADD.FTZ R48, -R12, R48 ;  /* 0x000000300c307221 */ /* 0x000fe40000010100 */
[----:B------:R-:W-:Y:S02]  /*1ec0*/  FFMA.FTZ R47, R16, R47, 1 ;  /* 0x3f800000102f7423 */ /* 0x000fe4000001002f */
[----:B------:R-:W-:-:S04]  /*1ed0*/  FMUL.FTZ R16, R21, R48 ;  /* 0x0000003015107220 */ /* 0x000fc80000410000 */
[----:B------:R-:W-:Y:S01]  /*1ee0*/  FFMA.FTZ R61, R27, R16, R23 ;  /* 0x000000101b3d7223 */ /* 0x000fe20000010017 */
[----:B------:R-:W-:Y:S01]  /*1ef0*/  FMUL.FTZ R47, R34, R47 ;  /* 0x0000002f222f7220 */ /* 0x000fe20000410000 */
[----:B------:R-:W-:Y:S02]  /*1f00*/  FMUL.FTZ R54, R50, R54 ;  /* 0x0000003632367220 */ /* 0x000fe40000410000 */
[----:B------:R-:W-:Y:S01]  /*1f10*/  FMUL.FTZ R34, R61, -1.4426950216293334961 ;  /* 0xbfb8aa3b3d227820 */ /* 0x000fe20000410000 */
[----:B------:R-:W0:Y:S01]  /*1f20*/  MUFU.RCP R13, R13 ;  /* 0x0000000d000d7308 */ /* 0x000e220000001000 */
[----:B---3--:R-:W-:Y:S01]  /*1f30*/  FADD.FTZ R50, -R35, 1 ;  /* 0x3f80000023327421 */ /* 0x008fe20000010100 */
[----:B--2---:R-:W-:-:S03]  /*1f40*/  FADD.FTZ R58, R58, 1 ;  /* 0x3f8000003a3a7421 */ /* 0x004fc60000010000 */
[----:B------:R-:W-:-:S03]  /*1f50*/  FFMA.FTZ R50, R43, R50, 1 ;  /* 0x3f8000002b327423 */ /* 0x000fc60000010032 */
[----:B------:R-:W1:Y:S01]  /*1f60*/  MUFU.EX2 R34, R34 ;  /* 0x0000002200227308 */ /* 0x000e620000000800 */
[----:B------:R-:W-:-:S07]  /*1f70*/  HADD2.F32 R48, -RZ, R32.H0_H0 ;  /* 0x20000020ff307230 */ /* 0x000fce0000004100 */
[----:B------:R-:W2:Y:S01]  /*1f80*/  MUFU.RCP R43, R58 ;  /* 0x0000003a002b7308 */ /* 0x000ea20000001000 */
[----:B------:R-:W-:Y:S02]  /*1f90*/  HADD2.F32 R32, -RZ, R32.H1_H1 ;  /* 0x30000020ff207230 */ /* 0x000fe40000004100 */
[----:B------:R-:W-:Y:S02]  /*1fa0*/  HADD2.F32 R15, -RZ, R15.H1_H1 ;  /* 0x3000000fff0f7230 */ /* 0x000fe40000004100 */
[----:B------:R-:W-:Y:S01]  /*1fb0*/  FMUL.FTZ R50, R35, R50 ;  /* 0x0000003223327220 */ /* 0x000fe20000410000 */
[----:B------:R-:W-:Y:S01]  /*1fc0*/  FMUL.FTZ R49, R32, R49 ;  /* 0x0000003120317220 */ /* 0x000fe20000410000 */
[----:B0-----:R-:W-:Y:S01]  /*1fd0*/  FADD.FTZ R32, -R13, 1 ;  /* 0x3f8000000d207421 */ /* 0x001fe20000010100 */
[--C-:B------:R-:W-:Y:S02]  /*1fe0*/  HADD2.F32 R35, -RZ, R33.reuse.H0_H0 ;  /* 0x20000021ff237230 */ /* 0x100fe40000004100 */
[----:B------:R-:W-:Y:S01]  /*1ff0*/  FADD.FTZ R15, -R12, R15 ;  /* 0x0000000f0c0f7221 */ /* 0x000fe20000010100 */
[----:B------:R-:W-:-:S02]  /*2000*/  HADD2.F32 R33, -RZ, R33.H1_H1 ;  /* 0x30000021ff217230 */ /* 0x000fc40000004100 */
[----:B------:R-:W-:Y:S01]  /*2010*/  FFMA.FTZ R32, R11, R32, 1 ;  /* 0x3f8000000b207423 */ /* 0x000fe20000010020 */
[----:B-1----:R-:W-:Y:S01]  /*2020*/  FADD.FTZ R34, R34, 1 ;  /* 0x3f80000022227421 */ /* 0x002fe20000010000 */
[----:B------:R-:W-:Y:S01]  /*2030*/  FMUL.FTZ R15, R21, R15 ;  /* 0x0000000f150f7220 */ /* 0x000fe20000410000 */
[----:B--2---:R-:W-:Y:S01]  /*2040*/  FADD.FTZ R11, -R43, 1 ;  /* 0x3f8000002b0b7421 */ /* 0x004fe20000010100 */
[----:B------:R-:W-:Y:S01]  /*2050*/  FMUL.FTZ R50, R33, R50 ;  /* 0x0000003221327220 */ /* 0x000fe20000410000 */
[----:B------:R0:W1:Y:S01]  /*2060*/  MUFU.RCP R56, R34 ;  /* 0x0000002200387308 */ /* 0x0000620000001000 */
[----:B------:R-:W-:Y:S01]  /*2070*/  FMUL.FTZ R33, R13, R32 ;  /* 0x000000200d217220 */ /* 0x000fe20000410000 */
[----:B------:R-:W-:Y:S01]  /*2080*/  FFMA.FTZ R11, R14, R11, 1 ;  /* 0x3f8000000e0b7423 */ /* 0x000fe2000001000b */
[--C-:B------:R-:W-:Y:S02]  /*2090*/  HADD2.F32 R13, -RZ, R30.reuse.H0_H0 ;  /* 0x2000001eff0d7230 */ /* 0x100fe40000004100 */
[----:B------:R-:W-:-:S02]  /*20a0*/  HADD2.F32 R14, -RZ, R30.H1_H1 ;  /* 0x3000001eff0e7230 */ /* 0x000fc40000004100 */
[----:B------:R-:W-:Y:S01]  /*20b0*/  FFMA.FTZ R30, R26, R15, R22 ;  /* 0x0000000f1a1e7223 */ /* 0x000fe20000010016 */
[----:B------:R-:W-:Y:S01]  /*20c0*/  FMUL.FTZ R47, R35, R47 ;  /* 0x0000002f232f7220 */ /* 0x000fe20000410000 */
[----:B------:R-:W-:Y:S02]  /*20d0*/  FADD.FTZ R35, -R12, R13 ;  /* 0x0000000d0c237221 */ /* 0x000fe40000010100 */
[----:B------:R-:W-:Y:S01]  /*20e0*/  FMUL.FTZ R60, R30, -1.4426950216293334961 ;  /* 0xbfb8aa3b1e3c7820 */ /* 0x000fe20000410000 */
[----:B------:R-:W-:Y:S01]  /*20f0*/  FMUL.FTZ R32, R43, R11 ;  /* 0x0000000b2b207220 */ /* 0x000fe20000410000 */
[--C-:B------:R-:W-:Y:S02]  /*2100*/  HADD2.F32 R11, -RZ, R31.reuse.H0_H0 ;  /* 0x2000001fff0b7230 */ /* 0x100fe40000004100 */
[C---:B------:R-:W-:Y:S01]  /*2110*/  FADD.FTZ R13, -R12.reuse, R14 ;  /* 0x0000000e0c0d7221 */ /* 0x040fe20000010100 */
[----:B0-----:R-:W-:Y:S02]  /*2120*/  HADD2.F32 R34, -RZ, R31.H1_H1 ;  /* 0x3000001fff227230 */ /* 0x001fe40000004100 */
[C---:B------:R-:W-:Y:S01]  /*2130*/  FMUL.FTZ R14, R21.reuse, R35 ;  /* 0x00000023150e7220 */ /* 0x040fe20000410000 */
[----:B------:R-:W0:Y:S01]  /*2140*/  MUFU.EX2 R60, R60 ;  /* 0x0000003c003c7308 */ /* 0x000e220000000800 */
[C---:B------:R-:W-:Y:S01]  /*2150*/  FADD.FTZ R31, -R12.reuse, R11 ;  /* 0x0000000b0c1f7221 */ /* 0x040fe20000010100 */
[----:B------:R-:W-:Y:S01]  /*2160*/  FMUL.FTZ R13, R21, R13 ;  /* 0x0000000d150d7220 */ /* 0x000fe20000410000 */
[----:B------:R-:W-:Y:S01]  /*2170*/  FADD.FTZ R11, -R12, R34 ;  /* 0x000000220c0b7221 */ /* 0x000fe20000010100 */
[----:B------:R-:W-:Y:S01]  /*2180*/  FFMA.FTZ R59, R37, R14, R25 ;  /* 0x0000000e253b7223 */ /* 0x000fe20000010019 */
[----:B-1----:R-:W-:Y:S01]  /*2190*/  FADD.FTZ R12, -R56, 1 ;  /* 0x3f800000380c7421 */ /* 0x002fe20000010100 */
[----:B------:R-:W-:-:S02]  /*21a0*/  FFMA.FTZ R58, R36, R13, R24 ;  /* 0x0000000d243a7223 */ /* 0x000fc40000010018 */
[----:B------:R-:W-:Y:S01]  /*21b0*/  FMUL.FTZ R34, R59, -1.4426950216293334961 ;  /* 0xbfb8aa3b3b227820 */ /* 0x000fe20000410000 */
[----:B------:R-:W-:Y:S01]  /*21c0*/  FFMA.FTZ R61, R61, R12, 1 ;  /* 0x3f8000003d3d7423 */ /* 0x000fe2000001000c */
[C---:B------:R-:W-:Y:S01]  /*21d0*/  FMUL.FTZ R12, R21.reuse, R31 ;  /* 0x0000001f150c7220 */ /* 0x040fe20000410000 */
[----:B------:R-:W-:Y:S01]  /*21e0*/  FMUL.FTZ R48, R48, R57 ;  /* 0x0000003930307220 */ /* 0x000fe20000410000 */
[----:B------:R-:W-:Y:S01]  /*21f0*/  FMUL.FTZ R35, R58, -1.4426950216293334961 ;  /* 0xbfb8aa3b3a237820 */ /* 0x000fe20000410000 */
[----:B------:R-:W-:Y:S01]  /*2200*/  FMUL.FTZ R11, R21, R11 ;  /* 0x0000000b150b7220 */ /* 0x000fe20000410000 */
[----:B------:R-:W1:Y:S01]  /*2210*/  MUFU.EX2 R34, R34 ;  /* 0x0000002200227308 */ /* 0x000e620000000800 */
[----:B------:R-:W-:Y:S01]  /*2220*/  FFMA.FTZ R57, R27, R12, R23 ;  /* 0x0000000c1b397223 */ /* 0x000fe20000010017 */
[----:B0-----:R-:W-:Y:S01]  /*2230*/  FADD.FTZ R60, R60, 1 ;  /* 0x3f8000003c3c7421 */ /* 0x001fe20000010000 */
[----:B------:R-:W-:Y:S02]  /*2240*/  FFMA.FTZ R31, R26, R11, R22 ;  /* 0x0000000b1a1f7223 */ /* 0x000fe40000010016 */
[----:B------:R-:W-:-:S03]  /*2250*/  FMUL.FTZ R43, R57, -1.4426950216293334961 ;  /* 0xbfb8aa3b392b7820 */ /* 0x000fc60000410000 */
[----:B------:R-:W0:Y:S01]  /*2260*/  MUFU.EX2 R35, R35 ;  /* 0x0000002300237308 */ /* 0x000e220000000800 */
[----:B------:R-:W-:Y:S01]  /*2270*/  FMUL.FTZ R52, R55, R52 ;  /* 0x0000003437347220 */ /* 0x000fe20000410000 */
[----:B------:R-:W-:-:S06]  /*2280*/  FMUL.FTZ R55, R31, -1.4426950216293334961 ;  /* 0xbfb8aa3b1f377820 */ /* 0x000fcc0000410000 */
[----:B------:R-:W2:Y:S01]  /*2290*/  MUFU.EX2 R43, R43 ;  /* 0x0000002b002b7308 */ /* 0x000ea20000000800 */
[----:B-1----:R-:W-:-:S07]  /*22a0*/  FADD.FTZ R34, R34, 1 ;  /* 0x3f80000022227421 */ /* 0x002fce0000010000 */
[----:B------:R-:W1:Y:S01]  /*22b0*/  MUFU.RCP R60, R60 ;  /* 0x0000003c003c7308 */ /* 0x000e620000001000 */
[----:B0-----:R-:W-:-:S07]  /*22c0*/  FADD.FTZ R35, R35, 1 ;  /* 0x3f80000023237421 */ /* 0x001fce0000010000 */
[----:B------:R-:W0:Y:S01]  /*22d0*/  MUFU.EX2 R55, R55 ;  /* 0x0000003700377308 */ /* 0x000e220000000800 */
[----:B------:R-:W-:Y:S01]  /*22e0*/  FMUL.FTZ R56, R56, R61 ;  /* 0x0000003d38387220 */ /* 0x000fe20000410000 */
[----:B--2---:R-:W-:-:S06]  /*22f0*/  FADD.FTZ R43, R43, 1 ;  /* 0x3f8000002b2b7421 */ /* 0x004fcc0000010000 */
[----:B------:R-:W2:Y:S01]  /*2300*/  MUFU.RCP R34, R34 ;  /* 0x0000002200227308 */ /* 0x000ea20000001000 */
[----:B-1----:R-:W-:Y:S01]  /*2310*/  FADD.FTZ R61, -R60, 1 ;  /* 0x3f8000003c3d7421 */ /* 0x002fe20000010100 */
[----:B------:R-:W-:Y:S03]  /*2320*/  STL [R1+0xe4], R42 ;  /* 0x0000e42a01007387 */ /* 0x000fe60000100800 */
[----:B------:R-:W-:-:S03]  /*2330*/  FFMA.FTZ R61, R30, R61, 1 ;  /* 0x3f8000001e3d7423 */ /* 0x000fc6000001003d */
[----:B------:R-:W1:Y:S01]  /*2340*/  MUFU.RCP R35, R35 ;  /* 0x0000002300237308 */ /* 0x000e620000001000 */
[----:B0-----:R-:W-:Y:S01]  /*2350*/  FADD.FTZ R30, R55, 1 ;  /* 0x3f800000371e7421 */ /* 0x001fe20000010000 */
[----:B------:R-:W-:Y:S04]  /*2360*/  STL [R1+0xdc], R44 ;  /* 0x0000dc2c01007387 */ /* 0x000fe80000100800 */
[----:B------:R0:W-:Y:S02]  /*2370*/  STL [R1+0xd8], R45 ;  /* 0x0000d82d01007387 */ /* 0x0001e40000100800 */
[----:B------:R-:W3:Y:S02]  /*2380*/  MUFU.RCP R43, R43 ;  /* 0x0000002b002b7308 */ /* 0x000ee40000001000 */
[----:B------:R-:W-:Y:S01]  /*2390*/  STL [R1+0xcc], R46 ;  /* 0x0000cc2e01007387 */ /* 0x000fe20000100800 */
[----:B------:R-:W-:-:S03]  /*23a0*/  FMUL.FTZ R55, R60, R61 ;  /* 0x0000003d3c377220 */ /* 0x000fc60000410000 */
[----:B------:R4:W-:Y:S02]  /*23b0*/  STL [R1+0x1c], R41 ;  /* 0x00001c2901007387 */ /* 0x0009e40000100800 */
[----:B------:R-:W3:Y:S02]  /*23c0*/  MUFU.RCP R30, R30 ;  /* 0x0000001e001e7308 */ /* 0x000ee40000001000 */
[----:B0-----:R-:W3:Y:S01]  /*23d0*/  LDL.LU R45, [R1+0x3c] ;  /* 0x00003c00012d7983 */ /* 0x001ee20000300800 */
[----:B--2---:R-:W-:-:S03]  /*23e0*/  FADD.FTZ R60, -R34, 1 ;  /* 0x3f800000223c7421 */ /* 0x004fc60000010100 */
[----:B------:R-:W2:Y:S04]  /*23f0*/  LDL R42, [R1+0x80] ;  /* 0x00008000012a7983 */ /* 0x000ea80000100800 */
[----:B----4-:R-:W4:Y:S04]  /*2400*/  LDL R41, [R1+0x5c] ;  /* 0x00005c0001297983 */ /* 0x010f280000100800 */
[----:B------:R-:W2:Y:S04]  /*2410*/  LDL R44, [R1+0x8c] ;  /* 0x00008c00012c7983 */ /* 0x000ea80000100800 */
[----:B------:R0:W-:Y:S01]  /*2420*/  STL [R1+0xb8], R20 ;  /* 0x0000b81401007387 */ /* 0x0001e20000100800 */
[----:B------:R-:W-:Y:S01]  /*2430*/  FFMA.FTZ R59, R59, R60, 1 ;  /* 0x3f8000003b3b7423 */ /* 0x000fe2000001003c */
[----:B-1----:R-:W-:-:S02]  /*2440*/  FADD.FTZ R60, -R35, 1 ;  /* 0x3f800000233c7421 */ /* 0x002fc40000010100 */
[----:B0-----:R-:W2:Y:S04]  /*2450*/  LDL.LU R20, [R1+0x38] ;  /* 0x0000380001147983 */ /* 0x001ea80000300800 */
[----:B------:R0:W-:Y:S01]  /*2460*/  STL [R1+0xbc], R19 ;  /* 0x0000bc1301007387 */ /* 0x0001e20000100800 */
[----:B------:R-:W-:Y:S01]  /*2470*/  FFMA.FTZ R58, R58, R60, 1 ;  /* 0x3f8000003a3a7423 */ /* 0x000fe2000001003c */
[----:B---3--:R-:W-:Y:S02]  /*2480*/  FADD.FTZ R60, -R43, 1 ;  /* 0x3f8000002b3c7421 */ /* 0x008fe40000010100 */
[----:B0-----:R-:W3:Y:S04]  /*2490*/  LDL.LU R19, [R1+0x44] ;  /* 0x0000440001137983 */ /* 0x001ee80000300800 */
[----:B------:R0:W-:Y:S01]  /*24a0*/  STL [R1+0xc0], R18 ;  /* 0x0000c01201007387 */ /* 0x0001e20000100800 */
[----:B------:R-:W-:-:S03]  /*24b0*/  FFMA.FTZ R57, R57, R60, 1 ;  /* 0x3f80000039397423 */ /* 0x000fc6000001003c */
[----:B0-----:R-:W4:Y:S04]  /*24c0*/  LDL.LU R18, [R1+0x40] ;  /* 0x0000400001127983 */ /* 0x001f280000300800 */
[----:B------:R-:W-:Y:S04]  /*24d0*/  STL [R1+0xc4], R17 ;  /* 0x0000c41101007387 */ /* 0x000fe80000100800 */
[----:B------:R-:W-:Y:S04]  /*24e0*/  STL [R1+0xc8], R51 ;  /* 0x0000c83301007387 */ /* 0x000fe80000100800 */
[----:B------:R0:W-:Y:S01]  /*24f0*/  STL [R1+0xd0], R53 ;  /* 0x0000d03501007387 */ /* 0x0001e20000100800 */
[----:B------:R-:W-:-:S03]  /*2500*/  FADD.FTZ R60, -R30, 1 ;  /* 0x3f8000001e3c7421 */ /* 0x000fc60000010100 */
[----:B0-----:R-:W4:Y:S04]  /*2510*/  LDL.LU R53, [R1+0x4c] ;  /* 0x00004c0001357983 */ /* 0x001f280000300800 */
[----:B------:R-:W-:Y:S04]  /*2520*/  STL [R1+0xd4], R54 ;  /* 0x0000d43601007387 */ /* 0x000fe80000100800 */
[----:B------:R0:W-:Y:S01]  /*2530*/  STL [R1+0xe0], R52 ;  /* 0x0000e03401007387 */ /* 0x0001e20000100800 */
[----:B------:R-:W-:-:S03]  /*2540*/  FFMA.FTZ R31, R31, R60, 1 ;  /* 0x3f8000001f1f7423 */ /* 0x000fc6000001003c */
[----:B0-----:R-:W4:Y:S04]  /*2550*/  LDL.LU R52, [R1+0x48] ;  /* 0x0000480001347983 */ /* 0x001f280000300800 */
[----:B------:R0:W-:Y:S01]  /*2560*/  STL [R1+0xb4], R16 ;  /* 0x0000b41001007387 */ /* 0x0001e20000100800 */
[----:B------:R-:W-:-:S03]  /*2570*/  FMUL.FTZ R17, R30, R31 ;  /* 0x0000001f1e117220 */ /* 0x000fc60000410000 */
[----:B0-----:R-:W4:Y:S04]  /*2580*/  LDL.LU R16, [R1+0x54] ;  /* 0x0000540001107983 */ /* 0x001f280000300800 */
[----:B------:R0:W-:Y:S04]  /*2590*/  STL [R1+0xe8], R48 ;  /* 0x0000e83001007387 */ /* 0x0001e80000100800 */
[----:B0-----:R-:W4:Y:S04]  /*25a0*/  LDL.LU R48, [R1+0x50] ;  /* 0x0000500001307983 */ /* 0x001f280000300800 */
[----:B------:R0:W-:Y:S04]  /*25b0*/  STL [R1+0xec], R49 ;  /* 0x0000ec3101007387 */ /* 0x0001e80000100800 */
[----:B0-----:R-:W4:Y:S04]  /*25c0*/  LDL R49, [R1+0x68] ;  /* 0x0000680001317983 */ /* 0x001f280000100800 */
[----:B------:R-:W-:Y:S04]  /*25d0*/  STL [R1+0xf0], R47 ;  /* 0x0000f02f01007387 */ /* 0x000fe80000100800 */
[----:B------:R-:W-:Y:S04]  /*25e0*/  STL [R1+0xf8], R50 ;  /* 0x0000f83201007387 */ /* 0x000fe80000100800 */
[----:B------:R0:W-:Y:S04]  /*25f0*/  STL [R1+0xac], R25 ;  /* 0x0000ac1901007387 */ /* 0x0001e80000100800 */
[----:B------:R-:W-:Y:S04]  /*2600*/  STL [R1+0xb0], R24 ;  /* 0x0000b01801007387 */ /* 0x000fe80000100800 */
[----:B------:R-:W4:Y:S04]  /*2610*/  LDL R54, [R1+0x98] ;  /* 0x0000980001367983 */ /* 0x000f280000100800 */
[----:B0-----:R-:W4:Y:S04]  /*2620*/  LDL R25, [R1+0x88] ;  /* 0x0000880001197983 */ /* 0x001f280000100800 */
[----:B------:R0:W-:Y:S04]  /*2630*/  STL [R1+0x30], R17 ;  /* 0x0000301101007387 */ /* 0x0001e80000100800 */
[----:B------:R-:W4:Y:S01]  /*2640*/  LDL R51, [R1+0x90] ;  /* 0x0000900001337983 */ /* 0x000f220000100800 */
[----:B------:R-:W-:-:S02]  /*2650*/  HADD2.F32 R30, -RZ, R28.H0_H0 ;  /* 0x2000001cff1e7230 */ /* 0x000fc40000004100 */
[----:B------:R-:W-:Y:S02]  /*2660*/  HADD2.F32 R31, -RZ, R28.H1_H1 ;  /* 0x3000001cff1f7230 */ /* 0x000fe40000004100 */
[----:B------:R-:W-:Y:S01]  /*2670*/  FMUL.FTZ R35, R35, R58 ;  /* 0x0000003a23237220 */ /* 0x000fe20000410000 */
[----:B------:R-:W-:Y:S01]  /*2680*/  FMUL.FTZ R43, R43, R57 ;  /* 0x000000392b2b7220 */ /* 0x000fe20000410000 */
[----:B0-----:R-:W4:Y:S01]  /*2690*/  LDL R17, [R1+0x84] ;  /* 0x0000840001117983 */ /* 0x001f220000100800 */
[--C-:B------:R-:W-:Y:S02]  /*26a0*/  HADD2.F32 R28, -RZ, R29.reuse.H0_H0 ;  /* 0x2000001dff1c7230 */ /* 0x100fe40000004100 */
[----:B------:R-:W-:Y:S01]  /*26b0*/  FMUL.FTZ R30, R30, R33 ;  /* 0x000000211e1e7220 */ /* 0x000fe20000410000 */
[----:B------:R-:W-:Y:S02]  /*26c0*/  HADD2.F32 R33, -RZ, R29.H1_H1 ;  /* 0x3000001dff217230 */ /* 0x000fe40000004100 */
[----:B------:R-:W-:Y:S01]  /*26d0*/  FMUL.FTZ R31, R31, R32 ;  /* 0x000000201f1f7220 */ /* 0x000fe20000410000 */
[----:B------:R-:W-:-:S02]  /*26e0*/  HADD2.F32 R29, -RZ, R4.H1_H1 ;  /* 0x30000004ff1d7230 */ /* 0x000fc40000004100 */
[----:B------:R-:W-:Y:S01]  /*26f0*/  FMUL.FTZ R32, R28, R56 ;  /* 0x000000381c207220 */ /* 0x000fe20000410000 */
[----:B------:R-:W-:Y:S02]  /*2700*/  HADD2.F32 R28, -RZ, R4.H0_H0 ;  /* 0x20000004ff1c7230 */ /* 0x000fe40000004100 */
[----:B------:R-:W-:Y:S01]  /*2710*/  FMUL.FTZ R34, R34, R59 ;  /* 0x0000003b22227220 */ /* 0x000fe20000410000 */
[----:B------:R-:W-:Y:S02]  /*2720*/  HADD2.F32 R4, -RZ, R5.H0_H0 ;  /* 0x20000005ff047230 */ /* 0x000fe40000004100 */
[----:B------:R-:W-:Y:S01]  /*2730*/  FMUL.FTZ R35, R29, R35 ;  /* 0x000000231d237220 */ /* 0x000fe20000410000 */
[----:B------:R-:W-:Y:S01]  /*2740*/  FMUL.FTZ R50, R37, R6 ;  /* 0x0000000625327220 */ /* 0x000fe20000410000 */
[----:B------:R-:W-:Y:S01]  /*2750*/  FMUL.FTZ R47, R36, R0 ;  /* 0x00000000242f7220 */ /* 0x000fe20000410000 */
[----:B------:R-:W-:Y:S01]  /*2760*/  FMUL.FTZ R33, R33, R55 ;  /* 0x0000003721217220 */ /* 0x000fe20000410000 */
[----:B------:R-:W-:Y:S01]  /*2770*/  FMUL.FTZ R43, R4, R43 ;  /* 0x0000002b042b7220 */ /* 0x000fe20000410000 */
[----:B------:R-:W-:Y:S01]  /*2780*/  FMUL.FTZ R34, R28, R34 ;  /* 0x000000221c227220 */ /* 0x000fe20000410000 */
[----:B------:R-:W4:Y:S04]  /*2790*/  LDL R46, [R1+0x94] ;  /* 0x00009400012e7983 */ /* 0x000f280000100800 */
[----:B------:R-:W4:Y:S01]  /*27a0*/  LDL R24, [R1+0x7c] ;  /* 0x00007c0001187983 */ /* 0x000f220000100800 */
[----:B------:R-:W-:Y:S01]  /*27b0*/  FMUL.FTZ R60, R26, R7 ;  /* 0x000000071a3c7220 */ /* 0x000fe20000410000 */
[----:B------:R-:W-:Y:S01]  /*27c0*/  FMUL.FTZ R59, R37, R8 ;  /* 0x00000008253b7220 */ /* 0x000fe20000410000 */
[----:B------:R-:W-:Y:S01]  /*27d0*/  FADD.FTZ R4, R3, R45 ;  /* 0x0000002d03047221 */ /* 0x000fe20000010000 */
[----:B------:R-:W-:Y:S01]  /*27e0*/  FMUL.FTZ R45, R37, R10 ;  /* 0x0000000a252d7220 */ /* 0x000fe20000410000 */
[----:B--2---:R-:W-:-:S02]  /*27f0*/  FFMA.FTZ R61, R44, R3, R20 ;  /* 0x000000032c3d7223 */ /* 0x004fc40000010014 */
[----:B------:R-:W2:Y:S01]  /*2800*/  LDL R20, [R1+0x70] ;  /* 0x0000700001147983 */ /* 0x000ea20000100800 */
[----:B---3--:R-:W-:-:S03]  /*2810*/  FADD.FTZ R28, R2, R19 ;  /* 0x00000013021c7221 */ /* 0x008fc60000010000 */
[----:B------:R-:W3:Y:S01]  /*2820*/  LDL R19, [R1+0x74] ;  /* 0x0000740001137983 */ /* 0x000ee20000100800 */
[----:B----4-:R-:W-:-:S03]  /*2830*/  FFMA.FTZ R55, R42, R2, R18 ;  /* 0x000000022a377223 */ /* 0x010fc60000010012 */
[----:B------:R-:W4:Y:S04]  /*2840*/  LDL R18, [R1+0x78] ;  /* 0x0000780001127983 */ /* 0x000f280000100800 */
[----:B------:R0:W-:Y:S04]  /*2850*/  STL [R1+0x8], R50 ;  /* 0x0000083201007387 */ /* 0x0001e80000100800 */
[----:B------:R1:W-:Y:S01]  /*2860*/  STL [R1+0x20], R47 ;  /* 0x0000202f01007387 */ /* 0x0003e20000100800 */
[----:B------:R-:W-:Y:S01]  /*2870*/  FADD.FTZ R56, R0, R53 ;  /* 0x0000003500387221 */ /* 0x000fe20000010000 */
[----:B------:R-:W-:Y:S01]  /*2880*/  FMUL.FTZ R53, R27, R39 ;  /* 0x000000271b357220 */ /* 0x000fe20000410000 */
[----:B------:R-:W-:Y:S01]  /*2890*/  FADD.FTZ R58, R6, R16 ;  /* 0x00000010063a7221 */ /* 0x000fe20000010000 */
[----:B------:R-:W-:-:S02]  /*28a0*/  HADD2.F32 R16, -RZ, R5.H1_H1 ;  /* 0x30000005ff107230 */ /* 0x000fc40000004100 */
[----:B------:R-:W-:Y:S01]  /*28b0*/  FFMA.FTZ R29, R41, R6, R48 ;  /* 0x00000006291d7223 */ /* 0x000fe20000010030 */
[----:B------:R-:W-:Y:S01]  /*28c0*/  FMUL.FTZ R48, R27, R2 ;  /* 0x000000021b307220 */ /* 0x000fe20000410000 */
[----:B------:R-:W-:Y:S01]  /*28d0*/  FADD.FTZ R6, R58, R10 ;  /* 0x0000000a3a067221 */ /* 0x000fe20000010000 */
[----:B------:R-:W-:-:S03]  /*28e0*/  FADD.FTZ R2, R28, R39 ;  /* 0x000000271c027221 */ /* 0x000fc60000010000 */
[----:B------:R4:W-:Y:S01]  /*28f0*/  STL [R1+0x18], R48 ;  /* 0x0000183001007387 */ /* 0x0009e20000100800 */
[----:B------:R-:W-:Y:S01]  /*2900*/  FFMA.FTZ R57, R49, R0, R52 ;  /* 0x0000000031397223 */ /* 0x000fe20000010034 */
[----:B------:R-:W-:Y:S01]  /*2910*/  FMUL.FTZ R52, R26, R3 ;  /* 0x000000031a347220 */ /* 0x000fe20000410000 */
[----:B------:R-:W-:Y:S01]  /*2920*/  FADD.FTZ R0, R4, R7 ;  /* 0x0000000704007221 */ /* 0x000fe20000010000 */
[----:B------:R-:W-:-:S03]  /*2930*/  FADD.FTZ R6, R6, R8 ;  /* 0x0000000806067221 */ /* 0x000fc60000010000 */
[----:B------:R4:W-:Y:S01]  /*2940*/  STL [R1+0x14], R52 ;  /* 0x0000143401007387 */ /* 0x0009e20000100800 */
[----:B------:R-:W-:-:S03]  /*2950*/  FADD.FTZ R28, RZ, R50 ;  /* 0x00000032ff1c7221 */ /* 0x000fc60000010000 */
[----:B------:R3:W-:Y:S01]  /*2960*/  STL [R1+0x10], R45 ;  /* 0x0000102d01007387 */ /* 0x0007e20000100800 */
[----:B------:R-:W-:Y:S01]  /*2970*/  FFMA.FTZ R5, R54, R38, R57 ;  /* 0x0000002636057223 */ /* 0x000fe20000010039 */
[----:B------:R-:W-:Y:S01]  /*2980*/  FFMA.FTZ R29, R25, R10, R29 ;  /* 0x0000000a191d7223 */ /* 0x000fe2000001001d */
[----:B------:R-:W-:Y:S01]  /*2990*/  FADD.FTZ R10, R56, R38 ;  /* 0x00000026380a7221 */ /* 0x000fe20000010000 */
[----:B------:R-:W-:-:S05]  /*29a0*/  FMUL.FTZ R38, R36, R38 ;  /* 0x0000002624267220 */ /* 0x000fca0000410000 */
[----:B------:R3:W-:Y:S01]  /*29b0*/  STL [R1+0x4], R38 ;  /* 0x0000042601007387 */ /* 0x0007e20000100800 */
[----:B------:R-:W-:-:S03]  /*29c0*/  FFMA.FTZ R61, R51, R7, R61 ;  /* 0x00000007333d7223 */ /* 0x000fc6000001003d */
[----:B------:R3:W-:Y:S01]  /*29d0*/  STL [R1], R53 ;  /* 0x0000003501007387 */ /* 0x0007e20000100800 */
[----:B------:R-:W-:Y:S01]  /*29e0*/  FFMA.FTZ R7, R17, R8, R29 ;  /* 0x0000000811077223 */ /* 0x000fe2000001001d */
[----:B------:R-:W-:Y:S02]  /*29f0*/  FFMA.FTZ R8, R41, R50, RZ ;  /* 0x0000003229087223 */ /* 0x000fe400000100ff */
[----:B0-----:R-:W2:Y:S04]  /*2a00*/  LDL.LU R50, [R1+0xf8] ;  /* 0x0000f80001327983 */ /* 0x001ea80000300800 */
[----:B------:R-:W3:Y:S01]  /*2a10*/  LDL.LU R41, [R1+0xf4] ;  /* 0x0000f40001297983 */ /* 0x000ee20000300800 */
[----:B------:R-:W-:Y:S01]  /*2a20*/  FADD.FTZ R28, R28, R47 ;  /* 0x0000002f1c1c7221 */ /* 0x000fe20000010000 */
[----:B------:R-:W-:-:S02]  /*2a30*/  FFMA.FTZ R8, R49, R47, R8 ;  /* 0x0000002f31087223 */ /* 0x000fc40000010008 */
[----:B------:R-:W2:Y:S01]  /*2a40*/  LDL R29, [R1+0x64] ;  /* 0x00006400011d7983 */ /* 0x000ea20000100800 */
[----:B------:R-:W-:Y:S01]  /*2a50*/  FADD.FTZ R28, R28, R48 ;  /* 0x000000301c1c7221 */ /* 0x000fe20000010000 */
[----:B------:R-:W-:Y:S01]  /*2a60*/  FFMA.FTZ R8, R42, R48, R8 ;  /* 0x000000302a087223 */ /* 0x000fe20000010008 */
[----:B------:R-:W-:Y:S01]  /*2a70*/  FFMA.FTZ R3, R46, R39, R55 ;  /* 0x000000272e037223 */ /* 0x000fe20000010037 */
[----:B-1----:R-:W2:Y:S01]  /*2a80*/  LDL.LU R47, [R1+0xf0] ;  /* 0x0000f000012f7983 */ /* 0x002ea20000300800 */
[----:B------:R-:W-:Y:S01]  /*2a90*/  FADD.FTZ R2, R2, R40 ;  /* 0x0000002802027221 */ /* 0x000fe20000010000 */
[----:B------:R-:W-:Y:S02]  /*2aa0*/  FMUL.FTZ R57, R27, R40 ;  /* 0x000000281b397220 */ /* 0x000fe40000410000 */
[----:B------:R-:W2:Y:S01]  /*2ab0*/  LDL.LU R49, [R1+0xec] ;  /* 0x0000ec0001317983 */ /* 0x000ea20000300800 */
[----:B------:R-:W-:Y:S01]  /*2ac0*/  FADD.FTZ R28, R28, R52 ;  /* 0x000000341c1c7221 */ /* 0x000fe20000010000 */
[----:B------:R-:W-:-:S03]  /*2ad0*/  FFMA.FTZ R8, R44, R52, R8 ;  /* 0x000000342c087223 */ /* 0x000fc60000010008 */
[----:B------:R-:W-:Y:S01]  /*2ae0*/  FADD.FTZ R28, R28, R45 ;  /* 0x0000002d1c1c7221 */ /* 0x000fe20000010000 */
[----:B------:R-:W-:Y:S01]  /*2af0*/  FFMA.FTZ R8, R25, R45, R8 ;  /* 0x0000002d19087223 */ /* 0x000fe20000010008 */
[----:B----4-:R-:W-:Y:S02]  /*2b00*/  FFMA.FTZ R3, R18, R40, R3 ;  /* 0x0000002812037223 */ /* 0x010fe40000010003 */
[----:B------:R-:W4:Y:S04]  /*2b10*/  LDL R40, [R1+0x60] ;  /* 0x0000600001287983 */ /* 0x000f280000100800 */
[----:B------:R-:W4:Y:S04]  /*2b20*/  LDL.LU R48, [R1+0xe8] ;  /* 0x0000e80001307983 */ /* 0x000f280000300800 */
[----:B------:R-:W2:Y:S04]  /*2b30*/  LDL.LU R42, [R1+0xe4] ;  /* 0x0000e400012a7983 */ /* 0x000ea80000300800 */
[----:B------:R-:W4:Y:S04]  /*2b40*/  LDL.LU R52, [R1+0xe0] ;  /* 0x0000e00001347983 */ /* 0x000f280000300800 */
[----:B------:R-:W4:Y:S04]  /*2b50*/  LDL.LU R44, [R1+0xdc] ;  /* 0x0000dc00012c7983 */ /* 0x000f280000300800 */
[----:B------:R-:W4:Y:S01]  /*2b60*/  LDL R39, [R1+0x58] ;  /* 0x0000580001277983 */ /* 0x000f220000100800 */
[-C--:B---3--:R-:W-:Y:S01]  /*2b70*/  FFMA.FTZ R61, R19, R41.reuse, R61 ;  /* 0x00000029133d7223 */ /* 0x088fe2000001003d */
[----:B------:R-:W-:Y:S01]  /*2b80*/  FADD.FTZ R0, R0, R41 ;  /* 0x0000002900007221 */ /* 0x000fe20000010000 */
[----:B------:R-:W-:-:S02]  /*2b90*/  FMUL.FTZ R56, R26, R41 ;  /* 0x000000291a387220 */ /* 0x000fc40000410000 */
[----:B------:R-:W3:Y:S04]  /*2ba0*/  LDL R41, [R1+0x6c] ;  /* 0x00006c0001297983 */ /* 0x000ee80000100800 */
[----:B------:R-:W3:Y:S01]  /*2bb0*/  LDL.LU R45, [R1+0xd8] ;  /* 0x0000d800012d7983 */ /* 0x000ee20000300800 */
[----:B------:R-:W-:Y:S01]  /*2bc0*/  FFMA.FTZ R8, R54, R38, R8 ;  /* 0x0000002636087223 */ /* 0x000fe20000010008 */
[----:B------:R-:W-:Y:S02]  /*2bd0*/  FADD.FTZ R28, R28, R38 ;  /* 0x000000261c1c7221 */ /* 0x000fe40000010000 */
[----:B------:R-:W3:Y:S01]  /*2be0*/  LDL R25, [R1+0x34] ;  /* 0x0000340001197983 */ /* 0x000ee20000100800 */
[----:B------:R-:W-:Y:S01]  /*2bf0*/  FFMA.FTZ R8, R46, R53, R8 ;  /* 0x000000352e087223 */ /* 0x000fe20000010008 */
[----:B------:R-:W-:-:S02]  /*2c00*/  FADD.FTZ R28, R28, R53 ;  /* 0x000000351c1c7221 */ /* 0x000fc40000010000 */
[----:B------:R-:W3:Y:S01]  /*2c10*/  LDL.LU R54, [R1+0xd4] ;  /* 0x0000d40001367983 */ /* 0x000ee20000300800 */
[----:B------:R-:W-:-:S03]  /*2c20*/  FFMA.FTZ R8, R51, R60, R8 ;  /* 0x0000003c33087223 */ /* 0x000fc60000010008 */
[----:B------:R-:W3:Y:S04]  /*2c30*/  LDL R38, [R1+0x2c] ;  /* 0x00002c0001267983 */ /* 0x000ee80000100800 */
[----:B------:R-:W3:Y:S04]  /*2c40*/  LDL.LU R53, [R1+0xd0] ;  /* 0x0000d00001357983 */ /* 0x000ee80000300800 */
[----:B------:R-:W3:Y:S01]  /*2c50*/  LDL.LU R46, [R1+0xcc] ;  /* 0x0000cc00012e7983 */ /* 0x000ee20000300800 */
[----:B------:R-:W-:Y:S01]  /*2c60*/  FMUL.FTZ R58, R36, R9 ;  /* 0x00000009243a7220 */ /* 0x000fe20000410000 */
[----:B------:R-:W-:-:S02]  /*2c70*/  FFMA.FTZ R8, R17, R59, R8 ;  /* 0x0000003b11087223 */ /* 0x000fc40000010008 */
[----:B------:R-:W3:Y:S02]  /*2c80*/  LDL.LU R51, [R1+0xc8] ;  /* 0x0000c80001337983 */ /* 0x000ee40000300800 */
[C---:B------:R-:W-:Y:S01]  /*2c90*/  FFMA.FTZ R8, R24.reuse, R58, R8 ;  /* 0x0000003a18087223 */ /* 0x040fe20000010008 */
[----:B------:R-:W-:-:S03]  /*2ca0*/  FFMA.FTZ R5, R24, R9, R5 ;  /* 0x0000000918057223 */ /* 0x000fc60000010005 */
[----:B------:R-:W-:Y:S01]  /*2cb0*/  FFMA.FTZ R8, R18, R57, R8 ;  /* 0x0000003912087223 */ /* 0x000fe20000010008 */
[----:B------:R-:W-:Y:S02]  /*2cc0*/  FADD.FTZ R4, R10, R9 ;  /* 0x000000090a047221 */ /* 0x000fe40000010000 */
[----:B------:R-:W3:Y:S01]  /*2cd0*/  LDL R10, [R1+0x28] ;  /* 0x00002800010a7983 */ /* 0x000ee20000100800 */
[----:B------:R-:W-:-:S03]  /*2ce0*/  FFMA.FTZ R8, R19, R56, R8 ;  /* 0x0000003813087223 */ /* 0x000fc60000010008 */
[----:B------:R-:W3:Y:S04]  /*2cf0*/  LDL.LU R17, [R1+0xc4] ;  /* 0x0000c40001117983 */ /* 0x000ee80000300800 */
[----:B------:R-:W3:Y:S04]  /*2d00*/  LDL R9, [R1+0x24] ;  /* 0x0000240001097983 */ /* 0x000ee80000100800 */
[----:B------:R-:W3:Y:S04]  /*2d10*/  LDL R24, [R1+0x1c] ;  /* 0x00001c0001187983 */ /* 0x000ee80000100800 */
[----:B------:R-:W3:Y:S04]  /*2d20*/  LDL.LU R18, [R1+0xc0] ;  /* 0x0000c00001127983 */ /* 0x000ee80000300800 */
[----:B------:R-:W3:Y:S01]  /*2d30*/  LDL.LU R19, [R1+0xbc] ;  /* 0x0000bc0001137983 */ /* 0x000ee20000300800 */
[----:B--2---:R-:W-:-:S04]  /*2d40*/  FMUL.FTZ R55, R37, R42 ;  /* 0x0000002a25377220 */ /* 0x004fc80000410000 */
[----:B------:R-:W-:Y:S01]  /*2d50*/  FFMA.FTZ R8, R20, R55, R8 ;  /* 0x0000003714087223 */ /* 0x000fe20000010008 */
[----:B----4-:R-:W-:Y:S01]  /*2d60*/  FADD.FTZ R4, R4, R44 ;  /* 0x0000002c04047221 */ /* 0x010fe20000010000 */
[----:B------:R-:W-:Y:S02]  /*2d70*/  FFMA.FTZ R7, R20, R42, R7 ;  /* 0x0000002a14077223 */ /* 0x000fe40000010007 */
[----:B------:R-:W2:Y:S01]  /*2d80*/  LDL.LU R20, [R1+0xb8] ;  /* 0x0000b80001147983 */ /* 0x000ea20000300800 */
[-C--:B---3--:R-:W-:Y:S01]  /*2d90*/  FFMA.FTZ R5, R41, R44.reuse, R5 ;  /* 0x0000002c29057223 */ /* 0x088fe20000010005 */
[----:B------:R-:W-:Y:S01]  /*2da0*/  FMUL.FTZ R44, R36, R44 ;  /* 0x0000002c242c7220 */ /* 0x000fe20000410000 */
[-C--:B------:R-:W-:Y:S01]  /*2db0*/  FFMA.FTZ R3, R29, R45.reuse, R3 ;  /* 0x0000002d1d037223 */ /* 0x080fe20000010003 */
[----:B------:R-:W-:Y:S01]  /*2dc0*/  FADD.FTZ R2, R2, R45 ;  /* 0x0000002d02027221 */ /* 0x000fe20000010000 */
[----:B------:R-:W-:Y:S01]  /*2dd0*/  FMUL.FTZ R45, R27, R45 ;  /* 0x0000002d1b2d7220 */ /* 0x000fe20000410000 */
[----:B------:R-:W-:-:S04]  /*2de0*/  FFMA.FTZ R8, R41, R44, R8 ;  /* 0x0000002c29087223 */ /* 0x000fc80000010008 */
[----:B------:R-:W-:Y:S02]  /*2df0*/  FFMA.FTZ R8, R29, R45, R8 ;  /* 0x0000002d1d087223 */ /* 0x000fe40000010008 */
[----:B------:R-:W3:Y:S01]  /*2e00*/  LDL.LU R29, [R1+0x30] ;  /* 0x00003000011d7983 */ /* 0x000ee20000300800 */
[----:B------:R-:W-:Y:S01]  /*2e10*/  FADD.FTZ R6, R6, R42 ;  /* 0x0000002a06067221 */ /* 0x000fe20000010000 */
[-C--:B------:R-:W-:Y:S01]  /*2e20*/  FFMA.FTZ R61, R40, R46.reuse, R61 ;  /* 0x0000002e283d7223 */ /* 0x080fe2000001003d */
[----:B------:R-:W-:Y:S01]  /*2e30*/  FADD.FTZ R0, R0, R46 ;  /* 0x0000002e00007221 */ /* 0x000fe20000010000 */
[----:B------:R-:W-:Y:S01]  /*2e40*/  FMUL.FTZ R46, R26, R46 ;  /* 0x0000002e1a2e7220 */ /* 0x000fe20000410000 */
[-C--:B------:R-:W-:Y:S01]  /*2e50*/  FFMA.FTZ R7, R39, R51.reuse, R7 ;  /* 0x0000003327077223 */ /* 0x080fe20000010007 */
[----:B------:R-:W-:Y:S01]  /*2e60*/  FADD.FTZ R6, R6, R51 ;  /* 0x0000003306067221 */ /* 0x000fe20000010000 */
[----:B------:R-:W-:Y:S01]  /*2e70*/  FMUL.FTZ R51, R37, R51 ;  /* 0x0000003325337220 */ /* 0x000fe20000410000 */
[----:B------:R-:W-:Y:S01]  /*2e80*/  FFMA.FTZ R8, R40, R46, R8 ;  /* 0x0000002e28087223 */ /* 0x000fe20000010008 */
[----:B------:R-:W-:-:S03]  /*2e90*/  FMUL.FTZ R42, R36, R53 ;  /* 0x00000035242a7220 */ /* 0x000fc60000410000 */
[----:B------:R-:W-:Y:S01]  /*2ea0*/  FFMA.FTZ R8, R39, R51, R8 ;  /* 0x0000003327087223 */ /* 0x000fe20000010008 */
[----:B------:R-:W-:-:S03]  /*2eb0*/  FMUL.FTZ R41, R27, R54 ;  /* 0x000000361b297220 */ /* 0x000fc60000410000 */
[----:B------:R-:W-:Y:S01]  /*2ec0*/  FFMA.FTZ R8, R25, R42, R8 ;  /* 0x0000002a19087223 */ /* 0x000fe20000010008 */
[----:B------:R-:W-:-:S03]  /*2ed0*/  FMUL.FTZ R40, R26, R52 ;  /* 0x000000341a287220 */ /* 0x000fc60000410000 */
[----:B------:R-:W-:Y:S01]  /*2ee0*/  FFMA.FTZ R8, R38, R41, R8 ;  /* 0x0000002926087223 */ /* 0x000fe20000010008 */
[----:B------:R-:W-:Y:S01]  /*2ef0*/  FMUL.FTZ R39, R37, R48 ;  /* 0x0000003025277220 */ /* 0x000fe20000410000 */
[----:B------:R-:W-:Y:S02]  /*2f00*/  FFMA.FTZ R5, R25, R53, R5 ;  /* 0x0000003519057223 */ /* 0x000fe40000010005 */
[----:B------:R-:W-:Y:S01]  /*2f10*/  FFMA.FTZ R8, R10, R40, R8 ;  /* 0x000000280a087223 */ /* 0x000fe20000010008 */
[----:B------:R-:W-:Y:S01]  /*2f20*/  FADD.FTZ R4, R4, R53 ;  /* 0x0000003504047221 */ /* 0x000fe20000010000 */
[----:B------:R-:W-:Y:S01]  /*2f30*/  FFMA.FTZ R3, R38, R54, R3 ;  /* 0x0000003626037223 */ /* 0x000fe20000010003 */
[----:B------:R-:W-:Y:S01]  /*2f40*/  FADD.FTZ R2, R2, R54 ;  /* 0x0000003602027221 */ /* 0x000fe20000010000 */
[----:B------:R-:W-:Y:S01]  /*2f50*/  FFMA.FTZ R61, R10, R52, R61 ;  /* 0x000000340a3d7223 */ /* 0x000fe2000001003d */
[----:B------:R-:W-:Y:S01]  /*2f60*/  FADD.FTZ R0, R0, R52 ;  /* 0x0000003400007221 */ /* 0x000fe20000010000 */
[----:B------:R-:W-:Y:S01]  /*2f70*/  FMUL.FTZ R38, R36, R49 ;  /* 0x0000003124267220 */ /* 0x000fe20000410000 */
[C---:B------:R-:W-:Y:S01]  /*2f80*/  FFMA.FTZ R8, R9.reuse, R39, R8 ;  /* 0x0000002709087223 */ /* 0x040fe20000010008 */
[----:B------:R-:W-:Y:S01]  /*2f90*/  FFMA.FTZ R53, R9, R48, R7 ;  /* 0x0000003009357223 */ /* 0x000fe20000010007 */
[----:B------:R-:W-:Y:S01]  /*2fa0*/  FADD.FTZ R52, R6, R48 ;  /* 0x0000003006347221 */ /* 0x000fe20000010000 */
[----:B------:R-:W-:Y:S01]  /*2fb0*/  FFMA.FTZ R48, R24, R49, R5 ;  /* 0x0000003118307223 */ /* 0x000fe20000010005 */
[----:B------:R-:W-:Y:S01]  /*2fc0*/  FADD.FTZ R25, R4, R49 ;  /* 0x0000003104197221 */ /* 0x000fe20000010000 */
[----:B------:R-:W-:Y:S01]  /*2fd0*/  FADD.FTZ R49, R2, R47 ;  /* 0x0000002f02317221 */ /* 0x000fe20000010000 */
[-C--:B------:R-:W-:Y:S01]  /*2fe0*/  FMUL.FTZ R10, R27, R47.reuse ;  /* 0x0000002f1b0a7220 */ /* 0x080fe20000410000 */
[----:B------:R-:W-:Y:S01]  /*2ff0*/  FFMA.FTZ R61, R19, R50, R61 ;  /* 0x00000032133d7223 */ /* 0x000fe2000001003d */
[----:B------:R-:W-:Y:S01]  /*3000*/  FFMA.FTZ R8, R24, R38, R8 ;  /* 0x0000002618087223 */ /* 0x000fe20000010008 */
[----:B------:R-:W-:Y:S01]  /*3010*/  FMUL.FTZ R9, R26, R50 ;  /* 0x000000321a097220 */ /* 0x000fe20000410000 */
[----:B------:R-:W4:Y:S01]  /*3020*/  LDL.LU R24, [R1+0xa4] ;  /* 0x0000a40001187983 */ /* 0x000f220000300800 */
[----:B--2---:R-:W-:Y:S01]  /*3030*/  FFMA.FTZ R54, R20, R47, R3 ;  /* 0x0000002f14367223 */ /* 0x004fe20000010003 */
[----:B------:R-:W-:Y:S01]  /*3040*/  FADD.FTZ R47, R0, R50 ;  /* 0x00000032002f7221 */ /* 0x000fe20000010000 */
[----:B---3--:R-:W-:-:S02]  /*3050*/  FMUL.FTZ R50, R16, R29 ;  /* 0x0000001d10327220 */ /* 0x008fc40000410000 */
[----:B------:R-:W2:Y:S01]  /*3060*/  LDL.LU R16, [R1+0xb4] ;  /* 0x0000b40001107983 */ /* 0x000ea20000300800 */
        /* <DEDUP_REMOVED lines=19> */
[----:B------:R-:W-:Y:S01]  /*31a0*/  FADD.FTZ R28, R28, R9 ;  /* 0x000000091c1c7221 */ /* 0x000fe20000010000 */
[----:B------:R-:W-:Y:S01]  /*31b0*/  FMUL.FTZ R7, R36, R31 ;  /* 0x0000001f24077220 */ /* 0x000fe20000410000 */
[----:B------:R-:W-:Y:S02]  /*31c0*/  FFMA.FTZ R29, R18, R8, R29 ;  /* 0x00000008121d7223 */ /* 0x000fe4000001001d */
[----:B------:R-:W-:Y:S01]  /*31d0*/  FADD.FTZ R28, R28, R8 ;  /* 0x000000081c1c7221 */ /* 0x000fe20000010000 */
[----:B------:R-:W-:Y:S01]  /*31e0*/  FMUL.FTZ R6, R27, R32 ;  /* 0x000000201b067220 */ /* 0x000fe20000410000 */
[----:B------:R-:W-:-:S02]  /*31f0*/  FFMA.FTZ R29, R17, R7, R29 ;  /* 0x00000007111d7223 */ /* 0x000fc4000001001d */
[----:B------:R-:W-:Y:S01]  /*3200*/  FADD.FTZ R28, R28, R7 ;  /* 0x000000071c1c7221 */ /* 0x000fe20000010000 */
[----:B------:R-:W-:-:S03]  /*3210*/  FMUL.FTZ R5, R26, R33 ;  /* 0x000000211a057220 */ /* 0x000fc60000410000 */
        /* <DEDUP_REMOVED lines=12> */
[----:B------:R-:W-:Y:S01]  /*32e0*/  FFMA.FTZ R48, R17, R31, R48 ;  /* 0x0000001f11307223 */ /* 0x000fe20000010030 */
[----:B------:R-:W-:Y:S01]  /*32f0*/  FADD.FTZ R31, R25, R31 ;  /* 0x0000001f191f7221 */ /* 0x000fe20000010000 */
[----:B------:R-:W-:Y:S01]  /*3300*/  FADD.FTZ R49, R49, R32 ;  /* 0x0000002031317221 */ /* 0x000fe20000010000 */
[----:B------:R-:W-:Y:S01]  /*3310*/  FADD.FTZ R30, R52, R34 ;  /* 0x00000022341e7221 */ /* 0x000fe20000010000 */
[----:B------:R-:W-:Y:S01]  /*3320*/  FFMA.FTZ R61, R15, R33, R61 ;  /* 0x000000210f3d7223 */ /* 0x000fe2000001003d */
[----:B------:R-:W-:-:S03]  /*3330*/  FADD.FTZ R47, R47, R33 ;  /* 0x000000212f2f7221 */ /* 0x000fc60000010000 */
[----:B------:R-:W-:Y:S01]  /*3340*/  FFMA.FTZ R52, R11, R50, R61 ;  /* 0x000000320b347223 */ /* 0x000fe2000001003d */
[----:B------:R-:W-:Y:S02]  /*3350*/  UIADD3 UR10, UP0, UPT, UR10, 0x2, URZ ;  /* 0x000000020a0a7890 */ /* 0x000fe4000ff1e0ff */
[----:B------:R-:W-:Y:S02]  /*3360*/  USHF.L.U32 UR15, UR16, 0x1, URZ ;  /* 0x00000001100f7899 */ /* 0x000fe400080006ff */
[----:B------:R-:W-:Y:S02]  /*3370*/  UIADD3.X UR5, UPT, UPT, URZ, UR5, URZ, UP0, !UPT ;  /* 0x00000005ff057290 */ /* 0x000fe400087fe4ff */
[----:B------:R-:W-:Y:S02]  /*3380*/  USHF.L.U64.HI UR14, UR16, 0x1, UR17 ;  /* 0x00000001100e7899 */ /* 0x000fe40008010211 */
[----:B------:R-:W-:-:S04]  /*3390*/  UISETP.GE.U32.AND UP0, UPT, UR10, UR15, UPT ;  /* 0x0000000f0a00728c */ /* 0x000fc8000bf06070 */
[----:B------:R-:W-:Y:S01]  /*33a0*/  UISETP.GE.AND.EX UP0, UPT, UR5, UR14, UPT, UP0 ;  /* 0x0000000e0500728c */ /* 0x000fe2000bf06300 */
[----:B--2---:R-:W-:-:S04]  /*33b0*/  FFMA.FTZ R29, R16, R6, R29 ;  /* 0x00000006101d7223 */ /* 0x004fc8000001001d */
[----:B------:R-:W-:-:S04]  /*33c0*/  FFMA.FTZ R29, R15, R5, R29 ;  /* 0x000000050f1d7223 */ /* 0x000fc8000001001d */
[----:B------:R-:W-:-:S04]  /*33d0*/  FFMA.FTZ R29, R14, R4, R29 ;  /* 0x000000040e1d7223 */ /* 0x000fc8000001001d */
[----:B------:R-:W-:-:S04]  /*33e0*/  FFMA.FTZ R29, R13, R3, R29 ;  /* 0x000000030d1d7223 */ /* 0x000fc8000001001d */
[----:B------:R-:W-:Y:S01]  /*33f0*/  FFMA.FTZ R29, R12, R2, R29 ;  /* 0x000000020c1d7223 */ /* 0x000fe2000001001d */
[----:B------:R-:W-:-:S03]  /*3400*/  FFMA.FTZ R54, R16, R32, R54 ;  /* 0x0000002010367223 */ /* 0x000fc60000010036 */
[----:B------:R-:W-:Y:S01]  /*3410*/  FFMA.FTZ R29, R11, R0, R29 ;  /* 0x000000000b1d7223 */ /* 0x000fe2000001001d */
[----:B------:R-:W-:Y:S01]  /*3420*/  FFMA.FTZ R32, R14, R34, R53 ;  /* 0x000000220e207223 */ /* 0x000fe20000010035 */
[----:B------:R-:W-:-:S03]  /*3430*/  FFMA.FTZ R34, R12, R43, R54 ;  /* 0x0000002b0c227223 */ /* 0x000fc60000010036 */
[----:B----4-:R0:W-:Y:S01]  /*3440*/  STS.64 [R24], R28 ;  /* 0x0000001c18007388 */ /* 0x0101e20000000a00 */
[----:B------:R-:W-:Y:S01]  /*3450*/  FADD.FTZ R53, R47, R50 ;  /* 0x000000322f357221 */ /* 0x000fe20000010000 */
[----:B0-----:R-:W-:Y:S02]  /*3460*/  FFMA.FTZ R29, R13, R35, R48 ;  /* 0x000000230d1d7223 */ /* 0x001fe40000010030 */
[----:B------:R0:W5:Y:S01]  /*3470*/  LDL.LU R24, [R1+0xb0] ;  /* 0x0000b00001187983 */ /* 0x0001620000300800 */
[----:B------:R-:W-:Y:S01]  /*3480*/  FADD.FTZ R28, R31, R35 ;  /* 0x000000231f1c7221 */ /* 0x000fe20000010000 */
[----:B------:R-:W-:Y:S02]  /*3490*/  FADD.FTZ R35, R49, R43 ;  /* 0x0000002b31237221 */ /* 0x000fe40000010000 */
[----:B------:R0:W5:Y:S04]  /*34a0*/  LDL.LU R25, [R1+0xac] ;  /* 0x0000ac0001197983 */ /* 0x0001680000300800 */
[----:B------:R0:W-:Y:S04]  /*34b0*/  STL [R1+0x50], R32 ;  /* 0x0000502001007387 */ /* 0x0001e80000100800 */
        /* <DEDUP_REMOVED lines=8> */
[----:B------:R1:W-:Y:S01]  /*3540*/  STL.64 [R1+0xb0], R2 ;  /* 0x0000b00201007387 */ /* 0x0003e20000100a00 */
[----:B------:R-:W2:Y:S01]  /*3550*/  S2UR UR7, SR_CgaCtaId ;  /* 0x00000000000779c3 */ /* 0x000ea20000008800 */
[----:B------:R-:W-:Y:S01]  /*3560*/  UMOV UR6, 0x400 ;  /* 0x0000040000067882 */ /* 0x000fe20000000000 */
[----:B------:R-:W-:Y:S02]  /*3570*/  MOV R48, R29 ;  /* 0x0000001d00307202 */ /* 0x000fe40000000f00 */
[----:B------:R-:W-:Y:S02]  /*3580*/  MOV R49, R28 ;  /* 0x0000001c00317202 */ /* 0x000fe40000000f00 */
[----:B-1----:R-:W-:Y:S02]  /*3590*/  MOV R2, R32 ;  /* 0x0000002000027202 */ /* 0x002fe40000000f00 */
[----:B0-----:R-:W0:Y:S01]  /*35a0*/  S2R R32, SR_TID.X ;  /* 0x0000000000207919 */ /* 0x001e220000002100 */
[----:B------:R-:W-:Y:S01]  /*35b0*/  MOV R3, R30 ;  /* 0x0000001e00037202 */ /* 0x000fe20000000f00 */
[----:B--2---:R-:W-:Y:S01]  /*35c0*/  ULEA UR6, UR7, UR6, 0x18 ;  /* 0x0000000607067291 */ /* 0x004fe2000f8ec0ff */
[----:B0-----:R-:W-:-:S05]  /*35d0*/  SHF.L.U32 R29, R32, 0x1, RZ ;  /* 0x00000001201d7819 */ /* 0x001fca00000006ff */
[----:B------:R-:W-:Y:S02]  /*35e0*/  LEA R28, R32, UR6, 0x5 ;  /* 0x00000006201c7c11 */ /* 0x000fe4000f8e28ff */
[----:B------:R-:W-:-:S04]  /*35f0*/  LOP3.LUT R29, R29, 0x18, RZ, 0xc0, !PT ;  /* 0x000000181d1d7812 */ /* 0x000fc800078ec0ff */
[----:B------:R-:W-:-:S05]  /*3600*/  IADD3 R30, PT, PT, R28, R29, RZ ;  /* 0x0000001d1c1e7210 */ /* 0x000fca0007ffe0ff */
[----:B------:R0:W-:Y:S04]  /*3610*/  STS.64 [R30], R2 ;  /* 0x000000021e007388 */ /* 0x0001e80000000a00 */
[----:B0-----:R1:W5:Y:S01]  /*3620*/  LDL.LU.64 R2, [R1+0xb0] ;  /* 0x0000b00001027983 */ /* 0x0013620000300a00 */
[----:B------:R-:W-:Y:S02]  /*3630*/  LOP3.LUT R30, R29, 0x8, RZ, 0x3c, !PT ;  /* 0x000000081d1e7812 */ /* 0x000fe400078e3cff */
[----:B------:R-:W-:Y:S02]  /*3640*/  SHF.L.U32 R33, R32, 0x3, RZ ;  /* 0x0000000320217819 */ /* 0x000fe400000006ff */
[----:B------:R-:W-:Y:S02]  /*3650*/  IADD3 R30, PT, PT, R28, R30, RZ ;  /* 0x0000001e1c1e7210 */ /* 0x000fe40007ffe0ff */
[----:B------:R-:W-:-:S03]  /*3660*/  LOP3.LUT R33, R33, 0x1fe0, RZ, 0xc0, !PT ;  /* 0x00001fe021217812 */ /* 0x000fc600078ec0ff */
        /* <DEDUP_REMOVED lines=17> */
[----:B------:R-:W2:Y:S01]  /*3780*/  LDS.64 R30, [R33+0xa00] ;  /* 0x000a0000211e7984 */ /* 0x000ea20000000a00 */
[----:B0-----:R-:W-:Y:S01]  /*3790*/  FADD.FTZ R28, RZ, R28 ;  /* 0x0000001cff1c7221 */ /* 0x001fe20000010000 */
[----:B------:R-:W-:-:S03]  /*37a0*/  FADD.FTZ R29, RZ, R29 ;  /* 0x0000001dff1d7221 */ /* 0x000fc60000010000 */
[----:B--2---:R-:W-:Y:S01]  /*37b0*/  FADD.FTZ R30, R28, R30 ;  /* 0x0000001e1c1e7221 */ /* 0x004fe20000010000 */
        /* <DEDUP_REMOVED lines=15> */
.L_x_681:
        /* <DEDUP_REMOVED lines=86> */
.L_x_683:
[----:B------:R-:W-:Y:S05]  /*3e10*/  BSYNC.RECONVERGENT B0 ;  /* 0x0000000000007941 */ /* 0x000fea0003800200 */
.L_x_682:
        /* <DEDUP_REMOVED lines=21> */
.L_x_685:
[----:B------:R-:W-:Y:S05]  /*3f70*/  BSYNC.RECONVERGENT B0 ;  /* 0x0000000000007941 */ /* 0x000fea0003800200 */
.L_x_684:
        /* <DEDUP_REMOVED lines=22> */
.L_x_688:
[----:B------:R-:W2:Y:S04]  /*40e0*/  LD.E.STRONG.GPU R31, desc[UR12][R28.64+0x8] ;  /* 0x0000080c1c1f7980 */ /* 0x000ea8000c10f900 */
[----:B--2---:R-:W-:Y:S01]  /*40f0*/  CCTL.IVALL ;  /* 0x00000000ff00798f */ /* 0x004fe20002000000 */
[----:B------:R-:W-:Y:S05]  /*4100*/  YIELD ;  /* 0x0000000000007946 */ /* 0x000fea0003800000 */
[----:B-----5:R-:W-:-:S04]  /*4110*/  LOP3.LUT R31, R31, R30, RZ, 0x3c, !PT ;  /* 0x0000001e1f1f7212 */ /* 0x020fc800078e3cff */
[----:B------:R-:W-:-:S13]  /*4120*/  ISETP.GT.AND P0, PT, R31, -0x1, PT ;  /* 0xffffffff1f00780c */ /* 0x000fda0003f04270 */
[----:B------:R-:W-:Y:S05]  /*4130*/  @P0 BRA `(.L_x_688) ;  /* 0xfffffffc00e80947 */ /* 0x000fea000383ffff */
.L_x_687:
[----:B------:R-:W-:Y:S05]  /*4140*/  WARPSYNC.ALL ;  /* 0x0000000000007948 */ /* 0x000fea0003800000 */
[----:B------:R-:W-:Y:S06]  /*4150*/  BAR.SYNC.DEFER_BLOCKING 0x0 ;  /* 0x0000000000007b1d */ /* 0x000fec0000010000 */
[----:B------:R-:W-:Y:S05]  /*4160*/  BRA `(.L_x_689) ;  /* 0x0000000000547947 */ /* 0x000fea0003800000 */
.L_x_686:
        /* <DEDUP_REMOVED lines=13> */
.L_x_691:
[----:B------:R-:W2:Y:S04]  /*4240*/  LD.E.STRONG.GPU R31, desc[UR12][R28.64] ;  /* 0x0000000c1c1f7980 */ /* 0x000ea8000c10f900 */
[----:B--2---:R-:W-:Y:S01]  /*4250*/  CCTL.IVALL ;  /* 0x00000000ff00798f */ /* 0x004fe20002000000 */
[----:B------:R-:W-:Y:S05]  /*4260*/  YIELD ;  /* 0x0000000000007946 */ /* 0x000fea0003800000 */
[----:B-----5:R-:W-:-:S04]  /*4270*/  LOP3.LUT R31, R31, R30, RZ, 0x3c, !PT ;  /* 0x0000001e1f1f7212 */ /* 0x020fc800078e3cff */
[----:B------:R-:W-:-:S13]  /*4280*/  ISETP.GT.AND P0, PT, R31, -0x1, PT ;  /* 0xffffffff1f00780c */ /* 0x000fda0003f04270 */
[----:B------:R-:W-:Y:S05]  /*4290*/  @P0 BRA `(.L_x_691) ;  /* 0xfffffffc00e80947 */ /* 0x000fea000383ffff */
.L_x_690:
[----:B------:R-:W-:Y:S05]  /*42a0*/  WARPSYNC.ALL ;  /* 0x0000000000007948 */ /* 0x000fea0003800000 */
[----:B------:R-:W-:Y:S06]  /*42b0*/  BAR.SYNC.DEFER_BLOCKING 0x0 ;  /* 0x0000000000007b1d */ /* 0x000fec0000010000 */
.L_x_689:
        /* <DEDUP_REMOVED lines=33> */
.L_x_693:
[----:B------:R-:W-:Y:S05]  /*44d0*/  BSYNC.RECONVERGENT B0 ;  /* 0x0000000000007941 */ /* 0x000fea0003800200 */
.L_x_692:
[----:B------:R-:W0:Y:S04]  /*44e0*/  SHFL.BFLY PT, R30, R28, 0x10, 0x1f ;  /* 0x0e001f001c1e7f89 */ /* 0x000e2800000e0000 */
[----:B------:R-:W2:Y:S01]  /*44f0*/  LDL R52, [R1+0xa8] ;  /* 0x0000a80001347983 */ /* 0x000ea20000100800 */
[----:B------:R-:W1:Y:S03]  /*4500*/  S2UR UR7, SR_CgaCtaId ;  /* 0x00000000000779c3 */ /* 0x000e660000008800 */
[----:B------:R-:W3:Y:S04]  /*4510*/  LDL.LU R50, [R1+0x8] ;  /* 0x0000080001327983 */ /* 0x000ee80000300800 */
[----:B------:R-:W4:Y:S01]  /*4520*/  LDL.LU R49, [R1+0x5c] ;  /* 0x00005c0001317983 */ /* 0x000f220000300800 */
[----:B------:R-:W-:-:S03]  /*4530*/  LOP3.LUT P0, RZ, R47, 0x31f, RZ, 0xc0, !PT ;  /* 0x0000031f2fff7812 */ /* 0x000fc6000780c0ff */
[----:B------:R-:W4:Y:S04]  /*4540*/  LDL.LU R31, [R1+0x20] ;  /* 0x00002000011f7983 */ /* 0x000f280000300800 */
[----:B------:R-:W4:Y:S01]  /*4550*/  LDL.LU R48, [R1+0x68] ;  /* 0x0000680001307983 */ /* 0x000f220000300800 */
[----:B0-----:R-:W-:-:S03]  /*4560*/  FADD.FTZ R30, R30, R28 ;  /* 0x0000001c1e1e7221 */ /* 0x001fc60000010000 */
[----:B------:R-:W4:Y:S04]  /*4570*/  LDL.LU R32, [R1+0x18] ;  /* 0x0000180001207983 */ /* 0x000f280000300800 */
[----:B------:R-:W0:Y:S01]  /*4580*/  SHFL.BFLY PT, R28, R29, 0x10, 0x1f ;  /* 0x0e001f001d1c7f89 */ /* 0x000e2200000e0000 */
[----:B------:R-:W-:-:S03]  /*4590*/  UMOV UR6, 0x400 ;  /* 0x0000040000067882 */ /* 0x000fc60000000000 */
[----:B------:R-:W4:Y:S04]  /*45a0*/  LDL.LU R33, [R1+0x14] ;  /* 0x0000140001217983 */ /* 0x000f280000300800 */
[----:B------:R-:W4:Y:S01]  /*45b0*/  LDL.LU R34, [R1+0x10] ;  /* 0x0000100001227983 */ /* 0x000f220000300800 */
[----:B0-----:R-:W-:-:S03]  /*45c0*/  FADD.FTZ R28, R28, R29 ;  /* 0x0000001d1c1c7221 */ /* 0x001fc60000010000 */
[----:B------:R-:W4:Y:S04]  /*45d0*/  LDL.LU R35, [R1+0x4] ;  /* 0x0000040001237983 */ /* 0x000f280000300800 */
[----:B------:R-:W0:Y:S01]  /*45e0*/  SHFL.BFLY PT, R29, R30, 0x8, 0x1f ;  /* 0x0d001f001e1d7f89 */ /* 0x000e2200000e0000 */
[----:B------:R-:W-:-:S03]  /*45f0*/  UIADD3 UR6, UPT, UPT, UR6, 0x3480, URZ ;  /* 0x0000348006067890 */ /* 0x000fc6000fffe0ff */
[----:B------:R-:W4:Y:S01]  /*4600*/  LDL.LU R43, [R1] ;  /* 0x00000000012b7983 */ /* 0x000f220000300800 */
[----:B-1----:R-:W-:Y:S02]  /*4610*/  ULEA UR6, UR7, UR6, 0x18 ;  /* 0x0000000607067291 */ /* 0x002fe4000f8ec0ff */
[----:B------:R-:W-:Y:S01]  /*4620*/  USHF.L.U32 UR7, UR8, 0x3, URZ ;  /* 0x0000000308077899 */ /* 0x000fe200080006ff */
[----:B------:R-:W-:Y:S03]  /*4630*/  STL [R1+0xbc], R26 ;  /* 0x0000bc1a01007387 */ /* 0x000fe60000100800 */
[----:B------:R-:W-:Y:S01]  /*4640*/  ULOP3.LUT UR7, UR7, 0x8, URZ, 0xc0, !UPT ;  /* 0x0000000807077892 */ /* 0x000fe2000f8ec0ff */
[----:B-----5:R1:W-:Y:S04]  /*4650*/  STL [R1+0xb8], R25 ;  /* 0x0000b81901007387 */ /* 0x0203e80000100800 */
[----:B------:R1:W-:Y:S04]  /*4660*/  STL [R1+0xb4], R24 ;  /* 0x0000b41801007387 */ /* 0x0003e80000100800 */
[----:B------:R1:W-:Y:S01]  /*4670*/  STL [R1+0xb0], R23 ;  /* 0x0000b01701007387 */ /* 0x0003e20000100800 */
[----:B0-----:R-:W-:-:S03]  /*4680*/  FADD.FTZ R29, R30, R29 ;  /* 0x0000001d1e1d7221 */ /* 0x001fc60000010000 */
[----:B------:R0:W-:Y:S04]  /*4690*/  STL [R1+0xac], R22 ;  /* 0x0000ac1601007387 */ /* 0x0001e80000100800 */
[----:B------:R-:W0:Y:S04]  /*46a0*/  SHFL.BFLY PT, R30, R28, 0x8, 0x1f ;  /* 0x0d001f001c1e7f89 */ /* 0x000e2800000e0000 */
[----:B-1----:R-:W4:Y:S04]  /*46b0*/  LDL.LU R25, [R1+0x80] ;  /* 0x0000800001197983 */ /* 0x002f280000300800 */
[----:B------:R-:W4:Y:S04]  /*46c0*/  LDL.LU R24, [R1+0x8c] ;  /* 0x00008c0001187983 */ /* 0x000f280000300800 */
[----:B------:R-:W4:Y:S04]  /*46d0*/  LDL.LU R23, [R1+0x88] ;  /* 0x0000880001177983 */ /* 0x000f280000300800 */
[----:B0-----:R-:W4:Y:S01]  /*46e0*/  LDL.LU R22, [R1+0x98] ;  /* 0x0000980001167983 */ /* 0x001f220000300800 */
[----:B------:R-:W-:-:S03]  /*46f0*/  FADD.FTZ R30, R28, R30 ;  /* 0x0000001e1c1e7221 */ /* 0x000fc60000010000 */
        /* <DEDUP_REMOVED lines=17> */
[----:B--2---:R-:W-:-:S04]  /*4810*/  IADD3 R28, PT, PT, R52, -UR7, RZ ;  /* 0x80000007341c7c10 */ /* 0x004fc8000fffe0ff */
[----:B------:R-:W-:Y:S01]  /*4820*/  LEA R28, R28, UR6, 0x3 ;  /* 0x000000061c1c7c11 */ /* 0x000fe2000f8e18ff */
[----:B------:R-:W-:Y:S06]  /*4830*/  BAR.SYNC.DEFER_BLOCKING 0x0 ;  /* 0x0000000000007b1d */ /* 0x000fec0000010000 */
[----:B------:R-:W0:Y:S01]  /*4840*/  LDCU.64 UR6, c[0x0][0x380] ;  /* 0x00007000ff0677ac */ /* 0x000e220008000a00 */
[----:B------:R-:W3:Y:S02]  /*4850*/  LDS.64 R28, [R28] ;  /* 0x000000001c1c7984 */ /* 0x000ee40000000a00 */
[--C-:B---3--:R-:W-:Y:S01]  /*4860*/  FADD.FTZ R30, R50, -R28.reuse ;  /* 0x8000001c321e7221 */ /* 0x108fe20000010000 */
[--C-:B----4-:R-:W-:Y:S01]  /*4870*/  FADD.FTZ R32, R32, -R28.reuse ;  /* 0x8000001c20207221 */ /* 0x110fe20000010000 */
[--C-:B------:R-:W-:Y:S01]  /*4880*/  FADD.FTZ R33, R33, -R28.reuse ;  /* 0x8000001c21217221 */ /* 0x100fe20000010000 */
[----:B------:R-:W-:Y:S01]  /*4890*/  FADD.FTZ R34, R34, -R28 ;  /* 0x8000001c22227221 */ /* 0x000fe20000010000 */
[----:B------:R-:W-:Y:S01]  /*48a0*/  FFMA.FTZ R30, R49, -R29, R30 ;  /* 0x8000001d311e7223 */ /* 0x000fe2000001001e */
[--C-:B------:R-:W-:Y:S01]  /*48b0*/  FADD.FTZ R35, R35, -R28.reuse ;  /* 0x8000001c23237221 */ /* 0x100fe20000010000 */
[----:B------:R-:W2:Y:S01]  /*48c0*/  LDL.LU R49, [R1+0x90] ;  /* 0x0000900001317983 */ /* 0x000ea20000300800 */
[--C-:B------:R-:W-:Y:S01]  /*48d0*/  FADD.FTZ R31, R31, -R28.reuse ;  /* 0x8000001c1f1f7221 */ /* 0x100fe20000010000 */
[----:B------:R-:W-:-:S02]  /*48e0*/  FADD.FTZ R43, R43, -R28 ;  /* 0x8000001c2b2b7221 */ /* 0x000fc40000010000 */
[----:B------:R-:W3:Y:S01]  /*48f0*/  LDL.LU R26, [R1+0x84] ;  /* 0x00008400011a7983 */ /* 0x000ee20000300800 */
[-C--:B------:R-:W-:Y:S01]  /*4900*/  FFMA.FTZ R31, R48, -R29.reuse, R31 ;  /* 0x8000001d301f7223 */ /* 0x080fe2000001001f */
[-C--:B------:R-:W-:Y:S02]  /*4910*/  FFMA.FTZ R32, R25, -R29.reuse, R32 ;  /* 0x8000001d19207223 */ /* 0x080fe40000010020 */
        /* <DEDUP_REMOVED lines=59> */
[----:B------:R-:W-:Y:S01]  /*4cd0*/  FFMA.FTZ R0, R11, -R29, R0 ;  /* 0x8000001d0b007223 */ /* 0x000fe20000010000 */
        /* <DEDUP_REMOVED lines=54> */
[----:B------:R-:W-:Y:S01]  /*5040*/  F2FP.F16.F32.PACK_AB R18, R18, R17 ;  /* 0x000000111212723e */ /* 0x000fe200000000ff */
[----:B------:R-:W4:Y:S01]  /*5050*/  S2R R47, SR_TID.X ;  /* 0x00000000002f7919 */ /* 0x000f220000002100 */
[----:B--2---:R-:W-:-:S04]  /*5060*/  FFMA.FTZ R38, R49, -R29, R38 ;  /* 0x8000001d31267223 */ /* 0x004fc80000010026 */
[C---:B------:R-:W-:Y:S01]  /*5070*/  FMUL.FTZ R38, R21.reuse, R38 ;  /* 0x0000002615267220 */ /* 0x040fe20000410000 */
[----:B------:R-:W-:-:S04]  /*5080*/  FMUL.FTZ R21, R21, R0 ;  /* 0x0000000015157220 */ /* 0x000fc80000410000 */
[----:B------:R-:W-:Y:S02]  /*5090*/  F2FP.F16.F32.PACK_AB R38, R38, R39 ;  /* 0x000000272626723e */ /* 0x000fe400000000ff */
[----:B------:R-:W-:Y:S02]  /*50a0*/  F2FP.F16.F32.PACK_AB R39, R9, R10 ;  /* 0x0000000a0927723e */ /* 0x000fe400000000ff */
[----:B------:R-:W-:Y:S02]  /*50b0*/  F2FP.F16.F32.PACK_AB R9, R16, R19 ;  /* 0x000000131009723e */ /* 0x000fe400000000ff */
[----:B------:R-:W-:Y:S02]  /*50c0*/  F2FP.F16.F32.PACK_AB R19, R21, R20 ;  /* 0x000000141513723e */ /* 0x000fe400000000ff */
[----:B0-----:R-:W-:Y:S01]  /*50d0*/  IADD3 R4, P0, PT, R48, UR6, RZ ;  /* 0x0000000630047c10 */ /* 0x001fe2000ff1e0ff */
[----:B------:R-:W-:-:S03]  /*50e0*/  ULOP3.LUT UR4, UR4, 0x1, URZ, 0x3c, !UPT ;  /* 0x0000000104047892 */ /* 0x000fc6000f8e3cff */
[----:B---3--:R-:W-:-:S05]  /*50f0*/  IADD3.X R5, PT, PT, R28, UR7, RZ, P0, !PT ;  /* 0x000000071c057c10 */ /* 0x008fca00087fe4ff */
        /* <DEDUP_REMOVED lines=8> */
[----:B----4-:R-:W-:Y:S05]  /*5180*/  BRA.U !UP0, `(.L_x_694) ;  /* 0xffffffb108d87547 */ /* 0x010fea000b83ffff */
.L_x_680:
        /* <DEDUP_REMOVED lines=56> */
.L_x_705:
        /* <DEDUP_REMOVED lines=19> */
.L_x_698:
        /* <DEDUP_REMOVED lines=34> */
.L_x_697:
        /* <DEDUP_REMOVED lines=20> */
.L_x_700:
[----:B------:R-:W-:Y:S05]  /*59a0*/  BSYNC.RECONVERGENT B1 ;  /* 0x0000000000017941 */ /* 0x000fea0003800200 */
.L_x_699:
        /* <DEDUP_REMOVED lines=26> */
.L_x_696:
[----:B------:R-:W-:Y:S05]  /*5b50*/  BSYNC.RECONVERGENT B0 ;  /* 0x0000000000007941 */ /* 0x000fea0003800200 */
.L_x_695:
[----:B------:R0:W-:Y:S01]  /*5b60*/  STS [R5], R31 ;  /* 0x0000001f05007388 */ /* 0x0001e20000000800 */
[----:B------:R-:W1:Y:S01]  /*5b70*/  LDC.64 R12, c[0x0][0x388] ;  /* 0x0000e200ff0c7b82 */ /* 0x000e620000000a00 */
[----:B------:R-:W-:Y:S02]  /*5b80*/  ISETP.GT.U32.AND P1, PT, R38, 0x9, PT ;  /* 0x000000092600780c */ /* 0x000fe40003f24070 */
[----:B------:R0:W-:Y:S01]  /*5b90*/  STS [R5+0x500], R30 ;  /* 0x0005001e05007388 */ /* 0x0001e20000000800 */
[----:B------:R-:W-:-:S04]  /*5ba0*/  MOV R19, R4 ;  /* 0x0000000400137202 */ /* 0x000fc80000000f00 */
[----:B------:R-:W2:Y:S08]  /*5bb0*/  LDC.64 R6, c[0x0][0x390] ;  /* 0x0000e400ff067b82 */ /* 0x000eb00000000a00 */
[----:B0-----:R-:W-:Y:S06]  /*5bc0*/  BAR.SYNC.DEFER_BLOCKING 0x0 ;  /* 0x0000000000007b1d */ /* 0x001fec0000010000 */
.L_x_704:
        /* <DEDUP_REMOVED lines=31> */
.L_x_715:
        /* <DEDUP_REMOVED lines=11> */
.L_x_703:
[----:B------:R-:W-:Y:S05]  /*5e70*/  BSYNC.RECONVERGENT B0 ;  /* 0x0000000000007941 */ /* 0x000fea0003800200 */
.L_x_702:
        /* <DEDUP_REMOVED lines=9> */
.L_x_701:
        /* <DEDUP_REMOVED lines=8> */
.L_x_707:
[----:B------:R-:W-:Y:S05]  /*5f90*/  BSYNC B0 ;  /* 0x0000000000007941 */ /* 0x000fea0003800000 */
.L_x_706:
        /* <DEDUP_REMOVED lines=8> */
.L_x_708:
[----:B------:R-:W-:Y:S01]  /*6020*/  FADD.FTZ R17, R17, R14 ;  /* 0x0000000e11117221 */ /* 0x000fe20000010000 */
[----:B------:R-:W-:-:S04]  /*6030*/  HFMA2 R26, -RZ, RZ, 0, 2.384185791015625e-07 ;  /* 0x00000004ff1a7431 */ /* 0x000fc800000001ff */
[----:B------:R-:W-:Y:S02]  /*6040*/  MOV R25, R17 ;  /* 0x0000001100197202 */ /* 0x000fe40000000f00 */
[----:B------:R-:W-:-:S07]  /*6050*/  MOV R16, R24 ;  /* 0x0000001800107202 */ /* 0x000fce0000000f00 */
[----:B------:R-:W-:Y:S05]  /*6060*/  WARPSYNC.COLLECTIVE R22, `(.L_x_709) ;  /* 0x0000000016087348 */ /* 0x000fea0003c00000 */
[----:B------:R0:W1:Y:S02]  /*6070*/  SHFL.BFLY P3, R24, R25, R26, R27 ;  /* 0x0c00001a19187389 */ /* 0x000064000006001b */
[----:B01----:R-:W-:Y:S05]  /*6080*/  ENDCOLLECTIVE ;  /* 0x000000000000791b */ /* 0x003fea0003800000 */
.L_x_709:
[----:B------:R-:W-:-:S05]  /*6090*/  FADD.FTZ R16, R16, R15 ;  /* 0x0000000f10107221 */ /* 0x000fca0000010000 */
[----:B------:R-:W-:Y:S02]  /*60a0*/  MOV R25, R16 ;  /* 0x0000001000197202 */ /* 0x000fe40000000f00 */
[----:B------:R-:W-:-:S07]  /*60b0*/  MOV R18, R24 ;  /* 0x0000001800127202 */ /* 0x000fce0000000f00 */
[----:B------:R-:W-:Y:S05]  /*60c0*/  WARPSYNC.COLLECTIVE R22, `(.L_x_710) ;  /* 0x0000000016087348 */ /* 0x000fea0003c00000 */
[----:B------:R0:W1:Y:S02]  /*60d0*/  SHFL.BFLY P3, R24, R25, R26, R27 ;  /* 0x0c00001a19187389 */ /* 0x000064000006001b */
[----:B01----:R-:W-:Y:S05]  /*60e0*/  ENDCOLLECTIVE ;  /* 0x000000000000791b */ /* 0x003fea0003800000 */
.L_x_710:
[----:B------:R-:W-:Y:S01]  /*60f0*/  FADD.FTZ R18, R17, R18 ;  /* 0x0000001211127221 */ /* 0x000fe20000010000 */
[----:B------:R-:W-:-:S04]  /*6100*/  HFMA2 R26, -RZ, RZ, 0, 1.1920928955078125e-07 ;  /* 0x00000002ff1a7431 */ /* 0x000fc800000001ff */
[----:B------:R-:W-:Y:S02]  /*6110*/  MOV R25, R18 ;  /* 0x0000001200197202 */ /* 0x000fe40000000f00 */
[----:B------:R-:W-:-:S07]  /*6120*/  MOV R21, R24 ;  /* 0x0000001800157202 */ /* 0x000fce0000000f00 */
[----:B------:R-:W-:Y:S05]  /*6130*/  WARPSYNC.COLLECTIVE R22, `(.L_x_711) ;  /* 0x0000000016087348 */ /* 0x000fea0003c00000 */
[----:B------:R0:W1:Y:S02]  /*6140*/  SHFL.BFLY P3, R24, R25, R26, R27 ;  /* 0x0c00001a19187389 */ /* 0x000064000006001b */
[----:B01----:R-:W-:Y:S05]  /*6150*/  ENDCOLLECTIVE ;  /* 0x000000000000791b */ /* 0x003fea0003800000 */
.L_x_711:
[----:B------:R-:W-:-:S05]  /*6160*/  FADD.FTZ R21, R16, R21 ;  /* 0x0000001510157221 */ /* 0x000fca0000010000 */
[----:B------:R-:W-:Y:S02]  /*6170*/  MOV R25, R21 ;  /* 0x0000001500197202 */ /* 0x000fe40000000f00 */
[----:B------:R-:W-:-:S07]  /*6180*/  MOV R23, R24 ;  /* 0x0000001800177202 */ /* 0x000fce0000000f00 */
[----:B------:R-:W-:Y:S05]  /*6190*/  WARPSYNC.COLLECTIVE R22, `(.L_x_712) ;  /* 0x0000000016087348 */ /* 0x000fea0003c00000 */
[----:B------:R0:W1:Y:S02]  /*61a0*/  SHFL.BFLY P3, R24, R25, R26, R27 ;  /* 0x0c00001a19187389 */ /* 0x000064000006001b */
[----:B01----:R-:W-:Y:S05]  /*61b0*/  ENDCOLLECTIVE ;  /* 0x000000000000791b */ /* 0x003fea0003800000 */
.L_x_712:
[----:B------:R-:W-:Y:S01]  /*61c0*/  FADD.FTZ R23, R18, R23 ;  /* 0x0000001712177221 */ /* 0x000fe20000010000 */
[----:B------:R-:W-:-:S04]  /*61d0*/  HFMA2 R26, -RZ, RZ, 0, 5.9604644775390625e-08 ;  /* 0x00000001ff1a7431 */ /* 0x000fc800000001ff */
[----:B------:R-:W-:Y:S02]  /*61e0*/  MOV R25, R23 ;  /* 0x0000001700197202 */ /* 0x000fe40000000f00 */
[----:B------:R-:W-:-:S07]  /*61f0*/  MOV R14, R24 ;  /* 0x00000018000e7202 */ /* 0x000fce0000000f00 */
[----:B------:R-:W-:Y:S05]  /*6200*/  WARPSYNC.COLLECTIVE R22, `(.L_x_713) ;  /* 0x0000000016087348 */ /* 0x000fea0003c00000 */
[----:B------:R0:W1:Y:S02]  /*6210*/  SHFL.BFLY P3, R24, R25, R26, R27 ;  /* 0x0c00001a19187389 */ /* 0x000064000006001b */
[----:B01----:R-:W-:Y:S05]  /*6220*/  ENDCOLLECTIVE ;  /* 0x000000000000791b */ /* 0x003fea0003800000 */
.L_x_713:
[----:B------:R-:W-:-:S05]  /*6230*/  FADD.FTZ R14, R21, R14 ;  /* 0x0000000e150e7221 */ /* 0x000fca0000010000 */
[----:B------:R-:W-:Y:S02]  /*6240*/  MOV R25, R14 ;  /* 0x0000000e00197202 */ /* 0x000fe40000000f00 */
[----:B------:R-:W-:-:S07]  /*6250*/  MOV R20, R24 ;  /* 0x0000001800147202 */ /* 0x000fce0000000f00 */
[----:B------:R-:W-:Y:S05]  /*6260*/  WARPSYNC.COLLECTIVE R22, `(.L_x_714) ;  /* 0x0000000016087348 */ /* 0x000fea0003c00000 */
[----:B------:R0:W1:Y:S02]  /*6270*/  SHFL.BFLY P3, R24, R25, R26, R27 ;  /* 0x0c00001a19187389 */ /* 0x000064000006001b */
[----:B01----:R-:W-:Y:S05]  /*6280*/  ENDCOLLECTIVE ;  /* 0x000000000000791b */ /* 0x003fea0003800000 */
.L_x_714:
[----:B------:R-:W-:Y:S01]  /*6290*/  FADD.FTZ R20, R23, R20 ;  /* 0x0000001417147221 */ /* 0x000fe20000010000 */
[----:B------:R-:W-:Y:S01]  /*62a0*/  MOV R15, R24 ;  /* 0x00000018000f7202 */ /* 0x000fe20000000f00 */
[----:B------:R-:W-:Y:S06]  /*62b0*/  BRA `(.L_x_715) ;  /* 0xfffffff800c07947 */ /* 0x000fec000383ffff */
.L_x_716:
        /* <DEDUP_REMOVED lines=12> */
.L_x_914:


//--------------------- .text._ZN13group_norm_v218gn_bwd_cuda_kernelI6__halfLi320ELi3ELi16ELi40ELi4096ELb1ELb1ELi32ELi320ELi320ELi4ELb1ELi3ELb0ELb0ELNS_15WgradSyncMethodE2ENS_16CompileConditionILi1000EEEEEvPT_S6_S6_PKS5_S8_S8_S8_PKfflPfPj --------------------------
	.section	.text._ZN13group_norm_v218gn_bwd_cuda_kernelI6__halfLi320ELi3ELi16ELi40ELi4096ELb1ELb1ELi32ELi320ELi320ELi4ELb1ELi3ELb0ELb0ELNS_15WgradSyncMethodE2ENS_16CompileConditionILi1000EEEEEvPT_S6_S6_PKS5_S8_S8_S8_PKfflPfPj,"ax",@progbits
	.align	128
        .global         _ZN13group_norm_v218gn_bwd_cuda_kernelI6__halfLi320ELi3ELi16ELi40ELi4096ELb1ELb1ELi32ELi320ELi320ELi4ELb1ELi3ELb0ELb0ELNS_15WgradSyncMethodE2ENS_16CompileConditionILi1000EEEEEvPT_S6_S6_PKS5_S8_S8_S8_PKfflPfPj
        .type           _ZN13group_norm_v218gn_bwd_cuda_kernelI6__halfLi320ELi3ELi16ELi40ELi4096ELb1ELb1ELi32ELi320ELi320ELi4ELb1ELi3ELb0ELb0ELNS_15WgradSyncMethodE2ENS_16CompileConditionILi1000EEEEEvPT_S6_S6_PKS5_S8_S8_S8_PKfflPfPj,@function
        .size           _ZN13group_norm_v218gn_bwd_cuda_kernelI6__halfLi320ELi3ELi16ELi40ELi4096ELb1ELb1ELi32ELi320ELi320ELi4ELb1ELi3ELb0ELb0ELNS_15WgradSyncMethodE2ENS_16CompileConditionILi1000EEEEEvPT_S6_S6_PKS5_S8_S8_S8_PKfflPfPj,(.L_x_915 - _ZN13group_norm_v218gn_bwd_cuda_kernelI6__halfLi320ELi3ELi16ELi40ELi4096ELb1ELb1ELi32ELi320ELi320ELi4ELb1ELi3ELb0ELb0ELNS_15WgradSyncMethodE2ENS_16CompileConditionILi1000EEEEEvPT_S6_S6_PKS5_S8_S8_S8_PKfflPfPj)
        .other          _ZN13group_norm_v218gn_bwd_cuda_kernelI6__halfLi320ELi3ELi16ELi40ELi4096ELb1ELb1ELi32ELi320ELi320ELi4ELb1ELi3ELb0ELb0ELNS_15WgradSyncMethodE2ENS_16CompileConditionILi1000EEEEEvPT_S6_S6_PKS5_S8_S8_S8_PKfflPfPj,@"STO_CUDA_ENTRY STV_DEFAULT"
_ZN13group_norm_v218gn_bwd_cuda_kernelI6__halfLi320ELi3ELi16ELi40ELi4096ELb1ELb1ELi32ELi320ELi320ELi4ELb1ELi3ELb0ELb0ELNS_15WgradSyncMethodE2ENS_16CompileConditionILi1000EEEEEvPT_S6_S6_PKS5_S8_S8_S8_PKfflPfPj:
.text._ZN13group_norm_v218gn_bwd_cuda_kernelI6__halfLi320ELi3ELi16ELi40ELi4096ELb1ELb1ELi32ELi320ELi320ELi4ELb1ELi3ELb0ELb0ELNS_15WgradSyncMethodE2ENS_16CompileConditionILi1000EEEEEvPT_S6_S6_PKS5_S8_S8_S8_PKfflPfPj:
        /* <DEDUP_REMOVED lines=31> */
.L_x_719:
        /* <DEDUP_REMOVED lines=8> */
.L_x_718:
[----:B------:R-:W-:Y:S05]  /*0270*/  WARPSYNC.ALL ;  /* 0x0000000000007948 */ /* 0x000fea0003800000 */
[----:B------:R-:W-:Y:S06]  /*0280*/  BAR.SYNC.DEFER_BLOCKING 0x0 ;  /* 0x0000000000007b1d */ /* 0x000fec0000010000 */
[----:B------:R-:W-:Y:S05]  /*0290*/  BRA `(.L_x_720) ;  /* 0x0000004c00647947 */ /* 0x000fea0003800000 */
.L_x_717:
        /* <DEDUP_REMOVED lines=14> */
.L_x_733:
        /* <DEDUP_REMOVED lines=10> */
[----:B------:R-:W3:Y:S04]  /*0420*/  LDCU.64 UR18, c[0x0][0x3a0] ;  /* 0x00007400ff1277ac */ /* 0x000ee80008000a00 */
        /* <DEDUP_REMOVED lines=8> */
[----:B------:R4:W-:Y:S01]  /*04b0*/  STL [R1+0x90], R0 ;  /* 0x0000900001007387 */ /* 0x0009e20000100800 */
[----:B------:R-:W-:Y:S02]  /*04c0*/  SHF.L.U32 R2, R0, 0x5, RZ ;  /* 0x0000000500027819 */ /* 0x000fe400000006ff */
[----:B------:R-:W-:Y:S02]  /*04d0*/  LEA.HI.X R7, R7, RZ, R8, 0x5, P0 ;  /* 0x000000ff07077211 */ /* 0x000fe400000f2c08 */
[C---:B-1----:R-:W-:Y:S01]  /*04e0*/  LEA R12, P0, R6.reuse, UR14, 0x2 ;  /* 0x0000000e060c7c11 */ /* 0x042fe2000f8010ff */
[----:B--2---:R-:W1:Y:S03]  /*04f0*/  S2R R4, SR_TID.X ;  /* 0x0000000000047919 */ /* 0x004e660000002100 */
[----:B------:R-:W-:Y:S01]  /*0500*/  LEA.HI.X R13, R6, UR15, R7, 0x2, P0 ;  /* 0x0000000f060d7c11 */ /* 0x000fe200080f1407 */
[----:B0-----:R-:W-:Y:S01]  /*0510*/  IMAD.WIDE.U32 R14, R26, 0x2, R14 ;  /* 0x000000021a0e7825 */ /* 0x001fe200078e000e */
[----:B------:R-:W0:Y:S04]  /*0520*/  LDCU.64 UR14, c[0x0][0x398] ;  /* 0x00007300ff0e77ac */ /* 0x000e280008000a00 */
[----:B------:R-:W2:Y:S04]  /*0530*/  LDG.E.64.CONSTANT R12, desc[UR16][R12.64] ;  /* 0x000000100c0c7981 */ /* 0x000ea8000c1e9b00 */
[----:B------:R-:W2:Y:S01]  /*0540*/  LDG.E.64.CONSTANT R14, desc[UR16][R14.64] ;  /* 0x000000100e0e7981 */ /* 0x000ea2000c1e9b00 */
[----:B-1----:R-:W-:-:S05]  /*0550*/  LOP3.LUT R4, R4, 0xffff, RZ, 0xc0, !PT ;  /* 0x0000ffff04047812 */ /* 0x002fca00078ec0ff */
[----:B------:R-:W-:-:S05]  /*0560*/  IMAD R4, R4, 0x334, RZ ;  /* 0x0000033404047824 */ /* 0x000fca00078e02ff */
[----:B------:R-:W-:-:S04]  /*0570*/  SHF.R.U32.HI R4, RZ, 0x10, R4 ;  /* 0x00000010ff047819 */ /* 0x000fc80000011604 */
[----:B------:R-:W-:Y:S01]  /*0580*/  LOP3.LUT R4, R4, 0xfe0, R2, 0xf8, !PT ;  /* 0x00000fe004047812 */ /* 0x000fe200078ef802 */
[----:B------:R-:W-:-:S04]  /*0590*/  IMAD.WIDE.U32 R2, R3, 0x280000, R26 ;  /* 0x0028000003027825 */ /* 0x000fc800078e001a */
[----:B------:R-:W-:Y:S02]  /*05a0*/  IMAD R9, R4, 0x280, RZ ;  /* 0x0000028004097824 */ /* 0x000fe400078e02ff */
[----:B------:R-:W1:Y:S03]  /*05b0*/  LDC.64 R4, c[0x0][0x3b0] ;  /* 0x0000ec00ff047b82 */ /* 0x000e660000000a00 */
[----:B------:R-:W-:-:S04]  /*05c0*/  IADD3 R2, P1, PT, R9, R2, RZ ;  /* 0x0000000209027210 */ /* 0x000fc80007f3e0ff */
[----:B------:R-:W-:Y:S01]  /*05d0*/  IADD3.X R3, PT, PT, R3, UR9, RZ, P1, !PT ;  /* 0x0000000903037c10 */ /* 0x000fe20008ffe4ff */
[----:B------:R-:W2:Y:S01]  /*05e0*/  LDCU UR9, c[0x0][0x3c0] ;  /* 0x00007800ff0977ac */ /* 0x000ea20008000800 */
[C---:B------:R-:W-:Y:S02]  /*05f0*/  SHF.L.U32 R18, R2.reuse, 0x1, RZ ;  /* 0x0000000102127819 */ /* 0x040fe400000006ff */
[----:B----4-:R-:W-:Y:S02]  /*0600*/  SHF.L.U64.HI R0, R2, 0x1, R3 ;  /* 0x0000000102007819 */ /* 0x010fe40000010203 */
[----:B---3--:R-:W-:-:S04]  /*0610*/  IADD3 R10, P0, PT, R18, UR18, RZ ;  /* 0x00000012120a7c10 */ /* 0x008fc8000ff1e0ff */
[----:B------:R-:W-:-:S05]  /*0620*/  IADD3.X R11, PT, PT, R0, UR19, RZ, P0, !PT ;  /* 0x00000013000b7c10 */ /* 0x000fca00087fe4ff */
[----:B------:R-:W3:Y:S01]  /*0630*/  LDG.E.64.CONSTANT R6, desc[UR16][R10.64] ;  /* 0x000000100a067981 */ /* 0x000ee2000c1e9b00 */
[----:B-1----:R-:W-:-:S03]  /*0640*/  IMAD.WIDE.U32 R26, R26, 0x2, R4 ;  /* 0x000000021a1a7825 */ /* 0x002fc600078e0004 */
[----:B------:R-:W4:Y:S04]  /*0650*/  LDG.E.64.CONSTANT R8, desc[UR16][R10.64+0x1400] ;  /* 0x001400100a087981 */ /* 0x000f28000c1e9b00 */
[----:B------:R-:W4:Y:S04]  /*0660*/  LDG.E.64.CONSTANT R26, desc[UR16][R26.64] ;  /* 0x000000101a1a7981 */ /* 0x000f28000c1e9b00 */
[----:B------:R-:W4:Y:S04]  /*0670*/  LDG.E.64.CONSTANT R30, desc[UR16][R10.64+0x2800] ;  /* 0x002800100a1e7981 */ /* 0x000f28000c1e9b00 */
[----:B------:R-:W4:Y:S04]  /*0680*/  LDG.E.64.CONSTANT R16, desc[UR16][R10.64+0x3c00] ;  /* 0x003c00100a107981 */ /* 0x000f28000c1e9b00 */
[----:B------:R0:W-:Y:S04]  /*0690*/  STL [R1+0x80], R18 ;  /* 0x0000801201007387 */ /* 0x0001e80000100800 */
[----:B------:R1:W-:Y:S04]  /*06a0*/  STL [R1+0x84], R0 ;  /* 0x0000840001007387 */ /* 0x0003e80000100800 */
[----:B------:R-:W4:Y:S01]  /*06b0*/  LDG.E.64.CONSTANT R20, desc[UR16][R10.64+0x5000] ;  /* 0x005000100a147981 */ /* 0x000f22000c1e9b00 */
[----:B0-----:R-:W-:-:S03]  /*06c0*/  IADD3 R18, P0, PT, R18, UR14, RZ ;  /* 0x0000000e12127c10 */ /* 0x001fc6000ff1e0ff */
[----:B------:R-:W4:Y:S01]  /*06d0*/  LDG.E.64.CONSTANT R4, desc[UR16][R10.64+0x6400] ;  /* 0x006400100a047981 */ /* 0x000f22000c1e9b00 */
[----:B------:R-:W-:-:S05]  /*06e0*/  IADD3.X R19, PT, PT, R0, UR15, RZ, P0, !PT ;  /* 0x0000000f00137c10 */ /* 0x000fca00087fe4ff */
[----:B------:R-:W4:Y:S04]  /*06f0*/  LDG.E.64.CONSTANT R22, desc[UR16][R18.64] ;  /* 0x0000001012167981 */ /* 0x000f28000c1e9b00 */
[----:B------:R-:W4:Y:S04]  /*0700*/  LDG.E.64.CONSTANT R38, desc[UR16][R18.64+0x1400] ;  /* 0x0014001012267981 */ /* 0x000f28000c1e9b00 */
[----:B------:R-:W4:Y:S01]  /*0710*/  LDG.E.64.CONSTANT R34, desc[UR16][R18.64+0x2800] ;  /* 0x0028001012227981 */ /* 0x000f22000c1e9b00 */
[----:B--2---:R-:W-:-:S06]  /*0720*/  FADD.FTZ R2, R13, UR9 ;  /* 0x000000090d027e21 */ /* 0x004fcc0008010000 */
[----:B------:R-:W1:Y:S01]  /*0730*/  MUFU.RSQ R2, R2 ;  /* 0x0000000200027308 */ /* 0x000e620000001400 */
[--C-:B------:R-:W-:Y:S02]  /*0740*/  HADD2.F32 R24, -RZ, R14.reuse.H0_H0 ;  /* 0x2000000eff187230 */ /* 0x100fe40000004100 */
[--C-:B------:R-:W-:Y:S02]  /*0750*/  HADD2.F32 R53, -RZ, R14.reuse.H1_H1 ;  /* 0x3000000eff357230 */ /* 0x100fe40000004100 */
[----:B------:R-:W-:Y:S02]  /*0760*/  HADD2.F32 R54, -RZ, R15.H0_H0 ;  /* 0x2000000fff367230 */ /* 0x000fe40000004100 */
[----:B------:R-:W-:Y:S02]  /*0770*/  HADD2.F32 R49, -RZ, R14.H0_H0 ;  /* 0x2000000eff317230 */ /* 0x000fe40000004100 */
[--C-:B---3--:R-:W-:Y:S02]  /*0780*/  HADD2.F32 R3, -RZ, R6.reuse.H0_H0 ;  /* 0x20000006ff037230 */ /* 0x108fe40000004100 */
[----:B------:R-:W-:-:S03]  /*0790*/  HADD2.F32 R13, -RZ, R6.H1_H1 ;  /* 0x30000006ff0d7230 */ /* 0x000fc60000004100 */
[----:B------:R-:W-:Y:S01]  /*07a0*/  FADD.FTZ R3, -R12, R3 ;  /* 0x000000030c037221 */ /* 0x000fe20000010100 */
[----:B----4-:R-:W-:-:S03]  /*07b0*/  HADD2.F32 R61, -RZ, R26.H0_H0 ;  /* 0x2000001aff3d7230 */ /* 0x010fc60000004100 */
[----:B-1----:R-:W-:Y:S01]  /*07c0*/  FMUL.FTZ R0, R2, R3 ;  /* 0x0000000302007220 */ /* 0x002fe20000410000 */
[----:B------:R-:W-:Y:S01]  /*07d0*/  FADD.FTZ R13, -R12, R13 ;  /* 0x0000000d0c0d7221 */ /* 0x000fe20000010100 */
[--C-:B------:R-:W-:Y:S02]  /*07e0*/  HADD2.F32 R3, -RZ, R7.reuse.H0_H0 ;  /* 0x20000007ff037230 */ /* 0x100fe40000004100 */
[----:B------:R-:W-:Y:S01]  /*07f0*/  FFMA.FTZ R57, R0, R24, R61 ;  /* 0x0000001800397223 */ /* 0x000fe2000001003d */
[----:B------:R0:W-:Y:S01]  /*0800*/  STL [R1+0x48], R0 ;  /* 0x0000480001007387 */ /* 0x0001e20000100800 */
[----:B------:R-:W-:Y:S02]  /*0810*/  HADD2.F32 R44, -RZ, R26.H1_H1 ;  /* 0x3000001aff2c7230 */ /* 0x000fe40000004100 */
[----:B------:R-:W-:Y:S01]  /*0820*/  FADD.FTZ R3, -R12, R3 ;  /* 0x000000030c037221 */ /* 0x000fe20000010100 */
[----:B------:R-:W-:Y:S01]  /*0830*/  HADD2.F32 R29, -RZ, R7.H1_H1 ;  /* 0x30000007ff1d7230 */ /* 0x000fe20000004100 */
[----:B------:R-:W-:Y:S01]  /*0840*/  STL [R1+0x70], R53 ;  /* 0x0000703501007387 */ /* 0x000fe20000100800 */
[----:B------:R-:W-:-:S02]  /*0850*/  HADD2.F32 R59, -RZ, R27.H0_H0 ;  /* 0x2000001bff3b7230 */ /* 0x000fc40000004100 */
[----:B0-----:R-:W-:Y:S01]  /*0860*/  FMUL.FTZ R0, R2, R13 ;  /* 0x0000000d02007220 */ /* 0x001fe20000410000 */
[----:B------:R-:W-:Y:S03]  /*0870*/  STL [R1], R44 ;  /* 0x0000002c01007387 */ /* 0x000fe60000100800 */
[----:B------:R-:W-:Y:S01]  /*0880*/  FFMA.FTZ R25, R0, R53, R44 ;  /* 0x0000003500197223 */ /* 0x000fe2000001002c */
[----:B------:R0:W-:Y:S01]  /*0890*/  STL [R1+0x5c], R0 ;  /* 0x00005c0001007387 */ /* 0x0001e20000100800 */
[----:B------:R-:W-:Y:S01]  /*08a0*/  FADD.FTZ R29, -R12, R29 ;  /* 0x0000001d0c1d7221 */ /* 0x000fe20000010100 */
[----:B------:R-:W-:Y:S02]  /*08b0*/  HADD2.F32 R58, -RZ, R27.H1_H1 ;  /* 0x3000001bff3a7230 */ /* 0x000fe40000004100 */
[----:B------:R-:W-:Y:S01]  /*08c0*/  STL [R1+0x74], R54 ;  /* 0x0000743601007387 */ /* 0x000fe20000100800 */
[----:B------:R-:W-:-:S02]  /*08d0*/  HADD2.F32 R36, -RZ, R30.H1_H1 ;  /* 0x3000001eff247230 */ /* 0x000fc40000004100 */
[----:B------:R-:W-:Y:S01]  /*08e0*/  FMUL.FTZ R33, R57, -1.4426950216293334961 ;  /* 0xbfb8aa3b39217820 */ /* 0x000fe20000410000 */
[----:B------:R-:W2:Y:S01]  /*08f0*/  LDG.E.64.CONSTANT R6, desc[UR16][R18.64+0x3c00] ;  /* 0x003c001012067981 */ /* 0x000ea2000c1e9b00 */
[----:B0-----:R-:W-:Y:S01]  /*0900*/  FMUL.FTZ R0, R2, R3 ;  /* 0x0000000302007220 */ /* 0x001fe20000410000 */
[----:B------:R-:W-:Y:S02]  /*0910*/  HADD2.F32 R3, -RZ, R8.H0_H0 ;  /* 0x20000008ff037230 */ /* 0x000fe40000004100 */
[----:B------:R-:W-:Y:S01]  /*0920*/  STL [R1+0x8], R59 ;  /* 0x0000083b01007387 */ /* 0x000fe20000100800 */
[----:B------:R-:W-:-:S03]  /*0930*/  FFMA.FTZ R43, R0, R54, R59 ;  /* 0x00000036002b7223 */ /* 0x000fc6000001003b */
[----:B------:R0:W-:Y:S01]  /*0940*/  STL [R1+0x60], R0 ;  /* 0x0000600001007387 */ /* 0x0001e20000100800 */
[----:B------:R-:W-:Y:S01]  /*0950*/  FMUL.FTZ R13, R2, R29 ;  /* 0x0000001d020d7220 */ /* 0x000fe20000410000 */
[----:B------:R-:W-:Y:S02]  /*0960*/  FADD.FTZ R3, -R12, R3 ;  /* 0x000000030c037221 */ /* 0x000fe40000010100 */
[----:B------:R-:W-:Y:S01]  /*0970*/  STL [R1+0x10], R58 ;  /* 0x0000103a01007387 */ /* 0x000fe20000100800 */
[----:B0-----:R-:W-:Y:S02]  /*0980*/  HADD2.F32 R0, -RZ, R15.H1_H1 ;  /* 0x3000000fff007230 */ /* 0x001fe40000004100 */
[----:B------:R-:W-:Y:S01]  /*0990*/  FMUL.FTZ R3, R2, R3 ;  /* 0x0000000302037220 */ /* 0x000fe20000410000 */
[----:B------:R-:W-:Y:S01]  /*09a0*/  FADD.FTZ R36, -R12, R36 ;  /* 0x000000240c247221 */ /* 0x000fe20000010100 */
[----:B------:R-:W0:Y:S01]  /*09b0*/  MUFU.EX2 R33, R33 ;  /* 0x0000002100217308 */ /* 0x000e220000000800 */
[----:B------:R-:W-:Y:S01]  /*09c0*/  FMUL.FTZ R41, R25, -1.4426950216293334961 ;  /* 0xbfb8aa3b19297820 */ /* 0x000fe20000410000 */
[----:B------:R-:W-:Y:S01]  /*09d0*/  STL [R1+0x78], R0 ;  /* 0x0000780001007387 */ /* 0x000fe20000100800 */
[----:B------:R-:W-:-:S03]  /*09e0*/  FFMA.FTZ R42, R13, R0, R58 ;  /* 0x000000000d2a7223 */ /* 0x000fc6000001003a */
[----:B------:R1:W-:Y:S01]  /*09f0*/  STL [R1+0x68], R13 ;  /* 0x0000680d01007387 */ /* 0x0003e20000100800 */
[----:B------:R-:W-:-:S03]  /*0a00*/  FFMA.FTZ R28, R49, R3, R61 ;  /* 0x00000003311c7223 */ /* 0x000fc6000001003d */
[----:B------:R-:W-:Y:S01]  /*0a10*/  STL [R1+0x7c], R49 ;  /* 0x00007c3101007387 */ /* 0x000fe20000100800 */
[----:B------:R-:W-:-:S03]  /*0a20*/  FMUL.FTZ R40, R43, -1.4426950216293334961 ;  /* 0xbfb8aa3b2b287820 */ /* 0x000fc60000410000 */
[----:B------:R-:W3:Y:S01]  /*0a30*/  LDG.E.64.CONSTANT R14, desc[UR16][R18.64+0x5000] ;  /* 0x00500010120e7981 */ /* 0x000ee2000c1e9b00 */
[----:B-1----:R-:W-:-:S03]  /*0a40*/  HADD2.F32 R13, -RZ, R8.H1_H1 ;  /* 0x30000008ff0d7230 */ /* 0x002fc60000004100 */
[----:B------:R1:W-:Y:S02]  /*0a50*/  STL [R1+0x64], R3 ;  /* 0x0000640301007387 */ /* 0x0003e40000100800 */
[----:B------:R-:W-:Y:S01]  /*0a60*/  FADD.FTZ R13, -R12, R13 ;  /* 0x0000000d0c0d7221 */ /* 0x000fe20000010100 */
[----:B-1----:R-:W-:-:S03]  /*0a70*/  HADD2.F32 R3, -RZ, R9.H0_H0 ;  /* 0x20000009ff037230 */ /* 0x002fc60000004100 */
[----:B------:R-:W-:Y:S02]  /*0a80*/  FMUL.FTZ R8, R2, R13 ;  /* 0x0000000d02087220 */ /* 0x000fe40000410000 */
[----:B------:R-:W-:-:S04]  /*0a90*/  FADD.FTZ R13, -R12, R3 ;  /* 0x000000030c0d7221 */ /* 0x000fc80000010100 */
[----:B------:R-:W-:Y:S01]  /*0aa0*/  FMUL.FTZ R13, R2, R13 ;  /* 0x0000000d020d7220 */ /* 0x000fe20000410000 */
[----:B------:R-:W-:Y:S01]  /*0ab0*/  STL [R1+0x6c], R8 ;  /* 0x00006c0801007387 */ /* 0x000fe20000100800 */
[----:B------:R-:W-:Y:S02]  /*0ac0*/  HADD2.F32 R3, -RZ, R9.H1_H1 ;  /* 0x30000009ff037230 */ /* 0x000fe40000004100 */
[----:B------:R-:W-:Y:S01]  /*0ad0*/  FFMA.FTZ R29, R54, R13, R59 ;  /* 0x0000000d361d7223 */ /* 0x000fe2000001003b */
[----:B------:R1:W-:Y:S02]  /*0ae0*/  STL [R1+0x54], R13 ;  /* 0x0000540d01007387 */ /* 0x0003e40000100800 */
[----:B------:R-:W-:Y:S01]  /*0af0*/  FADD.FTZ R3, -R12, R3 ;  /* 0x000000030c037221 */ /* 0x000fe20000010100 */
[----:B-1----:R-:W-:-:S03]  /*0b00*/  HADD2.F32 R13, -RZ, R30.H0_H0 ;  /* 0x2000001eff0d7230 */ /* 0x002fc60000004100 */
[----:B------:R-:W-:Y:S01]  /*0b10*/  FMUL.FTZ R3, R2, R3 ;  /* 0x0000000302037220 */ /* 0x000fe20000410000 */
[----:B------:R-:W-:Y:S02]  /*0b20*/  HADD2.F32 R30, -RZ, R31.H0_H0 ;  /* 0x2000001fff1e7230 */ /* 0x000fe40000004100 */
[----:B------:R-:W-:Y:S01]  /*0b30*/  FADD.FTZ R13, -R12, R13 ;  /* 0x0000000d0c0d7221 */ /* 0x000fe20000010100 */
[----:B------:R-:W-:-:S03]  /*0b40*/  FMUL.FTZ R36, R2, R36 ;  /* 0x0000002402247220 */ /* 0x000fc60000410000 */
[----:B------:R-:W-:Y:S01]  /*0b50*/  FMUL.FTZ R45, R2, R13 ;  /* 0x0000000d022d7220 */ /* 0x000fe20000410000 */
[C---:B------:R-:W-:Y:S01]  /*0b60*/  FADD.FTZ R30, -R12.reuse, R30 ;  /* 0x0000001e0c1e7221 */ /* 0x040fe20000010100 */
[----:B------:R-:W-:Y:S01]  /*0b70*/  STL [R1+0x44], R3 ;  /* 0x0000440301007387 */ /* 0x000fe20000100800 */
[----:B------:R-:W-:Y:S01]  /*0b80*/  FFMA.FTZ R46, R53, R36, R44 ;  /* 0x00000024352e7223 */ /* 0x000fe2000001002c */
[----:B------:R-:W-:Y:S02]  /*0b90*/  HADD2.F32 R31, -RZ, R31.H1_H1 ;  /* 0x3000001fff1f7230 */ /* 0x000fe40000004100 */
[----:B------:R-:W-:Y:S04]  /*0ba0*/  STL [R1+0x40], R45 ;  /* 0x0000402d01007387 */ /* 0x000fe80000100800 */
[----:B------:R1:W-:Y:S01]  /*0bb0*/  STL [R1+0x3c], R36 ;  /* 0x00003c2401007387 */ /* 0x0003e20000100800 */
[----:B------:R-:W-:Y:S01]  /*0bc0*/  FADD.FTZ R31, -R12, R31 ;  /* 0x0000001f0c1f7221 */ /* 0x000fe20000010100 */
[C---:B-1----:R-:W-:Y:S01]  /*0bd0*/  FMUL.FTZ R36, R2.reuse, R30 ;  /* 0x0000001e02247220 */ /* 0x042fe20000410000 */
[----:B------:R-:W-:Y:S01]  /*0be0*/  HADD2.F32 R30, -RZ, R16.H0_H0 ;  /* 0x20000010ff1e7230 */ /* 0x000fe20000004100 */
[----:B------:R-:W1:Y:S01]  /*0bf0*/  MUFU.EX2 R41, R41 ;  /* 0x0000002900297308 */ /* 0x000e620000000800 */
[----:B------:R-:W-:-:S03]  /*0c00*/  FMUL.FTZ R31, R2, R31 ;  /* 0x0000001f021f7220 */ /* 0x000fc60000410000 */
[----:B------:R-:W-:Y:S01]  /*0c10*/  FADD.FTZ R30, -R12, R30 ;  /* 0x0000001e0c1e7221 */ /* 0x000fe20000010100 */
[----:B0-----:R-:W-:Y:S01]  /*0c20*/  FADD.FTZ R33, R33, 1 ;  /* 0x3f80000021217421 */ /* 0x001fe20000010000 */
[----:B------:R-:W-:Y:S02]  /*0c30*/  FMUL.FTZ R37, R42, -1.4426950216293334961 ;  /* 0xbfb8aa3b2a257820 */ /* 0x000fe40000410000 */
[----:B------:R-:W-:Y:S01]  /*0c40*/  FMUL.FTZ R30, R2, R30 ;  /* 0x0000001e021e7220 */ /* 0x000fe20000410000 */
[----:B------:R-:W0:Y:S01]  /*0c50*/  MUFU.EX2 R40, R40 ;  /* 0x0000002800287308 */ /* 0x000e220000000800 */
[----:B------:R-:W-:Y:S01]  /*0c60*/  HADD2.F32 R16, -RZ, R16.H1_H1 ;  /* 0x30000010ff107230 */ /* 0x000fe20000004100 */
[----:B------:R4:W-:Y:S01]  /*0c70*/  STL [R1+0x38], R36 ;  /* 0x0000382401007387 */ /* 0x0009e20000100800 */
[----:B------:R-:W-:-:S03]  /*0c80*/  FFMA.FTZ R47, R54, R36, R59 ;  /* 0x00000024362f7223 */ /* 0x000fc6000001003b */
[----:B------:R-:W-:Y:S02]  /*0c90*/  STL [R1+0x34], R31 ;  /* 0x0000341f01007387 */ /* 0x000fe40000100800 */
[----:B------:R-:W0:Y:S02]  /*0ca0*/  MUFU.RCP R33, R33 ;  /* 0x0000002100217308 */ /* 0x000e240000001000 */
[----:B------:R1:W-:Y:S01]  /*0cb0*/  STL [R1+0x30], R30 ;  /* 0x0000301e01007387 */ /* 0x0003e20000100800 */
[----:B----4-:R-:W-:Y:S01]  /*0cc0*/  FFMA.FTZ R36, R49, R30, R61 ;  /* 0x0000001e31247223 */ /* 0x010fe2000001003d */
[----:B------:R-:W-:-:S04]  /*0cd0*/  FADD.FTZ R16, -R12, R16 ;  /* 0x000000100c107221 */ /* 0x000fc80000010100 */
[----:B------:R-:W4:Y:S01]  /*0ce0*/  MUFU.EX2 R37, R37 ;  /* 0x0000002500257308 */ /* 0x000f220000000800 */
[--C-:B-1----:R-:W-:Y:S02]  /*0cf0*/  HADD2.F32 R30, -RZ, R17.reuse.H0_H0 ;  /* 0x20000011ff1e7230 */ /* 0x102fe40000004100 */
[----:B------:R-:W-:Y:S01]  /*0d00*/  FMUL.FTZ R60, R2, R16 ;  /* 0x00000010023c7220 */ /* 0x000fe20000410000 */
[----:B------:R-:W-:Y:S02]  /*0d10*/  HADD2.F32 R16, -RZ, R17.H1_H1 ;  /* 0x30000011ff107230 */ /* 0x000fe40000004100 */
[C---:B------:R-:W-:Y:S01]  /*0d20*/  FADD.FTZ R30, -R12.reuse, R30 ;  /* 0x0000001e0c1e7221 */ /* 0x040fe20000010100 */
[----:B------:R-:W-:Y:S02]  /*0d30*/  FADD.FTZ R41, R41, 1 ;  /* 0x3f80000029297421 */ /* 0x000fe40000010000 */
[----:B------:R-:W-:Y:S01]  /*0d40*/  FADD.FTZ R16, -R12, R16 ;  /* 0x000000100c107221 */ /* 0x000fe20000010100 */
[----:B------:R-:W-:Y:S01]  /*0d50*/  FMUL.FTZ R17, R2, R30 ;  /* 0x0000001e02117220 */ /* 0x000fe20000410000 */
[----:B------:R-:W-:Y:S01]  /*0d60*/  FFMA.FTZ R48, R0, R31, R58 ;  /* 0x0000001f00307223 */ /* 0x000fe2000001003a */
[----:B0-----:R-:W-:Y:S01]  /*0d70*/  FADD.FTZ R31, R40, 1 ;  /* 0x3f800000281f7421 */ /* 0x001fe20000010000 */
[----:B------:R-:W-:Y:S01]  /*0d80*/  STL [R1+0x2c], R60 ;  /* 0x00002c3c01007387 */ /* 0x000fe20000100800 */
[----:B------:R0:W1:Y:S01]  /*0d90*/  MUFU.RCP R56, R41 ;  /* 0x0000002900387308 */ /* 0x0000620000001000 */
[----:B------:R-:W-:-:S02]  /*0da0*/  FFMA.FTZ R40, R54, R17, R59 ;  /* 0x0000001136287223 */ /* 0x000fc4000001003b */
[----:B------:R4:W-:Y:S01]  /*0db0*/  STL [R1+0x28], R17 ;  /* 0x0000281101007387 */ /* 0x0009e20000100800 */
[----:B------:R-:W-:Y:S01]  /*0dc0*/  FFMA.FTZ R27, R53, R8, R44 ;  /* 0x00000008351b7223 */ /* 0x000fe2000001002c */
[----:B------:R-:W-:Y:S01]  /*0dd0*/  FMUL.FTZ R32, R28, -1.4426950216293334961 ;  /* 0xbfb8aa3b1c207820 */ /* 0x000fe20000410000 */
[----:B------:R-:W-:Y:S01]  /*0de0*/  FMUL.FTZ R24, R29, -1.4426950216293334961 ;  /* 0xbfb8aa3b1d187820 */ /* 0x000fe20000410000 */
[--C-:B------:R-:W-:Y:S01]  /*0df0*/  FFMA.FTZ R3, R0, R3, R58.reuse ;  /* 0x0000000300037223 */ /* 0x100fe2000001003a */
[----:B0-----:R-:W-:Y:S01]  /*0e00*/  MOV R41, R44 ;  /* 0x0000002c00297202 */ /* 0x001fe20000000f00 */
[----:B----4-:R-:W-:Y:S01]  /*0e10*/  FMUL.FTZ R17, R2, R16 ;  /* 0x0000001002117220 */ /* 0x010fe20000410000 */
[----:B------:R-:W-:Y:S01]  /*0e20*/  FADD.FTZ R16, -R33, 1 ;  /* 0x3f80000021107421 */ /* 0x000fe20000010100 */
[----:B------:R-:W-:Y:S02]  /*0e30*/  FADD.FTZ R44, R37, 1 ;  /* 0x3f800000252c7421 */ /* 0x000fe40000010000 */
[----:B------:R-:W-:Y:S01]  /*0e40*/  FFMA.FTZ R37, R53, R60, R41 ;  /* 0x0000003c35257223 */ /* 0x000fe20000010029 */
[----:B------:R-:W-:Y:S01]  /*0e50*/  FFMA.FTZ R41, R0, R17, R58 ;  /* 0x0000001100297223 */ /* 0x000fe2000001003a */
[----:B------:R0:W-:Y:S01]  /*0e60*/  STL [R1+0x24], R17 ;  /* 0x0000241101007387 */ /* 0x0001e20000100800 */
[----:B------:R-:W-:Y:S01]  /*0e70*/  FFMA.FTZ R57, R57, R16, 1 ;  /* 0x3f80000039397423 */ /* 0x000fe20000010010 */
[----:B------:R-:W4:Y:S02]  /*0e80*/  MUFU.RCP R31, R31 ;  /* 0x0000001f001f7308 */ /* 0x000f240000001000 */
[----:B------:R-:W3:Y:S04]  /*0e90*/  LDG.E.64.CONSTANT R8, desc[UR16][R10.64+0x7800] ;  /* 0x007800100a087981 */ /* 0x000ee8000c1e9b00 */
[----:B0-----:R-:W2:Y:S01]  /*0ea0*/  LDG.E.64.CONSTANT R16, desc[UR16][R18.64+0x6400] ;  /* 0x0064001012107981 */ /* 0x001ea2000c1e9b00 */
[----:B------:R-:W-:Y:S01]  /*0eb0*/  FMUL.FTZ R26, R27, -1.4426950216293334961 ;  /* 0xbfb8aa3b1b1a7820 */ /* 0x000fe20000410000 */
[----:B------:R-:W-:Y:S08]  /*0ec0*/  MUFU.EX2 R32, R32 ;  /* 0x0000002000207308 */ /* 0x000ff00000000800 */
[----:B------:R-:W0:Y:S01]  /*0ed0*/  MUFU.RCP R44, R44 ;  /* 0x0000002c002c7308 */ /* 0x000e220000001000 */
[----:B-1----:R-:W-:Y:S01]  /*0ee0*/  FADD.FTZ R58, -R56, 1 ;  /* 0x3f800000383a7421 */ /* 0x002fe20000010100 */
[----:B----4-:R-:W-:-:S06]  /*0ef0*/  FADD.FTZ R59, -R31, 1 ;  /* 0x3f8000001f3b7421 */ /* 0x010fcc0000010100 */
[----:B------:R-:W1:Y:S01]  /*0f00*/  MUFU.EX2 R24, R24 ;  /* 0x0000001800187308 */ /* 0x000e620000000800 */
[----:B------:R-:W-:Y:S01]  /*0f10*/  FMUL.FTZ R57, R33, R57 ;  /* 0x0000003921397220 */ /* 0x000fe20000410000 */
[----:B------:R-:W-:Y:S01]  /*0f20*/  FMUL.FTZ R13, R3, -1.4426950216293334961 ;  /* 0xbfb8aa3b030d7820 */ /* 0x000fe20000410000 */
[----:B------:R-:W4:Y:S05]  /*0f30*/  LDG.E.64.CONSTANT R10, desc[UR16][R10.64+0x8c00] ;  /* 0x008c00100a0a7981 */ /* 0x000f2a000c1e9b00 */
[----:B------:R-:W1:Y:S01]  /*0f40*/  MUFU.EX2 R26, R26 ;  /* 0x0000001a001a7308 */ /* 0x000e620000000800 */
[----:B------:R-:W-:Y:S01]  /*0f50*/  FFMA.FTZ R58, R25, R58, 1 ;  /* 0x3f800000193a7423 */ /* 0x000fe2000001003a */
[----:B------:R-:W-:Y:S01]  /*0f60*/  FFMA.FTZ R59, R43, R59, 1 ;  /* 0x3f8000002b3b7423 */ /* 0x000fe2000001003b */
[----:B0-----:R-:W-:Y:S01]  /*0f70*/  FADD.FTZ R60, -R44, 1 ;  /* 0x3f8000002c3c7421 */ /* 0x001fe20000010100 */
[----:B------:R-:W-:Y:S01]  /*0f80*/  FADD.FTZ R25, R32, 1 ;  /* 0x3f80000020197421 */ /* 0x000fe20000010000 */
[----:B------:R-:W-:-:S02]  /*0f90*/  HADD2.F32 R32, -RZ, R22.H0_H0 ;  /* 0x20000016ff207230 */ /* 0x000fc40000004100 */
[----:B------:R-:W-:Y:S01]  /*0fa0*/  FMUL.FTZ R59, R31, R59 ;  /* 0x0000003b1f3b7220 */ /* 0x000fe20000410000 */
[----:B------:R-:W-:Y:S01]  /*0fb0*/  FFMA.FTZ R60, R42, R60, 1 ;  /* 0x3f8000002a3c7423 */ /* 0x000fe2000001003c */
[----:B------:R-:W-:Y:S01]  /*0fc0*/  FMUL.FTZ R56, R56, R58 ;  /* 0x0000003a38387220 */ /* 0x000fe20000410000 */
[--C-:B------:R-:W-:Y:S02]  /*0fd0*/  HADD2.F32 R31, -RZ, R23.reuse.H0_H0 ;  /* 0x20000017ff1f7230 */ /* 0x100fe40000004100 */
[----:B-1----:R-:W-:Y:S01]  /*0fe0*/  FADD.FTZ R24, R24, 1 ;  /* 0x3f80000018187421 */ /* 0x002fe20000010000 */
[----:B------:R-:W-:Y:S01]  /*0ff0*/  FMUL.FTZ R60, R44, R60 ;  /* 0x0000003c2c3c7220 */ /* 0x000fe20000410000 */
[----:B------:R-:W-:Y:S01]  /*1000*/  FADD.FTZ R58, R26, 1 ;  /* 0x3f8000001a3a7421 */ /* 0x000fe20000010000 */
[----:B------:R-:W-:Y:S01]  /*1010*/  FMUL.FTZ R26, R32, R57 ;  /* 0x00000039201a7220 */ /* 0x000fe20000410000 */
[----:B------:R-:W-:Y:S02]  /*1020*/  HADD2.F32 R32, -RZ, R23.H1_H1 ;  /* 0x30000017ff207230 */ /* 0x000fe40000004100 */
[----:B------:R-:W-:Y:S01]  /*1030*/  FMUL.FTZ R23, R31, R59 ;  /* 0x0000003b1f177220 */ /* 0x000fe20000410000 */
[----:B------:R0:W-:Y:S02]  /*1040*/  MUFU.RCP R57, R24 ;  /* 0x0000001800397308 */ /* 0x0001e40000001000 */
[----:B0-----:R-:W-:Y:S01]  /*1050*/  FMUL.FTZ R24, R32, R60 ;  /* 0x0000003c20187220 */ /* 0x001fe20000410000 */
[----:B--2---:R0:W-:Y:S04]  /*1060*/  STL [R1+0xd8], R16 ;  /* 0x0000d81001007387 */ /* 0x0041e80000100800 */
[----:B0-----:R-:W2:Y:S04]  /*1070*/  LDL R16, [R1+0x74] ;  /* 0x0000740001107983 */ /* 0x001ea80000100800 */
[----:B------:R0:W-:Y:S04]  /*1080*/  STL [R1+0xd4], R17 ;  /* 0x0000d41101007387 */ /* 0x0001e80000100800 */
[----:B0-----:R-:W3:Y:S04]  /*1090*/  LDL.LU R17, [R1+0x10] ;  /* 0x0000100001117983 */ /* 0x001ee80000300800 */
[----:B------:R0:W-:Y:S04]  /*10a0*/  STL [R1+0xdc], R26 ;  /* 0x0000dc1a01007387 */ /* 0x0001e80000100800 */
[----:B0-----:R-:W2:Y:S04]  /*10b0*/  LDL.LU R26, [R1+0x8] ;  /* 0x00000800011a7983 */ /* 0x001ea80000300800 */
[----:B------:R0:W-:Y:S04]  /*10c0*/  STL [R1+0xd0], R23 ;  /* 0x0000d01701007387 */ /* 0x0001e80000100800 */
[----:B0-----:R-:W4:Y:S04]  /*10d0*/  LDL R23, [R1+0x7c] ;  /* 0x00007c0001177983 */ /* 0x001f280000100800 */
[----:B------:R-:W3:Y:S04]  /*10e0*/  LDL.LU R60, [R1] ;  /* 0x00000000013c7983 */ /* 0x000ee80000300800 */
[----:B------:R0:W-:Y:S04]  /*10f0*/  STL [R1+0xcc], R24 ;  /* 0x0000cc1801007387 */ /* 0x0001e80000100800 */
[----:B0-----:R-:W3:Y:S01]  /*1100*/  LDL R24, [R1+0x70] ;  /* 0x0000700001187983 */ /* 0x001ee20000100800 */
[----:B------:R-:W0:Y:S01]  /*1110*/  MUFU.EX2 R13, R13 ;  /* 0x0000000d000d7308 */ /* 0x000e220000000800 */
[----:B------:R-:W-:-:S07]  /*1120*/  HADD2.F32 R22, -RZ, R22.H1_H1 ;  /* 0x30000016ff167230 */ /* 0x000fce0000004100 */
[----:B------:R-:W1:Y:S01]  /*1130*/  MUFU.RCP R58, R58 ;  /* 0x0000003a003a7308 */ /* 0x000e620000001000 */
[--C-:B------:R-:W-:Y:S02]  /*1140*/  HADD2.F32 R33, -RZ, R20.reuse.H0_H0 ;  /* 0x20000014ff217230 */ /* 0x100fe40000004100 */
[----:B------:R-:W-:Y:S01]  /*1150*/  FMUL.FTZ R22, R22, R56 ;  /* 0x0000003816167220 */ /* 0x000fe20000410000 */
[----:B------:R-:W-:Y:S02]  /*1160*/  HADD2.F32 R20, -RZ, R20.H1_H1 ;  /* 0x30000014ff147230 */ /* 0x000fe40000004100 */
[C---:B------:R-:W-:Y:S02]  /*1170*/  FADD.FTZ R33, -R12.reuse, R33 ;  /* 0x000000210c217221 */ /* 0x040fe40000010100 */
[----:B------:R-:W1:Y:S01]  /*1180*/  MUFU.RCP R25, R25 ;  /* 0x0000001900197308 */ /* 0x000e620000001000 */
[----:B0-----:R-:W-:Y:S01]  /*1190*/  FADD.FTZ R56, R13, 1 ;  /* 0x3f8000000d387421 */ /* 0x001fe20000010000 */
[----:B------:R-:W-:Y:S01]  /*11a0*/  FADD.FTZ R31, -R12, R20 ;  /* 0x000000140c1f7221 */ /* 0x000fe20000010100 */
[----:B------:R-:W-:-:S03]  /*11b0*/  FMUL.FTZ R43, R2, R33 ;  /* 0x00000021022b7220 */ /* 0x000fc60000410000 */
[----:B------:R-:W-:Y:S02]  /*11c0*/  FMUL.FTZ R31, R2, R31 ;  /* 0x0000001f021f7220 */ /* 0x000fe40000410000 */
[----:B------:R-:W0:Y:S01]  /*11d0*/  MUFU.RCP R56, R56 ;  /* 0x0000003800387308 */ /* 0x000e220000001000 */
[----:B-1----:R-:W-:Y:S01]  /*11e0*/  FADD.FTZ R20, -R58, 1 ;  /* 0x3f8000003a147421 */ /* 0x002fe20000010100 */
[----:B------:R-:W-:Y:S01]  /*11f0*/  STL [R1+0x20], R43 ;  /* 0x0000202b01007387 */ /* 0x000fe20000100800 */
[--C-:B------:R-:W-:Y:S02]  /*1200*/  HADD2.F32 R32, -RZ, R21.reuse.H0_H0 ;  /* 0x20000015ff207230 */ /* 0x100fe40000004100 */
[----:B------:R-:W-:Y:S01]  /*1210*/  FFMA.FTZ R20, R27, R20, 1 ;  /* 0x3f8000001b147423 */ /* 0x000fe20000010014 */
[----:B------:R1:W-:Y:S01]  /*1220*/  STL [R1+0x1c], R31 ;  /* 0x00001c1f01007387 */ /* 0x0003e20000100800 */
[----:B------:R-:W-:Y:S02]  /*1230*/  HADD2.F32 R21, -RZ, R21.H1_H1 ;  /* 0x30000015ff157230 */ /* 0x000fe40000004100 */
[----:B------:R-:W-:Y:S01]  /*1240*/  FADD.FTZ R32, -R12, R32 ;  /* 0x000000200c207221 */ /* 0x000fe20000010100 */
[----:B------:R-:W-:Y:S01]  /*1250*/  FADD.FTZ R33, -R25, 1 ;  /* 0x3f80000019217421 */ /* 0x000fe20000010100 */
[----:B------:R-:W-:-:S02]  /*1260*/  FMUL.FTZ R58, R58, R20 ;  /* 0x000000143a3a7220 */ /* 0x000fc40000410000 */
[----:B------:R-:W-:Y:S01]  /*1270*/  FMUL.FTZ R32, R2, R32 ;  /* 0x0000002002207220 */ /* 0x000fe20000410000 */
[----:B------:R-:W-:Y:S01]  /*1280*/  FFMA.FTZ R28, R28, R33, 1 ;  /* 0x3f8000001c1c7423 */ /* 0x000fe20000010021 */
[----:B0-----:R-:W-:-:S03]  /*1290*/  FADD.FTZ R20, -R56, 1 ;  /* 0x3f80000038147421 */ /* 0x001fc60000010100 */
[----:B------:R-:W-:Y:S01]  /*12a0*/  FMUL.FTZ R25, R25, R28 ;  /* 0x0000001c19197220 */ /* 0x000fe20000410000 */
[----:B------:R0:W-:Y:S01]  /*12b0*/  STL [R1+0x18], R32 ;  /* 0x0000182001007387 */ /* 0x0001e20000100800 */
[----:B------:R-:W-:Y:S01]  /*12c0*/  FFMA.FTZ R20, R3, R20, 1 ;  /* 0x3f80000003147423 */ /* 0x000fe20000010014 */
[----:B------:R-:W-:-:S04]  /*12d0*/  FFMA.FTZ R45, R49, R45, R61 ;  /* 0x0000002d312d7223 */ /* 0x000fc8000001003d */
[----:B------:R-:W-:Y:S01]  /*12e0*/  FMUL.FTZ R55, R45, -1.4426950216293334961 ;  /* 0xbfb8aa3b2d377820 */ /* 0x000fe20000410000 */
[----:B------:R-:W-:-:S05]  /*12f0*/  FMUL.FTZ R52, R46, -1.4426950216293334961 ;  /* 0xbfb8aa3b2e347820 */ /* 0x000fca0000410000 */
[----:B------:R-:W4:Y:S01]  /*1300*/  MUFU.EX2 R55, R55 ;  /* 0x0000003700377308 */ /* 0x000f220000000800 */
[----:B------:R-:W-:Y:S01]  /*1310*/  FMUL.FTZ R51, R47, -1.4426950216293334961 ;  /* 0xbfb8aa3b2f337820 */ /* 0x000fe20000410000 */
[----:B------:R-:W-:-:S06]  /*1320*/  FMUL.FTZ R50, R48, -1.4426950216293334961 ;  /* 0xbfb8aa3b30327820 */ /* 0x000fcc0000410000 */
[----:B------:R-:W4:Y:S01]  /*1330*/  MUFU.EX2 R52, R52 ;  /* 0x0000003400347308 */ /* 0x000f220000000800 */
[----:B--2---:R-:W-:Y:S01]  /*1340*/  FFMA.FTZ R28, R16, R32, R26 ;  /* 0x00000020101c7223 */ /* 0x004fe2000001001a */
[----:B---3--:R-:W-:Y:S01]  /*1350*/  FFMA.FTZ R27, R24, R31, R60 ;  /* 0x0000001f181b7223 */ /* 0x008fe2000001003c */
[----:B-1----:R-:W-:-:S04]  /*1360*/  FADD.FTZ R31, -R57, 1 ;  /* 0x3f800000391f7421 */ /* 0x002fc80000010100 */
[----:B------:R-:W-:Y:S01]  /*1370*/  FFMA.FTZ R29, R29, R31, 1 ;  /* 0x3f8000001d1d7423 */ /* 0x000fe2000001001f */
[----:B------:R-:W-:Y:S01]  /*1380*/  FADD.FTZ R31, -R12, R21 ;  /* 0x000000150c1f7221 */ /* 0x000fe20000010100 */
[----:B------:R-:W-:-:S05]  /*1390*/  HADD2.F32 R21, -RZ, R4.H0_H0 ;  /* 0x20000004ff157230 */ /* 0x000fca0000004100 */
[----:B------:R-:W-:Y:S01]  /*13a0*/  FADD.FTZ R21, -R12, R21 ;  /* 0x000000150c157221 */ /* 0x000fe20000010100 */
[----:B0-----:R-:W-:-:S03]  /*13b0*/  FMUL.FTZ R32, R2, R31 ;  /* 0x0000001f02207220 */ /* 0x001fc60000410000 */
[----:B------:R-:W-:Y:S01]  /*13c0*/  FMUL.FTZ R3, R2, R21 ;  /* 0x0000001502037220 */ /* 0x000fe20000410000 */
[----:B------:R-:W-:Y:S01]  /*13d0*/  FMUL.FTZ R57, R57, R29 ;  /* 0x0000001d39397220 */ /* 0x000fe20000410000 */
[----:B------:R-:W-:Y:S02]  /*13e0*/  STL [R1+0x14], R32 ;  /* 0x0000142001007387 */ /* 0x000fe40000100800 */
[----:B----4-:R-:W-:Y:S02]  /*13f0*/  FFMA.FTZ R29, R23, R3, R61 ;  /* 0x00000003171d7223 */ /* 0x010fe4000001003d */
[----:B------:R0:W-:Y:S04]  /*1400*/  STL [R1+0xa0], R3 ;  /* 0x0000a00301007387 */ /* 0x0001e80000100800 */
[----:B0-----:R-:W2:Y:S01]  /*1410*/  LDL R3, [R1+0x78] ;  /* 0x0000780001037983 */ /* 0x001ea20000100800 */
[----:B------:R-:W0:Y:S01]  /*1420*/  MUFU.EX2 R51, R51 ;  /* 0x0000003300337308 */ /* 0x000e220000000800 */
[----:B------:R-:W-:Y:S01]  /*1430*/  FADD.FTZ R55, R55, 1 ;  /* 0x3f80000037377421 */ /* 0x000fe20000010000 */
[----:B------:R-:W-:Y:S01]  /*1440*/  FMUL.FTZ R56, R56, R20 ;  /* 0x0000001438387220 */ /* 0x000fe20000410000 */
[----:B------:R-:W-:-:S02]  /*1450*/  HADD2.F32 R20, -RZ, R38.H0_H0 ;  /* 0x20000026ff147230 */ /* 0x000fc40000004100 */
[----:B------:R-:W-:Y:S01]  /*1460*/  FMUL.FTZ R49, R36, -1.4426950216293334961 ;  /* 0xbfb8aa3b24317820 */ /* 0x000fe20000410000 */
[----:B------:R-:W-:Y:S02]  /*1470*/  HADD2.F32 R38, -RZ, R38.H1_H1 ;  /* 0x30000026ff267230 */ /* 0x000fe40000004100 */
[----:B------:R-:W1:Y:S01]  /*1480*/  MUFU.EX2 R50, R50 ;  /* 0x0000003200327308 */ /* 0x000e620000000800 */
[----:B------:R-:W-:Y:S01]  /*1490*/  FADD.FTZ R59, R52, 1 ;  /* 0x3f800000343b7421 */ /* 0x000fe20000010000 */
[----:B------:R-:W-:Y:S01]  /*14a0*/  FMUL.FTZ R53, R37, -1.4426950216293334961 ;  /* 0xbfb8aa3b25357820 */ /* 0x000fe20000410000 */
[----:B------:R-:W-:-:S05]  /*14b0*/  FMUL.FTZ R52, R38, R58 ;  /* 0x0000003a26347220 */ /* 0x000fca0000410000 */
[----:B------:R-:W3:Y:S01]  /*14c0*/  MUFU.RCP R55, R55 ;  /* 0x0000003700377308 */ /* 0x000ee20000001000 */
[--C-:B------:R-:W-:Y:S02]  /*14d0*/  HADD2.F32 R58, -RZ, R39.reuse.H0_H0 ;  /* 0x20000027ff3a7230 */ /* 0x100fe40000004100 */
[----:B------:R-:W-:Y:S01]  /*14e0*/  FMUL.FTZ R54, R40, -1.4426950216293334961 ;  /* 0xbfb8aa3b28367820 */ /* 0x000fe20000410000 */
[----:B------:R-:W-:-:S04]  /*14f0*/  HADD2.F32 R39, -RZ, R39.H1_H1 ;  /* 0x30000027ff277230 */ /* 0x000fc80000004100 */
[----:B------:R-:W4:Y:S08]  /*1500*/  MUFU.EX2 R49, R49 ;  /* 0x0000003100317308 */ /* 0x000f300000000800 */
[----:B------:R0:W-:Y:S02]  /*1510*/  MUFU.RCP R38, R59 ;  /* 0x0000003b00267308 */ /* 0x0001e40000001000 */
[----:B0-----:R-:W-:-:S06]  /*1520*/  FADD.FTZ R59, R51, 1 ;  /* 0x3f800000333b7421 */ /* 0x001fcc0000010000 */
[----:B------:R-:W0:Y:S01]  /*1530*/  MUFU.EX2 R53, R53 ;  /* 0x0000003500357308 */ /* 0x000e220000000800 */
[----:B------:R-:W-:Y:S01]  /*1540*/  FMUL.FTZ R51, R58, R57 ;  /* 0x000000393a337220 */ /* 0x000fe20000410000 */
[----:B-1----:R-:W-:Y:S01]  /*1550*/  FADD.FTZ R58, R50, 1 ;  /* 0x3f800000323a7421 */ /* 0x002fe20000010000 */
[----:B------:R-:W-:-:S05]  /*1560*/  FMUL.FTZ R50, R39, R56 ;  /* 0x0000003827327220 */ /* 0x000fca0000410000 */
[----:B------:R-:W1:Y:S01]  /*1570*/  MUFU.RCP R57, R59 ;  /* 0x0000003b00397308 */ /* 0x000e620000001000 */
[----:B------:R-:W-:Y:S01]  /*1580*/  FMUL.FTZ R30, R41, -1.4426950216293334961 ;  /* 0xbfb8aa3b291e7820 */ /* 0x000fe20000410000 */
[----:B---3--:R-:W-:-:S06]  /*1590*/  FADD.FTZ R39, -R55, 1 ;  /* 0x3f80000037277421 */ /* 0x008fcc0000010100 */
[----:B------:R-:W3:Y:S01]  /*15a0*/  MUFU.EX2 R54, R54 ;  /* 0x0000003600367308 */ /* 0x000ee20000000800 */
[----:B------:R-:W-:Y:S01]  /*15b0*/  FFMA.FTZ R39, R45, R39, 1 ;  /* 0x3f8000002d277423 */ /* 0x000fe20000010027 */
[----:B----4-:R-:W-:-:S06]  /*15c0*/  FADD.FTZ R45, R49, 1 ;  /* 0x3f800000312d7421 */ /* 0x010fcc0000010000 */
[----:B------:R-:W4:Y:S01]  /*15d0*/  MUFU.RCP R56, R58 ;  /* 0x0000003a00387308 */ /* 0x000f220000001000 */
[----:B------:R-:W-:-:S07]  /*15e0*/  FMUL.FTZ R49, R55, R39 ;  /* 0x0000002737317220 */ /* 0x000fce0000410000 */
[----:B------:R-:W4:Y:S01]  /*15f0*/  MUFU.EX2 R30, R30 ;  /* 0x0000001e001e7308 */ /* 0x000f220000000800 */
[----:B------:R-:W-:-:S07]  /*1600*/  HADD2.F32 R4, -RZ, R4.H1_H1 ;  /* 0x30000004ff047230 */ /* 0x000fce0000004100 */
[----:B------:R0:W-:Y:S01]  /*1610*/  MUFU.RCP R39, R45 ;  /* 0x0000002d00277308 */ /* 0x0001e20000001000 */
[----:B------:R-:W-:Y:S01]  /*1620*/  FFMA.FTZ R13, R23, R43, R61 ;  /* 0x0000002b170d7223 */ /* 0x000fe2000001003d */
[----:B0-----:R-:W-:Y:S01]  /*1630*/  FADD.FTZ R45, R53, 1 ;  /* 0x3f800000352d7421 */ /* 0x001fe20000010000 */
[----:B-1----:R-:W-:-:S04]  /*1640*/  FADD.FTZ R53, -R57, 1 ;  /* 0x3f80000039357421 */ /* 0x002fc80000010100 */
[----:B------:R-:W-:Y:S01]  /*1650*/  FFMA.FTZ R47, R47, R53, 1 ;  /* 0x3f8000002f2f7423 */ /* 0x000fe20000010035 */
[----:B---3--:R-:W-:Y:S01]  /*1660*/  FADD.FTZ R53, R54, 1 ;  /* 0x3f80000036357421 */ /* 0x008fe20000010000 */
[----:B----4-:R-:W-:Y:S01]  /*1670*/  FADD.FTZ R54, -R56, 1 ;  /* 0x3f80000038367421 */ /* 0x010fe20000010100 */
[----:B------:R-:W-:Y:S01]  /*1680*/  FMUL.FTZ R44, R13, -1.4426950216293334961 ;  /* 0xbfb8aa3b0d2c7820 */ /* 0x000fe20000410000 */
[----:B------:R-:W-:Y:S01]  /*1690*/  FADD.FTZ R4, -R12, R4 ;  /* 0x000000040c047221 */ /* 0x000fe20000010100 */
[----:B------:R-:W-:Y:S01]  /*16a0*/  FADD.FTZ R55, -R38, 1 ;  /* 0x3f80000026377421 */ /* 0x000fe20000010100 */
[----:B------:R-:W-:Y:S01]  /*16b0*/  FFMA.FTZ R48, R48, R54, 1 ;  /* 0x3f80000030307423 */ /* 0x000fe20000010036 */
[----:B------:R-:W-:Y:S01]  /*16c0*/  FADD.FTZ R54, R30, 1 ;  /* 0x3f8000001e367421 */ /* 0x000fe20000010000 */
[----:B------:R-:W-:Y:S01]  /*16d0*/  FMUL.FTZ R42, R27, -1.4426950216293334961 ;  /* 0xbfb8aa3b1b2a7820 */ /* 0x000fe20000410000 */
[----:B------:R-:W-:Y:S01]  /*16e0*/  FMUL.FTZ R4, R2, R4 ;  /* 0x0000000402047220 */ /* 0x000fe20000410000 */
[----:B------:R-:W-:Y:S01]  /*16f0*/  FFMA.FTZ R46, R46, R55, 1 ;  /* 0x3f8000002e2e7423 */ /* 0x000fe20000010037 */
[----:B------:R-:W0:Y:S02]  /*1700*/  MUFU.EX2 R44, R44 ;  /* 0x0000002c002c7308 */ /* 0x000e240000000800 */
[----:B------:R-:W-:Y:S01]  /*1710*/  FFMA.FTZ R30, R24, R4, R60 ;  /* 0x00000004181e7223 */ /* 0x000fe2000001003c */
[----:B------:R-:W-:Y:S01]  /*1720*/  FMUL.FTZ R46, R38, R46 ;  /* 0x0000002e262e7220 */ /* 0x000fe20000410000 */
[----:B------:R-:W-:-:S04]  /*1730*/  HADD2.F32 R38, -RZ, R34.H0_H0 ;  /* 0x20000022ff267230 */ /* 0x000fc80000004100 */
[----:B------:R-:W1:Y:S01]  /*1740*/  MUFU.RCP R54, R54 ;  /* 0x0000003600367308 */ /* 0x000e620000001000 */
[----:B------:R-:W-:Y:S01]  /*1750*/  FMUL.FTZ R43, R28, -1.4426950216293334961 ;  /* 0xbfb8aa3b1c2b7820 */ /* 0x000fe20000410000 */
[----:B------:R-:W-:Y:S01]  /*1760*/  FMUL.FTZ R55, R30, -1.4426950216293334961 ;  /* 0xbfb8aa3b1e377820 */ /* 0x000fe20000410000 */
[----:B------:R-:W-:-:S05]  /*1770*/  FFMA.FTZ R31, R0, R32, R17 ;  /* 0x00000020001f7223 */ /* 0x000fca0000010011 */
[----:B------:R-:W3:Y:S01]  /*1780*/  MUFU.RCP R45, R45 ;  /* 0x0000002d002d7308 */ /* 0x000ee20000001000 */
[----:B------:R-:W-:Y:S01]  /*1790*/  FMUL.FTZ R56, R56, R48 ;  /* 0x0000003038387220 */ /* 0x000fe20000410000 */
[----:B------:R-:W-:-:S06]  /*17a0*/  FMUL.FTZ R49, R38, R49 ;  /* 0x0000003126317220 */ /* 0x000fcc0000410000 */
[----:B------:R-:W4:Y:S01]  /*17b0*/  MUFU.EX2 R42, R42 ;  /* 0x0000002a002a7308 */ /* 0x000f220000000800 */
[----:B------:R-:W-:-:S07]  /*17c0*/  HADD2.F32 R48, -RZ, R34.H1_H1 ;  /* 0x30000022ff307230 */ /* 0x000fce0000004100 */
[----:B------:R-:W4:Y:S01]  /*17d0*/  MUFU.RCP R53, R53 ;  /* 0x0000003500357308 */ /* 0x000f220000001000 */
[--C-:B------:R-:W-:Y:S02]  /*17e0*/  HADD2.F32 R34, -RZ, R35.reuse.H0_H0 ;  /* 0x20000023ff227230 */ /* 0x100fe40000004100 */
[----:B------:R-:W-:Y:S01]  /*17f0*/  FMUL.FTZ R33, R31, -1.4426950216293334961 ;  /* 0xbfb8aa3b1f217820 */ /* 0x000fe20000410000 */
[----:B------:R-:W-:-:S04]  /*1800*/  HADD2.F32 R35, -RZ, R35.H1_H1 ;  /* 0x30000023ff237230 */ /* 0x000fc80000004100 */
[----:B------:R1:W-:Y:S01]  /*1810*/  MUFU.EX2 R38, R55 ;  /* 0x0000003700267308 */ /* 0x0003e20000000800 */
[----:B------:R-:W-:Y:S01]  /*1820*/  FMUL.FTZ R47, R57, R47 ;  /* 0x0000002f392f7220 */ /* 0x000fe20000410000 */
[----:B------:R-:W-:Y:S01]  /*1830*/  FMUL.FTZ R48, R48, R46 ;  /* 0x0000002e30307220 */ /* 0x000fe20000410000 */
[----:B0-----:R-:W-:-:S05]  /*1840*/  FADD.FTZ R44, R44, 1 ;  /* 0x3f8000002c2c7421 */ /* 0x001fca0000010000 */
[----:B------:R-:W0:Y:S01]  /*1850*/  MUFU.EX2 R43, R43 ;  /* 0x0000002b002b7308 */ /* 0x000e220000000800 */
[----:B-1----:R-:W-:Y:S01]  /*1860*/  FADD.FTZ R55, -R39, 1 ;  /* 0x3f80000027377421 */ /* 0x002fe20000010100 */
[----:B------:R-:W-:-:S03]  /*1870*/  FMUL.FTZ R46, R35, R56 ;  /* 0x00000038232e7220 */ /* 0x000fc60000410000 */
[----:B------:R-:W-:Y:S01]  /*1880*/  FFMA.FTZ R55, R36, R55, 1 ;  /* 0x3f80000024377423 */ /* 0x000fe20000010037 */
[----:B------:R-:W-:Y:S01]  /*1890*/  FADD.FTZ R35, -R54, 1 ;  /* 0x3f80000036237421 */ /* 0x000fe20000010100 */
[----:B------:R-:W-:Y:S01]  /*18a0*/  FMUL.FTZ R47, R34, R47 ;  /* 0x0000002f222f7220 */ /* 0x000fe20000410000 */
[----:B------:R-:W1:Y:S01]  /*18b0*/  MUFU.EX2 R33, R33 ;  /* 0x0000002100217308 */ /* 0x000e620000000800 */
[----:B------:R-:W-:Y:S01]  /*18c0*/  FMUL.FTZ R55, R39, R55 ;  /* 0x0000003727377220 */ /* 0x000fe20000410000 */
[----:B---3--:R-:W-:Y:S01]  /*18d0*/  FADD.FTZ R34, -R45, 1 ;  /* 0x3f8000002d227421 */ /* 0x008fe20000010100 */
[----:B------:R-:W-:Y:S02]  /*18e0*/  HADD2.F32 R39, -RZ, R5.H0_H0 ;  /* 0x20000005ff277230 */ /* 0x000fe40000004100 */
[----:B----4-:R-:W-:Y:S01]  /*18f0*/  FADD.FTZ R42, R42, 1 ;  /* 0x3f8000002a2a7421 */ /* 0x010fe20000010000 */
[----:B------:R-:W-:Y:S02]  /*1900*/  FFMA.FTZ R35, R41, R35, 1 ;  /* 0x3f80000029237423 */ /* 0x000fe40000010023 */
[----:B------:R3:W-:Y:S01]  /*1910*/  MUFU.RCP R36, R44 ;  /* 0x0000002c00247308 */ /* 0x0007e20000001000 */
[----:B------:R-:W-:Y:S01]  /*1920*/  FFMA.FTZ R34, R37, R34, 1 ;  /* 0x3f80000025227423 */ /* 0x000fe20000010022 */
[----:B------:R-:W-:Y:S01]  /*1930*/  FADD.FTZ R41, -R12, R39 ;  /* 0x000000270c297221 */ /* 0x000fe20000010100 */
[----:B---3--:R-:W-:-:S05]  /*1940*/  FADD.FTZ R44, -R53, 1 ;  /* 0x3f800000352c7421 */ /* 0x008fca0000010100 */
[----:B------:R3:W4:Y:S01]  /*1950*/  MUFU.RCP R37, R42 ;  /* 0x0000002a00257308 */ /* 0x0007220000001000 */
[----:B------:R-:W-:Y:S01]  /*1960*/  FFMA.FTZ R44, R40, R44, 1 ;  /* 0x3f800000282c7423 */ /* 0x000fe2000001002c */
[----:B0-----:R-:W-:Y:S01]  /*1970*/  FADD.FTZ R40, R43, 1 ;  /* 0x3f8000002b287421 */ /* 0x001fe20000010000 */
[----:B------:R-:W-:Y:S01]  /*1980*/  FMUL.FTZ R34, R45, R34 ;  /* 0x000000222d227220 */ /* 0x000fe20000410000 */
[----:B---3--:R-:W-:Y:S01]  /*1990*/  FMUL.FTZ R42, R54, R35 ;  /* 0x00000023362a7220 */ /* 0x008fe20000410000 */
[----:B------:R-:W-:Y:S02]  /*19a0*/  HADD2.F32 R35, -RZ, R5.H1_H1 ;  /* 0x30000005ff237230 */ /* 0x000fe40000004100 */
[----:B------:R-:W-:Y:S01]  /*19b0*/  FMUL.FTZ R5, R2, R41 ;  /* 0x0000002902057220 */ /* 0x000fe20000410000 */
[----:B------:R-:W-:Y:S01]  /*19c0*/  FMUL.FTZ R43, R53, R44 ;  /* 0x0000002c352b7220 */ /* 0x000fe20000410000 */
[--C-:B------:R-:W-:Y:S02]  /*19d0*/  HADD2.F32 R45, -RZ, R6.reuse.H0_H0 ;  /* 0x20000006ff2d7230 */ /* 0x100fe40000004100 */
[----:B------:R-:W-:-:S02]  /*19e0*/  HADD2.F32 R44, -RZ, R6.H1_H1 ;  /* 0x30000006ff2c7230 */ /* 0x000fc40000004100 */
[----:B------:R-:W-:Y:S01]  /*19f0*/  FADD.FTZ R6, -R12, R35 ;  /* 0x000000230c067221 */ /* 0x000fe20000010100 */
[----:B------:R-:W-:Y:S01]  /*1a00*/  FFMA.FTZ R35, R16, R5, R26 ;  /* 0x0000000510237223 */ /* 0x000fe2000001001a */
[----:B------:R-:W-:Y:S01]  /*1a10*/  FMUL.FTZ R32, R29, -1.4426950216293334961 ;  /* 0xbfb8aa3b1d207820 */ /* 0x000fe20000410000 */
[----:B-1----:R-:W-:Y:S01]  /*1a20*/  FADD.FTZ R33, R33, 1 ;  /* 0x3f80000021217421 */ /* 0x002fe20000010000 */
[----:B------:R-:W-:Y:S01]  /*1a30*/  MUFU.RCP R39, R40 ;  /* 0x0000002800277308 */ /* 0x000fe20000001000 */
[----:B------:R-:W-:Y:S01]  /*1a40*/  FMUL.FTZ R41, R35, -1.4426950216293334961 ;  /* 0xbfb8aa3b23297820 */ /* 0x000fe20000410000 */
[----:B------:R-:W-:Y:S01]  /*1a50*/  FMUL.FTZ R44, R44, R34 ;  /* 0x000000222c2c7220 */ /* 0x000fe20000410000 */
[--C-:B------:R-:W-:Y:S02]  /*1a60*/  HADD2.F32 R34, -RZ, R7.reuse.H0_H0 ;  /* 0x20000007ff227230 */ /* 0x100fe40000004100 */
[----:B------:R-:W-:-:S03]  /*1a70*/  HADD2.F32 R53, -RZ, R7.H1_H1 ;  /* 0x30000007ff357230 */ /* 0x000fc60000004100 */
[----:B------:R-:W-:Y:S08]  /*1a80*/  MUFU.RCP R40, R33 ;  /* 0x0000002100287308 */ /* 0x000ff00000001000 */
[----:B------:R-:W0:Y:S01]  /*1a90*/  MUFU.EX2 R32, R32 ;  /* 0x0000002000207308 */ /* 0x000e220000000800 */
[----:B------:R-:W-:-:S07]  /*1aa0*/  FMUL.FTZ R6, R2, R6 ;  /* 0x0000000602067220 */ /* 0x000fce0000410000 */
[----:B------:R1:W3:Y:S01]  /*1ab0*/  MUFU.EX2 R7, R41 ;  /* 0x0000002900077308 */ /* 0x0002e20000000800 */
[----:B------:R-:W-:Y:S01]  /*1ac0*/  FMUL.FTZ R43, R34, R43 ;  /* 0x0000002b222b7220 */ /* 0x000fe20000410000 */
[----:B----4-:R-:W-:Y:S01]  /*1ad0*/  FADD.FTZ R54, -R37, 1 ;  /* 0x3f80000025367421 */ /* 0x010fe20000010100 */
[----:B-1----:R-:W-:Y:S01]  /*1ae0*/  FADD.FTZ R41, -R36, 1 ;  /* 0x3f80000024297421 */ /* 0x002fe20000010100 */
[----:B0-----:R-:W-:-:S03]  /*1af0*/  FADD.FTZ R32, R32, 1 ;  /* 0x3f80000020207421 */ /* 0x001fc60000010000 */
[----:B------:R-:W-:Y:S01]  /*1b00*/  FFMA.FTZ R13, R13, R41, 1 ;  /* 0x3f8000000d0d7423 */ /* 0x000fe20000010029 */
[----:B------:R-:W-:Y:S01]  /*1b10*/  FADD.FTZ R41, -R40, 1 ;  /* 0x3f80000028297421 */ /* 0x000fe20000010100 */
[----:B---3--:R-:W-:-:S03]  /*1b20*/  FADD.FTZ R7, R7, 1 ;  /* 0x3f80000007077421 */ /* 0x008fc60000010000 */
[----:B------:R-:W-:Y:S01]  /*1b30*/  FFMA.FTZ R41, R31, R41, 1 ;  /* 0x3f8000001f297423 */ /* 0x000fe20000010029 */
[----:B------:R-:W-:Y:S01]  /*1b40*/  FFMA.FTZ R27, R27, R54, 1 ;  /* 0x3f8000001b1b7423 */ /* 0x000fe20000010036 */
[----:B------:R0:W-:Y:S01]  /*1b50*/  MUFU.RCP R31, R32 ;  /* 0x00000020001f7308 */ /* 0x0001e20000001000 */
[----:B------:R-:W-:Y:S01]  /*1b60*/  FMUL.FTZ R42, R53, R42 ;  /* 0x0000002a352a7220 */ /* 0x000fe20000410000 */
[----:B------:R-:W-:Y:S01]  /*1b70*/  FADD.FTZ R53, -R39, 1 ;  /* 0x3f80000027357421 */ /* 0x000fe20000010100 */
[----:B------:R-:W-:-:S05]  /*1b80*/  FADD.FTZ R38, R38, 1 ;  /* 0x3f80000026267421 */ /* 0x000fca0000010000 */
[----:B------:R1:W3:Y:S01]  /*1b90*/  MUFU.RCP R54, R7 ;  /* 0x0000000700367308 */ /* 0x0002e20000001000 */
[--C-:B0-----:R-:W-:Y:S02]  /*1ba0*/  HADD2.F32 R32, -RZ, R8.reuse.H0_H0 ;  /* 0x20000008ff207230 */ /* 0x101fe40000004100 */
[----:B------:R-:W-:Y:S02]  /*1bb0*/  HADD2.F32 R8, -RZ, R8.H1_H1 ;  /* 0x30000008ff087230 */ /* 0x000fe40000004100 */
[----:B------:R-:W-:Y:S01]  /*1bc0*/  FMUL.FTZ R45, R45, R55 ;  /* 0x000000372d2d7220 */ /* 0x000fe20000410000 */
[----:B------:R-:W-:Y:S02]  /*1bd0*/  FFMA.FTZ R28, R28, R53, 1 ;  /* 0x3f8000001c1c7423 */ /* 0x000fe40000010035 */
[----:B------:R-:W-:Y:S01]  /*1be0*/  FADD.FTZ R59, -R12, R8 ;  /* 0x000000080c3b7221 */ /* 0x000fe20000010100 */
[----:B------:R-:W-:Y:S01]  /*1bf0*/  HADD2.F32 R8, -RZ, R9.H0_H0 ;  /* 0x20000009ff087230 */ /* 0x000fe20000004100 */
[----:B------:R-:W0:Y:S01]  /*1c00*/  MUFU.RCP R55, R38 ;  /* 0x0000002600377308 */ /* 0x000e220000001000 */
[----:B-1----:R-:W-:-:S02]  /*1c10*/  HADD2.F32 R7, -RZ, R15.H0_H0 ;  /* 0x2000000fff077230 */ /* 0x002fc40000004100 */
[----:B------:R-:W-:Y:S01]  /*1c20*/  FMUL.FTZ R39, R39, R28 ;  /* 0x0000001c27277220 */ /* 0x000fe20000410000 */
[----:B------:R-:W-:Y:S01]  /*1c30*/  FADD.FTZ R8, -R12, R8 ;  /* 0x000000080c087221 */ /* 0x000fe20000010100 */
[----:B------:R1:W-:Y:S02]  /*1c40*/  STL [R1+0xa4], R4 ;  /* 0x0000a40401007387 */ /* 0x0003e40000100800 */
[----:B------:R-:W-:Y:S01]  /*1c50*/  FMUL.FTZ R39, R7, R39 ;  /* 0x0000002707277220 */ /* 0x000fe20000410000 */
[----:B------:R-:W-:Y:S02]  /*1c60*/  HADD2.F32 R9, -RZ, R9.H1_H1 ;  /* 0x30000009ff097230 */ /* 0x000fe40000004100 */
[----:B------:R-:W-:Y:S01]  /*1c70*/  FMUL.FTZ R7, R2, R8 ;  /* 0x0000000802077220 */ /* 0x000fe20000410000 */
[----:B---3--:R-:W-:Y:S01]  /*1c80*/  FADD.FTZ R8, -R54, 1 ;  /* 0x3f80000036087421 */ /* 0x008fe20000010100 */
[----:B--2---:R-:W-:-:S04]  /*1c90*/  FFMA.FTZ R33, R3, R6, R17 ;  /* 0x0000000603217223 */ /* 0x004fc80000010011 */
[----:B------:R-:W-:-:S06]  /*1ca0*/  FMUL.FTZ R34, R33, -1.4426950216293334961 ;  /* 0xbfb8aa3b21227820 */ /* 0x000fcc0000410000 */
[----:B------:R-:W2:Y:S01]  /*1cb0*/  MUFU.EX2 R34, R34 ;  /* 0x0000002200227308 */ /* 0x000ea20000000800 */
[----:B-1----:R-:W1:Y:S01]  /*1cc0*/  S2R R4, SR_TID.X ;  /* 0x0000000000047919 */ /* 0x002e620000002100 */
[C---:B------:R-:W-:Y:S01]  /*1cd0*/  FADD.FTZ R32, -R12.reuse, R32 ;  /* 0x000000200c207221 */ /* 0x040fe20000010100 */
[----:B------:R-:W-:Y:S01]  /*1ce0*/  FFMA.FTZ R35, R35, R8, 1 ;  /* 0x3f80000023237423 */ /* 0x000fe20000010008 */
[----:B------:R-:W-:Y:S01]  /*1cf0*/  FADD.FTZ R8, -R12, R9 ;  /* 0x000000090c087221 */ /* 0x000fe20000010100 */
[--C-:B------:R-:W-:Y:S02]  /*1d00*/  HADD2.F32 R9, -RZ, R10.reuse.H0_H0 ;  /* 0x2000000aff097230 */ /* 0x100fe40000004100 */
[----:B------:R-:W-:Y:S01]  /*1d10*/  FMUL.FTZ R0, R2, R32 ;  /* 0x0000002002007220 */ /* 0x000fe20000410000 */
[----:B------:R-:W-:Y:S02]  /*1d20*/  HADD2.F32 R10, -RZ, R10.H1_H1 ;  /* 0x3000000aff0a7230 */ /* 0x000fe40000004100 */
[----:B0-----:R-:W-:Y:S01]  /*1d30*/  FADD.FTZ R32, -R55, 1 ;  /* 0x3f80000037207421 */ /* 0x001fe20000010100 */
[----:B--2---:R-:W-:-:S04]  /*1d40*/  FADD.FTZ R34, R34, 1 ;  /* 0x3f80000022227421 */ /* 0x004fc80000010000 */
[----:B------:R0:W2:Y:S01]  /*1d50*/  MUFU.RCP R58, R34 ;  /* 0x00000022003a7308 */ /* 0x0000a20000001000 */
[----:B------:R-:W-:Y:S01]  /*1d60*/  FFMA.FTZ R30, R30, R32, 1 ;  /* 0x3f8000001e1e7423 */ /* 0x000fe20000010020 */
[----:B------:R-:W-:Y:S01]  /*1d70*/  FADD.FTZ R10, -R12, R10 ;  /* 0x0000000a0c0a7221 */ /* 0x000fe20000010100 */
[----:B------:R-:W-:Y:S01]  /*1d80*/  FMUL.FTZ R28, R40, R41 ;  /* 0x00000029281c7220 */ /* 0x000fe20000410000 */
[----:B------:R-:W-:Y:S02]  /*1d90*/  HADD2.F32 R32, -RZ, R11.H0_H0 ;  /* 0x2000000bff207230 */ /* 0x000fe40000004100 */
[----:B------:R-:W-:Y:S01]  /*1da0*/  FMUL.FTZ R13, R36, R13 ;  /* 0x0000000d240d7220 */ /* 0x000fe20000410000 */
[--C-:B------:R-:W-:Y:S02]  /*1db0*/  HADD2.F32 R41, -RZ, R14.reuse.H0_H0 ;  /* 0x2000000eff297230 */ /* 0x100fe40000004100 */
[----:B------:R-:W-:Y:S01]  /*1dc0*/  FMUL.FTZ R27, R37, R27 ;  /* 0x0000001b251b7220 */ /* 0x000fe20000410000 */
[----:B------:R-:W-:-:S02]  /*1dd0*/  HADD2.F32 R40, -RZ, R14.H1_H1 ;  /* 0x3000000eff287230 */ /* 0x000fc40000004100 */
[C---:B------:R-:W-:Y:S01]  /*1de0*/  FMUL.FTZ R59, R2.reuse, R59 ;  /* 0x0000003b023b7220 */ /* 0x040fe20000410000 */
[----:B------:R-:W-:Y:S01]  /*1df0*/  FMUL.FTZ R10, R2, R10 ;  /* 0x0000000a020a7220 */ /* 0x000fe20000410000 */
[----:B------:R-:W-:Y:S01]  /*1e00*/  STL [R1+0xc0], R46 ;  /* 0x0000c02e01007387 */ /* 0x000fe20000100800 */
[----:B0-----:R-:W-:Y:S02]  /*1e10*/  HADD2.F32 R34, -RZ, R11.H1_H1 ;  /* 0x3000000bff227230 */ /* 0x001fe40000004100 */
[----:B------:R-:W-:Y:S01]  /*1e20*/  FADD.FTZ R11, -R12, R32 ;  /* 0x000000200c0b7221 */ /* 0x000fe20000010100 */
[----:B------:R-:W-:Y:S01]  /*1e30*/  FMUL.FTZ R41, R41, R13 ;  /* 0x0000000d29297220 */ /* 0x000fe20000410000 */
[----:B------:R-:W-:Y:S01]  /*1e40*/  STL [R1+0xa8], R5 ;  /* 0x0000a80501007387 */ /* 0x000fe20000100800 */
[----:B------:R-:W-:Y:S01]  /*1e50*/  FMUL.FTZ R40, R40, R27 ;  /* 0x0000001b28287220 */ /* 0x000fe20000410000 */
[----:B------:R-:W-:Y:S02]  /*1e60*/  HADD2.F32 R38, -RZ, R15.H1_H1 ;  /* 0x3000000fff267230 */ /* 0x000fe40000004100 */
[C-C-:B------:R-:W-:Y:S01]  /*1e70*/  FFMA.FTZ R27, R24.reuse, R59, R60.reuse ;  /* 0x0000003b181b7223 */ /* 0x140fe2000001003c */
[----:B------:R-:W-:Y:S01]  /*1e80*/  STL [R1+0xb8], R45 ;  /* 0x0000b82d01007387 */ /* 0x000fe20000100800 */
[----:B------:R-:W-:Y:S01]  /*1e90*/  FFMA.FTZ R32, R24, R10, R60 ;  /* 0x0000000a18207223 */ /* 0x000fe2000001003c */
[----:B--2---:R-:W-:-:S02]  /*1ea0*/  FADD.FTZ R60, -R58, 1 ;  /* 0x3f8000003a3c7421 */ /* 0x004fc40000010100 */
[----:B------:R-:W-:Y:S01]  /*1eb0*/  STL [R1+0xb4], R44 ;  /* 0x0000b42c01007387 */ /* 0x000fe20000100800 */
[----:B------:R-:W-:-:S03]  /*1ec0*/  FMUL.FTZ R11, R2, R11 ;  /* 0x0000000b020b7220 */ /* 0x000fc60000410000 */
[----:B------:R0:W-:Y:S01]  /*1ed0*/  STL [R1+0xac], R6 ;  /* 0x0000ac0601007387 */ /* 0x0001e20000100800 */
[----:B------:R-:W-:-:S03]  /*1ee0*/  FMUL.FTZ R38, R38, R28 ;  /* 0x0000001c26267220 */ /* 0x000fc60000410000 */
[----:B------:R-:W-:Y:S01]  /*1ef0*/  STL [R1+0xb0], R43 ;  /* 0x0000b02b01007387 */ /* 0x000fe20000100800 */
[----:B------:R-:W-:-:S03]  /*1f00*/  FFMA.FTZ R60, R33, R60, 1 ;  /* 0x3f800000213c7423 */ /* 0x000fc6000001003c */
[----:B------:R-:W-:Y:S01]  /*1f10*/  STL [R1+0xbc], R42 ;  /* 0x0000bc2a01007387 */ /* 0x000fe20000100800 */
[C-C-:B------:R-:W-:Y:S01]  /*1f20*/  FFMA.FTZ R28, R16.reuse, R7, R26.reuse ;  /* 0x00000007101c7223 */ /* 0x140fe2000001001a */
[----:B------:R-:W-:Y:S02]  /*1f30*/  FFMA.FTZ R33, R16, R11, R26 ;  /* 0x0000000b10217223 */ /* 0x000fe4000001001a */
[----:B------:R-:W-:Y:S01]  /*1f40*/  STL [R1+0xc4], R41 ;  /* 0x0000c42901007387 */ /* 0x000fe20000100800 */
[----:B------:R-:W-:-:S03]  /*1f50*/  FADD.FTZ R9, -R12, R9 ;  /* 0x000000090c097221 */ /* 0x000fc60000010100 */
[----:B------:R-:W-:Y:S01]  /*1f60*/  STL [R1+0xc8], R40 ;  /* 0x0000c82801007387 */ /* 0x000fe20000100800 */
[----:B------:R-:W-:-:S03]  /*1f70*/  FADD.FTZ R12, -R12, R34 ;  /* 0x000000220c0c7221 */ /* 0x000fc60000010100 */
[----:B------:R-:W-:Y:S01]  /*1f80*/  STL [R1+0x4], R0 ;  /* 0x0000040001007387 */ /* 0x000fe20000100800 */
[----:B------:R-:W-:-:S03]  /*1f90*/  FMUL.FTZ R54, R54, R35 ;  /* 0x0000002336367220 */ /* 0x000fc60000410000 */
[----:B------:R-:W2:Y:S01]  /*1fa0*/  LDL.LU R26, [R1+0xdc] ;  /* 0x0000dc00011a7983 */ /* 0x000ea20000300800 */
[----:B------:R-:W-:-:S03]  /*1fb0*/  FADD.FTZ R14, -R31, 1 ;  /* 0x3f8000001f0e7421 */ /* 0x000fc60000010100 */
[----:B------:R-:W3:Y:S01]  /*1fc0*/  LDL.LU R16, [R1+0xd8] ;  /* 0x0000d80001107983 */ /* 0x000ee20000300800 */
[----:B-1----:R-:W-:Y:S01]  /*1fd0*/  SHF.L.U32 R35, R4, 0x1, RZ ;  /* 0x0000000104237819 */ /* 0x002fe200000006ff */
[C---:B------:R-:W-:Y:S01]  /*1fe0*/  FMUL.FTZ R8, R2.reuse, R8 ;  /* 0x0000000802087220 */ /* 0x040fe20000410000 */
[C---:B------:R-:W-:Y:S01]  /*1ff0*/  FMUL.FTZ R12, R2.reuse, R12 ;  /* 0x0000000c020c7220 */ /* 0x040fe20000410000 */
[----:B------:R-:W-:Y:S01]  /*2000*/  FFMA.FTZ R14, R29, R14, 1 ;  /* 0x3f8000001d0e7423 */ /* 0x000fe2000001000e */
[----:B------:R-:W-:Y:S01]  /*2010*/  STL [R1+0x98], R11 ;  /* 0x0000980b01007387 */ /* 0x000fe20000100800 */
[----:B0-----:R-:W-:Y:S01]  /*2020*/  LOP3.LUT R6, R35, 0x18, RZ, 0xc0, !PT ;  /* 0x0000001823067812 */ /* 0x001fe200078ec0ff */
[C-C-:B------:R-:W-:Y:S01]  /*2030*/  FFMA.FTZ R29, R3.reuse, R8, R17.reuse ;  /* 0x00000008031d7223 */ /* 0x140fe20000010011 */
[----:B------:R-:W-:Y:S01]  /*2040*/  FFMA.FTZ R35, R3, R12, R17 ;  /* 0x0000000c03237223 */ /* 0x000fe20000010011 */
[----:B------:R0:W-:Y:S04]  /*2050*/  STL [R1+0x94], R2 ;  /* 0x0000940201007387 */ /* 0x0001e80000100800 */
[----:B------:R-:W4:Y:S01]  /*2060*/  LDL.LU R17, [R1+0xd4] ;  /* 0x0000d40001117983 */ /* 0x000f220000300800 */
[----:B------:R-:W-:Y:S01]  /*2070*/  FMUL.FTZ R9, R2, R9 ;  /* 0x0000000902097220 */ /* 0x000fe20000410000 */
[----:B------:R-:W1:Y:S01]  /*2080*/  S2UR UR15, SR_CgaCtaId ;  /* 0x00000000000f79c3 */ /* 0x000e620000008800 */
[----:B0-----:R-:W0:Y:S01]  /*2090*/  S2R R2, SR_TID.X ;  /* 0x0000000000027919 */ /* 0x001e220000002100 */
[----:B------:R-:W-:Y:S01]  /*20a0*/  UMOV UR14, 0x400 ;  /* 0x00000400000e7882 */ /* 0x000fe20000000000 */
[----:B------:R-:W-:Y:S01]  /*20b0*/  FMUL.FTZ R25, R20, R25 ;  /* 0x0000001914197220 */ /* 0x000fe20000410000 */
[----:B------:R-:W-:Y:S01]  /*20c0*/  FMUL.FTZ R14, R31, R14 ;  /* 0x0000000e1f0e7220 */ /* 0x000fe20000410000 */
[----:B------:R-:W2:Y:S01]  /*20d0*/  LDG.E.64.CONSTANT R20, desc[UR16][R18.64+0x7800] ;  /* 0x0078001012147981 */ /* 0x000ea2000c1e9b00 */
[C-C-:B------:R-:W-:Y:S01]  /*20e0*/  FFMA.FTZ R13, R23.reuse, R0, R61.reuse ;  /* 0x00000000170d7223 */ /* 0x140fe2000001003d */
[----:B------:R-:W-:Y:S01]  /*20f0*/  FFMA.FTZ R31, R23, R9, R61 ;  /* 0x00000009171f7223 */ /* 0x000fe2000001003d */
[----:B------:R-:W-:-:S02]  /*2100*/  LOP3.LUT R61, R6, 0x8, RZ, 0x3c, !PT ;  /* 0x00000008063d7812 */ /* 0x000fc400078e3cff */
[----:B------:R-:W-:Y:S01]  /*2110*/  LOP3.LUT R5, R6, 0x10, RZ, 0x3c, !PT ;  /* 0x0000001006057812 */ /* 0x000fe200078e3cff */
[----:B------:R-:W2:Y:S01]  /*2120*/  LDG.E.64.CONSTANT R18, desc[UR16][R18.64+0x8c00] ;  /* 0x008c001012127981 */ /* 0x000ea2000c1e9b00 */
[----:B-1----:R-:W-:-:S03]  /*2130*/  ULEA UR9, UR15, UR14, 0x18 ;  /* 0x0000000e0f097291 */ /* 0x002fc6000f8ec0ff */
[----:B------:R-:W-:Y:S03]  /*2140*/  STL [R1+0x9c], R12 ;  /* 0x00009c0c01007387 */ /* 0x000fe60000100800 */
[----:B0-----:R-:W-:-:S04]  /*2150*/  LEA R4, R2, UR9, 0x5 ;  /* 0x0000000902047c11 */ /* 0x001fc8000f8e28ff */
[----:B------:R-:W-:Y:S02]  /*2160*/  IADD3 R11, PT, PT, R4, R61, RZ ;  /* 0x0000003d040b7210 */ /* 0x000fe40007ffe0ff */
[----:B------:R-:W-:Y:S02]  /*2170*/  LOP3.LUT R61, R6, 0x18, RZ, 0x3c, !PT ;  /* 0x00000018063d7812 */ /* 0x000fe400078e3cff */
[C---:B------:R-:W-:Y:S01]  /*2180*/  IADD3 R5, PT, PT, R4.reuse, R5, RZ ;  /* 0x0000000504057210 */ /* 0x040fe20007ffe0ff */
[----:B------:R0:W-:Y:S01]  /*2190*/  STL [R1+0x58], R11 ;  /* 0x0000580b01007387 */ /* 0x0001e20000100800 */
[----:B------:R-:W-:-:S03]  /*21a0*/  IADD3 R4, PT, PT, R4, R61, RZ ;  /* 0x0000003d04047210 */ /* 0x000fc60007ffe0ff */
[----:B------:R-:W2:Y:S04]  /*21b0*/  LDL R61, [R1+0x48] ;  /* 0x00004800013d7983 */ /* 0x000ea80000100800 */
[----:B------:R1:W-:Y:S04]  /*21c0*/  STL [R1+0x50], R5 ;  /* 0x0000500501007387 */ /* 0x0003e80000100800 */
[----:B------:R-:W2:Y:S01]  /*21d0*/  LDL R41, [R1+0x5c] ;  /* 0x00005c0001297983 */ /* 0x000ea20000100800 */
[----:B------:R-:W-:Y:S01]  /*21e0*/  FMUL.FTZ R53, R13, -1.4426950216293334961 ;  /* 0xbfb8aa3b0d357820 */ /* 0x000fe20000410000 */
[----:B------:R-:W-:-:S05]  /*21f0*/  FMUL.FTZ R56, R27, -1.4426950216293334961 ;  /* 0xbfb8aa3b1b387820 */ /* 0x000fca0000410000 */
[----:B------:R-:W0:Y:S01]  /*2200*/  MUFU.EX2 R53, R53 ;  /* 0x0000003500357308 */ /* 0x000e220000000800 */
[----:B------:R-:W-:Y:S01]  /*2210*/  FMUL.FTZ R15, R28, -1.4426950216293334961 ;  /* 0xbfb8aa3b1c0f7820 */ /* 0x000fe20000410000 */
[----:B------:R-:W-:-:S06]  /*2220*/  FMUL.FTZ R55, R55, R30 ;  /* 0x0000001e37377220 */ /* 0x000fcc0000410000 */
[----:B------:R-:W1:Y:S01]  /*2230*/  MUFU.EX2 R56, R56 ;  /* 0x0000003800387308 */ /* 0x000e620000000800 */
[----:B------:R-:W-:Y:S01]  /*2240*/  FMUL.FTZ R30, R29, -1.4426950216293334961 ;  /* 0xbfb8aa3b1d1e7820 */ /* 0x000fe20000410000 */
[----:B------:R-:W-:Y:S01]  /*2250*/  FMUL.FTZ R57, R31, -1.4426950216293334961 ;  /* 0xbfb8aa3b1f397820 */ /* 0x000fe20000410000 */
[----:B------:R-:W-:-:S05]  /*2260*/  FMUL.FTZ R34, R32, -1.4426950216293334961 ;  /* 0xbfb8aa3b20227820 */ /* 0x000fca0000410000 */
[----:B------:R-:W-:Y:S01]  /*2270*/  MUFU.EX2 R15, R15 ;  /* 0x0000000f000f7308 */ /* 0x000fe20000000800 */
[----:B0-----:R-:W-:Y:S01]  /*2280*/  FADD.FTZ R53, R53, 1 ;  /* 0x3f80000035357421 */ /* 0x001fe20000010000 */
[----:B------:R-:W-:Y:S01]  /*2290*/  FMUL.FTZ R36, R33, -1.4426950216293334961 ;  /* 0xbfb8aa3b21247820 */ /* 0x000fe20000410000 */
[----:B------:R-:W-:-:S05]  /*22a0*/  FMUL.FTZ R58, R58, R60 ;  /* 0x0000003c3a3a7220 */ /* 0x000fca0000410000 */
[----:B------:R-:W0:Y:S01]  /*22b0*/  MUFU.EX2 R30, R30 ;  /* 0x0000001e001e7308 */ /* 0x000e220000000800 */
[----:B-1----:R-:W-:Y:S01]  /*22c0*/  FADD.FTZ R56, R56, 1 ;  /* 0x3f80000038387421 */ /* 0x002fe20000010000 */
[----:B------:R-:W-:-:S06]  /*22d0*/  FMUL.FTZ R37, R35, -1.4426950216293334961 ;  /* 0xbfb8aa3b23257820 */ /* 0x000fcc0000410000 */
[----:B------:R-:W1:Y:S08]  /*22e0*/  MUFU.EX2 R57, R57 ;  /* 0x0000003900397308 */ /* 0x000e700000000800 */
[----:B------:R-:W1:Y:S08]  /*22f0*/  MUFU.EX2 R34, R34 ;  /* 0x0000002200227308 */ /* 0x000e700000000800 */
[----:B------:R-:W-:Y:S08]  /*2300*/  MUFU.RCP R53, R53 ;  /* 0x0000003500357308 */ /* 0x000ff00000001000 */
[----:B------:R-:W1:Y:S01]  /*2310*/  MUFU.EX2 R36, R36 ;  /* 0x0000002400247308 */ /* 0x000e620000000800 */
[----:B0-----:R-:W-:-:S07]  /*2320*/  FADD.FTZ R30, R30, 1 ;  /* 0x3f8000001e1e7421 */ /* 0x001fce0000010000 */
[----:B------:R-:W-:Y:S08]  /*2330*/  MUFU.RCP R56, R56 ;  /* 0x0000003800387308 */ /* 0x000ff00000001000 */
[----:B------:R-:W0:Y:S01]  /*2340*/  MUFU.EX2 R37, R37 ;  /* 0x0000002500257308 */ /* 0x000e220000000800 */
[----:B-1----:R-:W-:Y:S01]  /*2350*/  FADD.FTZ R57, R57, 1 ;  /* 0x3f80000039397421 */ /* 0x002fe20000010000 */
[----:B------:R-:W-:Y:S01]  /*2360*/  FADD.FTZ R34, R34, 1 ;  /* 0x3f80000022227421 */ /* 0x000fe20000010000 */
[----:B------:R-:W-:-:S05]  /*2370*/  FADD.FTZ R36, R36, 1 ;  /* 0x3f80000024247421 */ /* 0x000fca0000010000 */
[----:B------:R-:W-:Y:S08]  /*2380*/  MUFU.RCP R57, R57 ;  /* 0x0000003900397308 */ /* 0x000ff00000001000 */
[----:B------:R-:W-:Y:S01]  /*2390*/  MUFU.RCP R34, R34 ;  /* 0x0000002200227308 */ /* 0x000fe20000001000 */
[----:B0-----:R-:W-:-:S07]  /*23a0*/  FADD.FTZ R37, R37, 1 ;  /* 0x3f80000025257421 */ /* 0x001fce0000010000 */
[----:B------:R-:W-:Y:S08]  /*23b0*/  MUFU.RCP R36, R36 ;  /* 0x0000002400247308 */ /* 0x000ff00000001000 */
[----:B------:R-:W-:Y:S01]  /*23c0*/  MUFU.RCP R37, R37 ;  /* 0x0000002500257308 */ /* 0x000fe20000001000 */
[----:B------:R0:W-:Y:S04]  /*23d0*/  STL [R1+0x4c], R4 ;  /* 0x00004c0401007387 */ /* 0x0001e80000100800 */
[----:B------:R-:W2:Y:S04]  /*23e0*/  LDL R45, [R1+0x68] ;  /* 0x00006800012d7983 */ /* 0x000ea80000100800 */
[----:B------:R-:W2:Y:S04]  /*23f0*/  LDL R43, [R1+0x54] ;  /* 0x00005400012b7983 */ /* 0x000ea80000100800 */
[----:B------:R-:W2:Y:S04]  /*2400*/  LDL R11, [R1+0x44] ;  /* 0x00004400010b7983 */ /* 0x000ea80000100800 */
[----:B------:R-:W2:Y:S01]  /*2410*/  LDL.LU R12, [R1+0x74] ;  /* 0x00007400010c7983 */ /* 0x000ea20000300800 */
[----:B------:R-:W-:Y:S01]  /*2420*/  FMUL.FTZ R40, R24, R22 ;  /* 0x0000001618287220 */ /* 0x000fe20000410000 */
[----:B---3--:R-:W-:-:S02]  /*2430*/  HADD2.F32 R60, -RZ, R16.H0_H0 ;  /* 0x20000010ff3c7230 */ /* 0x008fc40000004100 */
[----:B------:R-:W-:-:S03]  /*2440*/  HADD2.F32 R16, -RZ, R16.H1_H1 ;  /* 0x30000010ff107230 */ /* 0x000fc60000004100 */
[----:B------:R-:W-:Y:S01]  /*2450*/  FMUL.FTZ R14, R60, R14 ;  /* 0x0000000e3c0e7220 */ /* 0x000fe20000410000 */
[----:B------:R-:W-:Y:S01]  /*2460*/  FADD.FTZ R60, R15, 1 ;  /* 0x3f8000000f3c7421 */ /* 0x000fe20000010000 */
[----:B------:R-:W-:-:S03]  /*2470*/  FMUL.FTZ R15, R16, R55 ;  /* 0x00000037100f7220 */ /* 0x000fc60000410000 */
[----:B------:R-:W1:Y:S01]  /*2480*/  MUFU.RCP R55, R60 ;  /* 0x0000003c00377308 */ /* 0x000e620000001000 */
[----:B----4-:R-:W-:-:S05]  /*2490*/  HADD2.F32 R16, -RZ, R17.H0_H0 ;  /* 0x20000011ff107230 */ /* 0x010fca0000004100 */
[----:B------:R-:W-:Y:S02]  /*24a0*/  FMUL.FTZ R16, R16, R54 ;  /* 0x0000003610107220 */ /* 0x000fe40000410000 */
[----:B------:R3:W4:Y:S02]  /*24b0*/  MUFU.RCP R54, R30 ;  /* 0x0000001e00367308 */ /* 0x0007240000001000 */
[----:B---3--:R-:W-:Y:S02]  /*24c0*/  HADD2.F32 R30, -RZ, R17.H1_H1 ;  /* 0x30000011ff1e7230 */ /* 0x008fe40000004100 */
[----:B------:R-:W-:-:S04]  /*24d0*/  FADD.FTZ R17, -R53, 1 ;  /* 0x3f80000035117421 */ /* 0x000fc80000010100 */
[----:B------:R-:W-:Y:S01]  /*24e0*/  FFMA.FTZ R17, R13, R17, 1 ;  /* 0x3f8000000d117423 */ /* 0x000fe20000010011 */
[----:B------:R-:W-:-:S04]  /*24f0*/  FADD.FTZ R13, -R56, 1 ;  /* 0x3f800000380d7421 */ /* 0x000fc80000010100 */
[----:B------:R-:W-:Y:S01]  /*2500*/  FFMA.FTZ R13, R27, R13, 1 ;  /* 0x3f8000001b0d7423 */ /* 0x000fe2000001000d */
[----:B-1----:R-:W-:-:S04]  /*2510*/  FADD.FTZ R27, -R55, 1 ;  /* 0x3f800000371b7421 */ /* 0x002fc80000010100 */
[----:B------:R-:W-:Y:S01]  /*2520*/  FFMA.FTZ R27, R28, R27, 1 ;  /* 0x3f8000001c1b7423 */ /* 0x000fe2000001001b */
[----:B----4-:R-:W-:Y:S01]  /*2530*/  FADD.FTZ R28, -R54, 1 ;  /* 0x3f800000361c7421 */ /* 0x010fe20000010100 */
[----:B------:R-:W-:Y:S01]  /*2540*/  FMUL.FTZ R17, R53, R17 ;  /* 0x0000001135117220 */ /* 0x000fe20000410000 */
[----:B------:R-:W-:Y:S02]  /*2550*/  FADD.FTZ R53, -R57, 1 ;  /* 0x3f80000039357421 */ /* 0x000fe40000010100 */
[----:B------:R-:W-:Y:S01]  /*2560*/  FFMA.FTZ R28, R29, R28, 1 ;  /* 0x3f8000001d1c7423 */ /* 0x000fe2000001001c */
[----:B------:R-:W-:Y:S01]  /*2570*/  FADD.FTZ R29, -R34, 1 ;  /* 0x3f800000221d7421 */ /* 0x000fe20000010100 */
[----:B------:R-:W-:Y:S01]  /*2580*/  FFMA.FTZ R31, R31, R53, 1 ;  /* 0x3f8000001f1f7423 */ /* 0x000fe20000010035 */
[----:B------:R-:W-:Y:S02]  /*2590*/  FADD.FTZ R53, -R36, 1 ;  /* 0x3f80000024357421 */ /* 0x000fe40000010100 */
[----:B------:R-:W-:Y:S01]  /*25a0*/  FFMA.FTZ R29, R32, R29, 1 ;  /* 0x3f800000201d7423 */ /* 0x000fe2000001001d */
[----:B------:R-:W-:Y:S01]  /*25b0*/  FADD.FTZ R32, -R37, 1 ;  /* 0x3f80000025207421 */ /* 0x000fe20000010100 */
[----:B------:R-:W-:-:S02]  /*25c0*/  FFMA.FTZ R33, R33, R53, 1 ;  /* 0x3f80000021217423 */ /* 0x000fc40000010035 */
[----:B------:R-:W-:Y:S01]  /*25d0*/  FMUL.FTZ R29, R34, R29 ;  /* 0x0000001d221d7220 */ /* 0x000fe20000410000 */
[--C-:B--2---:R-:W-:Y:S02]  /*25e0*/  HADD2.F32 R34, -RZ, R20.reuse.H1_H1 ;  /* 0x30000014ff227230 */ /* 0x104fe40000004100 */
[----:B------:R-:W-:Y:S01]  /*25f0*/  FMUL.FTZ R13, R56, R13 ;  /* 0x0000000d380d7220 */ /* 0x000fe20000410000 */
[----:B------:R-:W-:Y:S01]  /*2600*/  FMUL.FTZ R57, R57, R31 ;  /* 0x0000001f39397220 */ /* 0x000fe20000410000 */
[----:B------:R-:W-:Y:S01]  /*2610*/  FFMA.FTZ R35, R35, R32, 1 ;  /* 0x3f80000023237423 */ /* 0x000fe20000010020 */
[----:B------:R-:W-:Y:S01]  /*2620*/  FMUL.FTZ R31, R36, R33 ;  /* 0x00000021241f7220 */ /* 0x000fe20000410000 */
[----:B------:R-:W-:Y:S02]  /*2630*/  HADD2.F32 R32, -RZ, R20.H0_H0 ;  /* 0x20000014ff207230 */ /* 0x000fe40000004100 */
[----:B------:R-:W-:Y:S01]  /*2640*/  FMUL.FTZ R34, R34, R13 ;  /* 0x0000000d22227220 */ /* 0x000fe20000410000 */
[----:B------:R-:W-:-:S02]  /*2650*/  HADD2.F32 R36, -RZ, R21.H1_H1 ;  /* 0x30000015ff247230 */ /* 0x000fc40000004100 */
[----:B------:R-:W-:Y:S01]  /*2660*/  FMUL.FTZ R27, R55, R27 ;  /* 0x0000001b371b7220 */ /* 0x000fe20000410000 */
[----:B------:R-:W-:Y:S01]  /*2670*/  FMUL.FTZ R28, R54, R28 ;  /* 0x0000001c361c7220 */ /* 0x000fe20000410000 */
[----:B------:R-:W-:Y:S02]  /*2680*/  HADD2.F32 R20, -RZ, R21.H0_H0 ;  /* 0x20000015ff147230 */ /* 0x000fe40000004100 */
[----:B------:R-:W-:Y:S02]  /*2690*/  HADD2.F32 R13, -RZ, R18.H0_H0 ;  /* 0x20000012ff0d7230 */ /* 0x000fe40000004100 */
[----:B------:R-:W-:Y:S01]  /*26a0*/  FMUL.FTZ R33, R37, R35 ;  /* 0x0000002325217220 */ /* 0x000fe20000410000 */
[----:B------:R-:W-:Y:S01]  /*26b0*/  FMUL.FTZ R36, R36, R28 ;  /* 0x0000001c24247220 */ /* 0x000fe20000410000 */
[----:B------:R-:W-:Y:S01]  /*26c0*/  FMUL.FTZ R35, R20, R27 ;  /* 0x0000001b14237220 */ /* 0x000fe20000410000 */
[----:B------:R-:W2:Y:S01]  /*26d0*/  LDL R21, [R1+0x6c] ;  /* 0x00006c0001157983 */ /* 0x000ea20000100800 */
[----:B------:R-:W-:Y:S01]  /*26e0*/  FMUL.FTZ R28, R13, R57 ;  /* 0x000000390d1c7220 */ /* 0x000fe20000410000 */
[-C--:B------:R-:W-:Y:S01]  /*26f0*/  FMUL.FTZ R13, R23, R26.reuse ;  /* 0x0000001a170d7220 */ /* 0x080fe20000410000 */
[----:B------:R-:W-:Y:S01]  /*2700*/  FFMA.FTZ R55, R61, R26, RZ ;  /* 0x0000001a3d377223 */ /* 0x000fe200000100ff */
[----:B------:R-:W3:Y:S01]  /*2710*/  LDL R27, [R1+0x64] ;  /* 0x00006400011b7983 */ /* 0x000ee20000100800 */
[----:B------:R-:W-:-:S03]  /*2720*/  FADD.FTZ R54, RZ, R26 ;  /* 0x0000001aff367221 */ /* 0x000fc60000010000 */
[----:B------:R-:W4:Y:S04]  /*2730*/  LDL.LU R23, [R1+0xd0] ;  /* 0x0000d00001177983 */ /* 0x000f280000300800 */
[----:B------:R-:W2:Y:S04]  /*2740*/  LDL R26, [R1+0x60] ;  /* 0x00006000011a7983 */ /* 0x000ea80000100800 */
[----:B------:R-:W3:Y:S04]  /*2750*/  LDL R6, [R1+0x40] ;  /* 0x0000400001067983 */ /* 0x000ee80000100800 */
[----:B------:R-:W3:Y:S01]  /*2760*/  LDL.LU R24, [R1+0xcc] ;  /* 0x0000cc0001187983 */ /* 0x000ee20000300800 */
[----:B------:R-:W-:Y:S01]  /*2770*/  FFMA.FTZ R56, R41, R22, RZ ;  /* 0x0000001629387223 */ /* 0x000fe200000100ff */
[----:B------:R-:W-:-:S02]  /*2780*/  FADD.FTZ R57, RZ, R22 ;  /* 0x00000016ff397221 */ /* 0x000fc40000010000 */
[----:B------:R-:W3:Y:S04]  /*2790*/  LDL R5, [R1+0x3c] ;  /* 0x00003c0001057983 */ /* 0x000ee80000100800 */
[----:B------:R1:W-:Y:S04]  /*27a0*/  STL [R1+0x10], R40 ;  /* 0x0000102801007387 */ /* 0x0003e80000100800 */
[----:B------:R-:W3:Y:S01]  /*27b0*/  LDL.LU R22, [R1+0x7c] ;  /* 0x00007c0001167983 */ /* 0x000ee20000300800 */
[----:B------:R-:W-:Y:S01]  /*27c0*/  FMUL.FTZ R30, R30, R58 ;  /* 0x0000003a1e1e7220 */ /* 0x000fe20000410000 */
[----:B------:R-:W-:Y:S01]  /*27d0*/  FMUL.FTZ R32, R32, R17 ;  /* 0x0000001120207220 */ /* 0x000fe20000410000 */
[----:B------:R-:W-:-:S02]  /*27e0*/  HADD2.F32 R17, -RZ, R19.H0_H0 ;  /* 0x20000013ff117230 */ /* 0x000fc40000004100 */
[----:B------:R-:W-:Y:S02]  /*27f0*/  HADD2.F32 R19, -RZ, R19.H1_H1 ;  /* 0x30000013ff137230 */ /* 0x000fe40000004100 */
[----:B------:R-:W-:-:S03]  /*2800*/  FADD.FTZ R54, R54, R25 ;  /* 0x0000001936367221 */ /* 0x000fc60000010000 */
[----:B------:R-:W-:Y:S01]  /*2810*/  FMUL.FTZ R33, R19, R33 ;  /* 0x0000002113217220 */ /* 0x000fe20000410000 */
[-C--:B----4-:R-:W-:Y:S01]  /*2820*/  FMUL.FTZ R46, R12, R23.reuse ;  /* 0x000000170c2e7220 */ /* 0x090fe20000410000 */
[----:B------:R-:W-:Y:S01]  /*2830*/  FADD.FTZ R60, RZ, R23 ;  /* 0x00000017ff3c7221 */ /* 0x000fe20000010000 */
[----:B--2---:R-:W-:Y:S02]  /*2840*/  FFMA.FTZ R58, R26, R23, RZ ;  /* 0x000000171a3a7223 */ /* 0x004fe400000100ff */
[----:B------:R-:W2:Y:S01]  /*2850*/  LDL.LU R23, [R1+0x70] ;  /* 0x0000700001177983 */ /* 0x000ea20000300800 */
[----:B---3--:R-:W-:-:S03]  /*2860*/  FMUL.FTZ R42, R3, R24 ;  /* 0x00000018032a7220 */ /* 0x008fc60000410000 */
[----:B------:R3:W-:Y:S01]  /*2870*/  STL [R1+0xc], R46 ;  /* 0x00000c2e01007387 */ /* 0x0007e20000100800 */
[----:B------:R-:W-:-:S03]  /*2880*/  FFMA.FTZ R55, R27, R25, R55 ;  /* 0x000000191b377223 */ /* 0x000fc60000010037 */
[----:B0-----:R-:W4:Y:S04]  /*2890*/  LDL R4, [R1+0x38] ;  /* 0x0000380001047983 */ /* 0x001f280000100800 */
[----:B------:R-:W4:Y:S04]  /*28a0*/  LDL R3, [R1+0x34] ;  /* 0x0000340001037983 */ /* 0x000f280000100800 */
[----:B------:R-:W4:Y:S01]  /*28b0*/  LDL R19, [R1+0x30] ;  /* 0x0000300001137983 */ /* 0x000f220000100800 */
[----:B------:R-:W-:-:S03]  /*28c0*/  FMUL.FTZ R44, R22, R25 ;  /* 0x00000019162c7220 */ /* 0x000fc60000410000 */
[----:B------:R0:W-:Y:S04]  /*28d0*/  STL [R1+0x8], R42 ;  /* 0x0000082a01007387 */ /* 0x0001e80000100800 */
[----:B------:R-:W4:Y:S04]  /*28e0*/  LDL R20, [R1+0x2c] ;  /* 0x00002c0001147983 */ /* 0x000f280000100800 */
[----:B------:R-:W4:Y:S01]  /*28f0*/  LDL.LU R25, [R1+0x78] ;  /* 0x0000780001197983 */ /* 0x000f220000300800 */
[----:B------:R-:W-:Y:S02]  /*2900*/  HADD2.F32 R18, -RZ, R18.H1_H1 ;  /* 0x30000012ff127230 */ /* 0x000fe40000004100 */
[----:B------:R-:W-:-:S03]  /*2910*/  FMUL.FTZ R31, R17, R31 ;  /* 0x0000001f111f7220 */ /* 0x000fc60000410000 */
[----:B------:R-:W-:Y:S01]  /*2920*/  FMUL.FTZ R29, R18, R29 ;  /* 0x0000001d121d7220 */ /* 0x000fe20000410000 */
[----:B------:R-:W-:Y:S01]  /*2930*/  FFMA.FTZ R18, R61, R13, RZ ;  /* 0x0000000d3d127223 */ /* 0x000fe200000100ff */
[----:B------:R-:W-:-:S03]  /*2940*/  FADD.FTZ R17, RZ, R13 ;  /* 0x0000000dff117221 */ /* 0x000fc60000010000 */
[----:B------:R-:W-:Y:S01]  /*2950*/  FFMA.FTZ R18, R41, R40, R18 ;  /* 0x0000002829127223 */ /* 0x000fe20000010012 */
[----:B------:R-:W-:Y:S01]  /*2960*/  FADD.FTZ R17, R17, R40 ;  /* 0x0000002811117221 */ /* 0x000fe20000010000 */
[----:B------:R0:W-:Y:S02]  /*2970*/  STL [R1], R44 ;  /* 0x0000002c01007387 */ /* 0x0001e40000100800 */
[----:B------:R-:W-:Y:S02]  /*2980*/  FFMA.FTZ R18, R26, R46, R18 ;  /* 0x0000002e1a127223 */ /* 0x000fe40000010012 */
[----:B------:R-:W4:Y:S01]  /*2990*/  LDL R61, [R1+0x28] ;  /* 0x00002800013d7983 */ /* 0x000f220000100800 */
[----:B------:R-:W-:Y:S01]  /*29a0*/  FFMA.FTZ R53, R45, R24, RZ ;  /* 0x000000182d357223 */ /* 0x000fe200000100ff */
[----:B------:R-:W-:Y:S01]  /*29b0*/  FADD.FTZ R37, RZ, R24 ;  /* 0x00000018ff257221 */ /* 0x000fe20000010000 */
[----:B------:R-:W-:Y:S01]  /*29c0*/  FADD.FTZ R17, R17, R46 ;  /* 0x0000002e11117221 */ /* 0x000fe20000010000 */
[----:B-1----:R-:W4:Y:S01]  /*29d0*/  LDL.LU R40, [R1+0xc8] ;  /* 0x0000c80001287983 */ /* 0x002f220000300800 */
[----:B------:R-:W-:-:S03]  /*29e0*/  FFMA.FTZ R18, R45, R42, R18 ;  /* 0x0000002a2d127223 */ /* 0x000fc60000010012 */
[----:B------:R-:W4:Y:S01]  /*29f0*/  LDL.LU R41, [R1+0xc4] ;  /* 0x0000c40001297983 */ /* 0x000f220000300800 */
[----:B------:R-:W-:-:S03]  /*2a00*/  FFMA.FTZ R56, R21, R52, R56 ;  /* 0x0000003415387223 */ /* 0x000fc60000010038 */
[----:B------:R-:W4:Y:S01]  /*2a10*/  LDL R24, [R1+0x24] ;  /* 0x0000240001187983 */ /* 0x000f220000100800 */
[----:B------:R-:W-:Y:S01]  /*2a20*/  FADD.FTZ R57, R57, R52 ;  /* 0x0000003439397221 */ /* 0x000fe20000010000 */
[----:B------:R-:W-:Y:S02]  /*2a30*/  FADD.FTZ R17, R17, R42 ;  /* 0x0000002a11117221 */ /* 0x000fe40000010000 */
[----:B---3--:R-:W3:Y:S01]  /*2a40*/  LDL.LU R46, [R1+0xc0] ;  /* 0x0000c000012e7983 */ /* 0x008ee20000300800 */
[----:B------:R-:W-:-:S03]  /*2a50*/  FFMA.FTZ R18, R27, R44, R18 ;  /* 0x0000002c1b127223 */ /* 0x000fc60000010012 */
[----:B------:R-:W3:Y:S01]  /*2a60*/  LDL R26, [R1+0x20] ;  /* 0x00002000011a7983 */ /* 0x000ee20000100800 */
[----:B------:R-:W-:-:S03]  /*2a70*/  FFMA.FTZ R58, R43, R51, R58 ;  /* 0x000000332b3a7223 */ /* 0x000fc6000001003a */
[----:B0-----:R-:W3:Y:S01]  /*2a80*/  LDL.LU R42, [R1+0xbc] ;  /* 0x0000bc00012a7983 */ /* 0x001ee20000300800 */
[----:B------:R-:W-:-:S03]  /*2a90*/  FADD.FTZ R60, R60, R51 ;  /* 0x000000333c3c7221 */ /* 0x000fc60000010000 */
[----:B------:R-:W3:Y:S01]  /*2aa0*/  LDL.LU R45, [R1+0xb8] ;  /* 0x0000b800012d7983 */ /* 0x000ee20000300800 */
[----:B------:R-:W-:Y:S01]  /*2ab0*/  FMUL.FTZ R51, R12, R51 ;  /* 0x000000330c337220 */ /* 0x000fe20000410000 */
[----:B------:R-:W-:Y:S02]  /*2ac0*/  FADD.FTZ R17, R17, R44 ;  /* 0x0000002c11117221 */ /* 0x000fe40000010000 */
[----:B------:R-:W3:Y:S04]  /*2ad0*/  LDL.LU R44, [R1+0xb4] ;  /* 0x0000b400012c7983 */ /* 0x000ee80000300800 */
[----:B------:R-:W3:Y:S01]  /*2ae0*/  LDL R27, [R1+0x1c] ;  /* 0x00001c00011b7983 */ /* 0x000ee20000100800 */
[----:B------:R-:W-:Y:S01]  /*2af0*/  FFMA.FTZ R53, R11, R50, R53 ;  /* 0x000000320b357223 */ /* 0x000fe20000010035 */
[----:B------:R-:W-:Y:S01]  /*2b00*/  FADD.FTZ R37, R37, R50 ;  /* 0x0000003225257221 */ /* 0x000fe20000010000 */
[----:B--2---:R-:W-:-:S04]  /*2b10*/  FMUL.FTZ R52, R23, R52 ;  /* 0x0000003417347220 */ /* 0x004fc80000410000 */
[----:B------:R-:W-:Y:S02]  /*2b20*/  FFMA.FTZ R18, R21, R52, R18 ;  /* 0x0000003415127223 */ /* 0x000fe40000010012 */
[----:B------:R-:W2:Y:S02]  /*2b30*/  LDL R21, [R1+0x18] ;  /* 0x0000180001157983 */ /* 0x000ea40000100800 */
[----:B------:R-:W-:Y:S02]  /*2b40*/  FFMA.FTZ R18, R43, R51, R18 ;  /* 0x000000332b127223 */ /* 0x000fe40000010012 */
[----:B------:R-:W2:Y:S01]  /*2b50*/  LDL.LU R43, [R1+0xb0] ;  /* 0x0000b000012b7983 */ /* 0x000ea20000300800 */
[----:B----4-:R-:W-:-:S04]  /*2b60*/  FMUL.FTZ R50, R25, R50 ;  /* 0x0000003219327220 */ /* 0x010fc80000410000 */
[----:B------:R-:W-:Y:S02]  /*2b70*/  FFMA.FTZ R18, R11, R50, R18 ;  /* 0x000000320b127223 */ /* 0x000fe40000010012 */
[----:B------:R-:W4:Y:S01]  /*2b80*/  LDL R11, [R1+0x14] ;  /* 0x00001400010b7983 */ /* 0x000f220000100800 */
[----:B------:R-:W-:Y:S01]  /*2b90*/  FADD.FTZ R17, R17, R52 ;  /* 0x0000003411117221 */ /* 0x000fe20000010000 */
[----:B------:R-:W-:-:S03]  /*2ba0*/  FFMA.FTZ R55, R6, R49, R55 ;  /* 0x0000003106377223 */ /* 0x000fc60000010037 */
[----:B------:R-:W-:Y:S01]  /*2bb0*/  FADD.FTZ R17, R17, R51 ;  /* 0x0000003311117221 */ /* 0x000fe20000010000 */
[----:B------:R-:W-:Y:S01]  /*2bc0*/  FADD.FTZ R54, R54, R49 ;  /* 0x0000003136367221 */ /* 0x000fe20000010000 */
[----:B------:R-:W-:Y:S02]  /*2bd0*/  FMUL.FTZ R49, R22, R49 ;  /* 0x0000003116317220 */ /* 0x000fe40000410000 */
[----:B------:R-:W-:Y:S01]  /*2be0*/  FADD.FTZ R17, R17, R50 ;  /* 0x0000003211117221 */ /* 0x000fe20000010000 */
        /* <DEDUP_REMOVED lines=10> */
[----:B------:R-:W4:Y:S02]  /*2c90*/  LDL.LU R6, [R1+0xac] ;  /* 0x0000ac0001067983 */ /* 0x000f240000300800 */
[----:B------:R-:W-:Y:S01]  /*2ca0*/  FADD.FTZ R17, R17, R47 ;  /* 0x0000002f11117221 */ /* 0x000fe20000010000 */
[----:B------:R-:W-:Y:S01]  /*2cb0*/  FFMA.FTZ R18, R4, R47, R18 ;  /* 0x0000002f04127223 */ /* 0x000fe20000010012 */
[----:B------:R-:W4:Y:S01]  /*2cc0*/  LDL.LU R5, [R1+0xa8] ;  /* 0x0000a80001057983 */ /* 0x000f220000300800 */
[-C--:B---3--:R-:W-:Y:S01]  /*2cd0*/  FFMA.FTZ R53, R3, R46.reuse, R53 ;  /* 0x0000002e03357223 */ /* 0x088fe20000010035 */
[----:B------:R-:W-:Y:S01]  /*2ce0*/  FADD.FTZ R37, R37, R46 ;  /* 0x0000002e25257221 */ /* 0x000fe20000010000 */
[----:B------:R-:W-:Y:S01]  /*2cf0*/  FMUL.FTZ R46, R25, R46 ;  /* 0x0000002e192e7220 */ /* 0x000fe20000410000 */
[----:B------:R-:W3:Y:S03]  /*2d00*/  LDL.LU R4, [R1+0xa4] ;  /* 0x0000a40001047983 */ /* 0x000ee60000300800 */
[----:B------:R-:W-:Y:S01]  /*2d10*/  FADD.FTZ R17, R17, R46 ;  /* 0x0000002e11117221 */ /* 0x000fe20000010000 */
[----:B------:R-:W-:Y:S01]  /*2d20*/  FFMA.FTZ R18, R3, R46, R18 ;  /* 0x0000002e03127223 */ /* 0x000fe20000010012 */
[-C--:B------:R-:W-:Y:S01]  /*2d30*/  FFMA.FTZ R55, R19, R45.reuse, R55 ;  /* 0x0000002d13377223 */ /* 0x080fe20000010037 */
[----:B------:R-:W-:Y:S01]  /*2d40*/  FADD.FTZ R54, R54, R45 ;  /* 0x0000002d36367221 */ /* 0x000fe20000010000 */
[----:B------:R-:W-:Y:S01]  /*2d50*/  FMUL.FTZ R45, R22, R45 ;  /* 0x0000002d162d7220 */ /* 0x000fe20000410000 */
[-C--:B------:R-:W-:Y:S01]  /*2d60*/  FFMA.FTZ R56, R20, R44.reuse, R56 ;  /* 0x0000002c14387223 */ /* 0x080fe20000010038 */
[----:B------:R-:W-:Y:S01]  /*2d70*/  FADD.FTZ R57, R57, R44 ;  /* 0x0000002c39397221 */ /* 0x000fe20000010000 */
[----:B------:R-:W-:Y:S01]  /*2d80*/  FMUL.FTZ R44, R23, R44 ;  /* 0x0000002c172c7220 */ /* 0x000fe20000410000 */
[----:B------:R-:W-:Y:S01]  /*2d90*/  FADD.FTZ R17, R17, R45 ;  /* 0x0000002d11117221 */ /* 0x000fe20000010000 */
[----:B------:R-:W-:Y:S01]  /*2da0*/  FFMA.FTZ R18, R19, R45, R18 ;  /* 0x0000002d13127223 */ /* 0x000fe20000010012 */
[----:B------:R-:W-:Y:S01]  /*2db0*/  FFMA.FTZ R53, R24, R42, R53 ;  /* 0x0000002a18357223 */ /* 0x000fe20000010035 */
[----:B------:R-:W-:Y:S01]  /*2dc0*/  FADD.FTZ R37, R37, R42 ;  /* 0x0000002a25257221 */ /* 0x000fe20000010000 */
[----:B------:R-:W-:Y:S01]  /*2dd0*/  FADD.FTZ R17, R17, R44 ;  /* 0x0000002c11117221 */ /* 0x000fe20000010000 */
[----:B------:R-:W-:Y:S01]  /*2de0*/  FFMA.FTZ R19, R20, R44, R18 ;  /* 0x0000002c14137223 */ /* 0x000fe20000010012 */
[----:B------:R-:W-:Y:S01]  /*2df0*/  FMUL.FTZ R42, R25, R42 ;  /* 0x0000002a192a7220 */ /* 0x000fe20000410000 */
[-C--:B------:R-:W-:Y:S01]  /*2e00*/  FFMA.FTZ R55, R26, R41.reuse, R55 ;  /* 0x000000291a377223 */ /* 0x080fe20000010037 */
[----:B------:R-:W-:Y:S01]  /*2e10*/  FADD.FTZ R54, R54, R41 ;  /* 0x0000002936367221 */ /* 0x000fe20000010000 */
[----:B------:R-:W-:Y:S01]  /*2e20*/  FMUL.FTZ R41, R22, R41 ;  /* 0x0000002916297220 */ /* 0x000fe20000410000 */
[-C--:B------:R-:W-:Y:S01]  /*2e30*/  FFMA.FTZ R56, R27, R40.reuse, R56 ;  /* 0x000000281b387223 */ /* 0x080fe20000010038 */
[----:B------:R-:W-:Y:S01]  /*2e40*/  FADD.FTZ R57, R57, R40 ;  /* 0x0000002839397221 */ /* 0x000fe20000010000 */
[----:B------:R-:W-:Y:S01]  /*2e50*/  FMUL.FTZ R40, R23, R40 ;  /* 0x0000002817287220 */ /* 0x000fe20000410000 */
[----:B------:R-:W-:Y:S01]  /*2e60*/  FADD.FTZ R37, R37, R38 ;  /* 0x0000002625257221 */ /* 0x000fe20000010000 */
[----:B------:R-:W3:Y:S01]  /*2e70*/  LDL.LU R3, [R1+0xa0] ;  /* 0x0000a00001037983 */ /* 0x000ee20000300800 */
[-C--:B--2---:R-:W-:Y:S01]  /*2e80*/  FFMA.FTZ R58, R61, R43.reuse, R58 ;  /* 0x0000002b3d3a7223 */ /* 0x084fe2000001003a */
[----:B------:R-:W-:Y:S01]  /*2e90*/  FADD.FTZ R60, R60, R43 ;  /* 0x0000002b3c3c7221 */ /* 0x000fe20000010000 */
[----:B------:R-:W-:-:S04]  /*2ea0*/  FMUL.FTZ R43, R12, R43 ;  /* 0x0000002b0c2b7220 */ /* 0x000fc80000410000 */
[----:B------:R-:W-:Y:S01]  /*2eb0*/  FADD.FTZ R18, R17, R43 ;  /* 0x0000002b11127221 */ /* 0x000fe20000010000 */
[----:B------:R-:W-:-:S04]  /*2ec0*/  FFMA.FTZ R17, R61, R43, R19 ;  /* 0x0000002b3d117223 */ /* 0x000fc80000010013 */
[----:B------:R-:W-:Y:S01]  /*2ed0*/  FFMA.FTZ R17, R24, R42, R17 ;  /* 0x0000002a18117223 */ /* 0x000fe20000010011 */
[----:B------:R-:W-:-:S03]  /*2ee0*/  FFMA.FTZ R58, R21, R39, R58 ;  /* 0x00000027153a7223 */ /* 0x000fc6000001003a */
[----:B------:R-:W-:Y:S01]  /*2ef0*/  FFMA.FTZ R17, R26, R41, R17 ;  /* 0x000000291a117223 */ /* 0x000fe20000010011 */
[----:B------:R-:W-:Y:S01]  /*2f00*/  FADD.FTZ R60, R60, R39 ;  /* 0x000000273c3c7221 */ /* 0x000fe20000010000 */
[----:B------:R-:W-:Y:S02]  /*2f10*/  FMUL.FTZ R39, R12, R39 ;  /* 0x000000270c277220 */ /* 0x000fe40000410000 */
[----:B------:R-:W-:-:S04]  /*2f20*/  FFMA.FTZ R17, R27, R40, R17 ;  /* 0x000000281b117223 */ /* 0x000fc80000010011 */
[----:B------:R-:W-:Y:S01]  /*2f30*/  FFMA.FTZ R17, R21, R39, R17 ;  /* 0x0000002715117223 */ /* 0x000fe20000010011 */
[-C--:B----4-:R-:W-:Y:S01]  /*2f40*/  FFMA.FTZ R53, R11, R38.reuse, R53 ;  /* 0x000000260b357223 */ /* 0x090fe20000010035 */
[----:B------:R-:W-:-:S04]  /*2f50*/  FMUL.FTZ R38, R25, R38 ;  /* 0x0000002619267220 */ /* 0x000fc80000410000 */
[----:B------:R-:W-:Y:S02]  /*2f60*/  FFMA.FTZ R17, R11, R38, R17 ;  /* 0x000000260b117223 */ /* 0x000fe40000010011 */
[----:B------:R-:W2:Y:S01]  /*2f70*/  LDL R11, [R1+0x8c] ;  /* 0x00008c00010b7983 */ /* 0x000ea20000100800 */
[----:B------:R-:W0:Y:S01]  /*2f80*/  S2R R20, SR_CgaCtaId ;  /* 0x0000000000147919 */ /* 0x000e220000008800 */
[----:B------:R-:W-:-:S04]  /*2f90*/  MOV R61, 0x400 ;  /* 0x00000400003d7802 */ /* 0x000fc80000000f00 */
[----:B------:R-:W-:Y:S01]  /*2fa0*/  IADD3 R61, PT, PT, R61, 0x2800, RZ ;  /* 0x000028003d3d7810 */ /* 0x000fe20007ffe0ff */
[----:B------:R-:W-:Y:S01]  /*2fb0*/  FADD.FTZ R60, R60, R16 ;  /* 0x000000103c3c7221 */ /* 0x000fe20000010000 */
[C---:B------:R-:W-:Y:S01]  /*2fc0*/  FMUL.FTZ R24, R12.reuse, R31 ;  /* 0x0000001f0c187220 */ /* 0x040fe20000410000 */
[-C--:B------:R-:W-:Y:S01]  /*2fd0*/  FFMA.FTZ R58, R5, R16.reuse, R58 ;  /* 0x00000010053a7223 */ /* 0x080fe2000001003a */
[----:B------:R-:W-:Y:S01]  /*2fe0*/  FMUL.FTZ R16, R12, R16 ;  /* 0x000000100c107220 */ /* 0x000fe20000410000 */
[----:B0-----:R-:W-:Y:S01]  /*2ff0*/  LEA R61, R20, R61, 0x18 ;  /* 0x0000003d143d7211 */ /* 0x001fe200078ec0ff */
[----:B------:R-:W-:Y:S02]  /*3000*/  FMUL.FTZ R20, R12, R35 ;  /* 0x000000230c147220 */ /* 0x000fe40000410000 */
[----:B------:R-:W4:Y:S01]  /*3010*/  LDL.LU R12, [R1+0x9c] ;  /* 0x00009c00010c7983 */ /* 0x000f220000300800 */
[----:B------:R-:W-:-:S04]  /*3020*/  FADD.FTZ R18, R18, R42 ;  /* 0x0000002a12127221 */ /* 0x000fc80000010000 */
[----:B------:R-:W-:-:S04]  /*3030*/  FADD.FTZ R18, R18, R41 ;  /* 0x0000002912127221 */ /* 0x000fc80000010000 */
[----:B------:R-:W-:Y:S01]  /*3040*/  FADD.FTZ R18, R18, R40 ;  /* 0x0000002812127221 */ /* 0x000fe20000010000 */
[----:B--2---:R-:W-:Y:S02]  /*3050*/  IMAD R61, R11, 0x28, R61 ;  /* 0x000000280b3d7824 */ /* 0x004fe400078e023d */
[----:B------:R-:W2:Y:S01]  /*3060*/  LDL.LU R11, [R1+0x98] ;  /* 0x00009800010b7983 */ /* 0x000ea20000300800 */
[----:B------:R-:W-:Y:S01]  /*3070*/  FADD.FTZ R18, R18, R39 ;  /* 0x0000002712127221 */ /* 0x000fe20000010000 */
[-C--:B---3--:R-:W-:Y:S01]  /*3080*/  FFMA.FTZ R55, R3, R14.reuse, R55 ;  /* 0x0000000e03377223 */ /* 0x088fe20000010037 */
[----:B------:R-:W-:Y:S01]  /*3090*/  FADD.FTZ R54, R54, R14 ;  /* 0x0000000e36367221 */ /* 0x000fe20000010000 */
[----:B------:R-:W-:Y:S01]  /*30a0*/  FMUL.FTZ R14, R22, R14 ;  /* 0x0000000e160e7220 */ /* 0x000fe20000410000 */
[----:B------:R-:W-:Y:S01]  /*30b0*/  FADD.FTZ R18, R18, R38 ;  /* 0x0000002612127221 */ /* 0x000fe20000010000 */
[-C--:B------:R-:W-:Y:S01]  /*30c0*/  FFMA.FTZ R56, R4, R15.reuse, R56 ;  /* 0x0000000f04387223 */ /* 0x080fe20000010038 */
[----:B------:R-:W-:Y:S01]  /*30d0*/  FADD.FTZ R57, R57, R15 ;  /* 0x0000000f39397221 */ /* 0x000fe20000010000 */
[----:B------:R-:W-:Y:S01]  /*30e0*/  FMUL.FTZ R15, R23, R15 ;  /* 0x0000000f170f7220 */ /* 0x000fe20000410000 */
[----:B------:R-:W-:Y:S01]  /*30f0*/  FFMA.FTZ R17, R3, R14, R17 ;  /* 0x0000000e03117223 */ /* 0x000fe20000010011 */
[----:B------:R-:W-:-:S03]  /*3100*/  FADD.FTZ R18, R18, R14 ;  /* 0x0000000e12127221 */ /* 0x000fc60000010000 */
        /* <DEDUP_REMOVED lines=19> */
[----:B------:R-:W-:Y:S01]  /*3240*/  LOP3.LUT R2, R2, 0xffff, RZ, 0xc0, !PT ;  /* 0x0000ffff02027812 */ /* 0x000fe200078ec0ff */
[----:B------:R-:W-:Y:S01]  /*3250*/  FMUL.FTZ R23, R23, R29 ;  /* 0x0000001d17177220 */ /* 0x000fe20000410000 */
[----:B------:R-:W-:Y:S01]  /*3260*/  FADD.FTZ R26, R26, R22 ;  /* 0x000000161a1a7221 */ /* 0x000fe20000010000 */
[----:B------:R-:W-:-:S02]  /*3270*/  FFMA.FTZ R27, R9, R22, R27 ;  /* 0x00000016091b7223 */ /* 0x000fc4000001001b */
[----:B------:R-:W-:Y:S02]  /*3280*/  IMAD R2, R2, 0x334, RZ ;  /* 0x0000033402027824 */ /* 0x000fe400078e02ff */
[----:B------:R-:W-:Y:S01]  /*3290*/  FADD.FTZ R26, R26, R23 ;  /* 0x000000171a1a7221 */ /* 0x000fe20000010000 */
[----:B------:R-:W-:Y:S01]  /*32a0*/  FFMA.FTZ R27, R10, R23, R27 ;  /* 0x000000170a1b7223 */ /* 0x000fe2000001001b */
[----:B------:R-:W-:Y:S01]  /*32b0*/  FMUL.FTZ R25, R25, R33 ;  /* 0x0000002119197220 */ /* 0x000fe20000410000 */
[----:B------:R-:W-:Y:S01]  /*32c0*/  SHF.R.U32.HI R2, RZ, 0x10, R2 ;  /* 0x00000010ff027819 */ /* 0x000fe20000011602 */
[----:B------:R-:W-:-:S03]  /*32d0*/  FADD.FTZ R26, R26, R24 ;  /* 0x000000181a1a7221 */ /* 0x000fc60000010000 */
[----:B------:R-:W-:Y:S01]  /*32e0*/  LEA R61, R2, R61, 0x3 ;  /* 0x0000003d023d7211 */ /* 0x000fe200078e18ff */
[----:B------:R-:W-:Y:S01]  /*32f0*/  FADD.FTZ R26, R26, R25 ;  /* 0x000000191a1a7221 */ /* 0x000fe20000010000 */
[----:B------:R0:W5:Y:S01]  /*3300*/  LDL.LU R2, [R1+0x94] ;  /* 0x0000940001027983 */ /* 0x0001620000300800 */
[----:B------:R-:W-:Y:S01]  /*3310*/  FFMA.FTZ R53, R6, R30, R53 ;  /* 0x0000001e06357223 */ /* 0x000fe20000010035 */
[----:B------:R-:W-:Y:S01]  /*3320*/  FADD.FTZ R37, R37, R30 ;  /* 0x0000001e25257221 */ /* 0x000fe20000010000 */
[----:B------:R-:W-:Y:S01]  /*3330*/  FFMA.FTZ R30, R7, R35, R58 ;  /* 0x00000023071e7223 */ /* 0x000fe2000001003a */
[----:B--2---:R-:W-:-:S04]  /*3340*/  FFMA.FTZ R27, R11, R24, R27 ;  /* 0x000000180b1b7223 */ /* 0x004fc8000001001b */
[----:B----4-:R-:W-:-:S05]  /*3350*/  FFMA.FTZ R27, R12, R25, R27 ;  /* 0x000000190c1b7223 */ /* 0x010fca000001001b */
[----:B------:R1:W-:Y:S02]  /*3360*/  STS.64 [R61], R26 ;  /* 0x0000001a3d007388 */ /* 0x0003e40000000a00 */
[----:B-1----:R-:W-:Y:S01]  /*3370*/  FFMA.FTZ R26, R0, R32, R55 ;  /* 0x00000020001a7223 */ /* 0x002fe20000010037 */
[----:B------:R-:W-:Y:S01]  /*3380*/  FADD.FTZ R27, R54, R32 ;  /* 0x00000020361b7221 */ /* 0x000fe20000010000 */
[----:B------:R0:W5:Y:S04]  /*3390*/  LDL.LU R0, [R1+0x90] ;  /* 0x0000900001007983 */ /* 0x0001680000300800 */
[----:B------:R-:W2:Y:S04]  /*33a0*/  LDL.LU R55, [R1+0x4c] ;  /* 0x00004c0001377983 */ /* 0x000ea80000300800 */
[----:B------:R-:W3:Y:S04]  /*33b0*/  LDL.LU R54, [R1+0x50] ;  /* 0x0000500001367983 */ /* 0x000ee80000300800 */
[----:B------:R-:W4:Y:S01]  /*33c0*/  LDL.LU R58, [R1+0x58] ;  /* 0x00005800013a7983 */ /* 0x000f220000300800 */
[----:B------:R-:W1:Y:S01]  /*33d0*/  S2R R61, SR_TID.X ;  /* 0x00000000003d7919 */ /* 0x000e620000002100 */
[----:B------:R-:W-:-:S02]  /*33e0*/  FFMA.FTZ R32, R8, R36, R53 ;  /* 0x0000002408207223 */ /* 0x000fc40000010035 */
[----:B------:R-:W0:Y:S01]  /*33f0*/  S2R R53, SR_TID.X ;  /* 0x0000000000357919 */ /* 0x000e220000002100 */
[----:B------:R-:W-:Y:S01]  /*3400*/  FFMA.FTZ R56, R59, R34, R56 ;  /* 0x000000223b387223 */ /* 0x000fe20000010038 */
[----:B------:R-:W-:Y:S01]  /*3410*/  FADD.FTZ R57, R57, R34 ;  /* 0x0000002239397221 */ /* 0x000fe20000010000 */
[----:B------:R-:W-:Y:S01]  /*3420*/  FADD.FTZ R60, R60, R35 ;  /* 0x000000233c3c7221 */ /* 0x000fe20000010000 */
[----:B------:R-:W-:Y:S01]  /*3430*/  FADD.FTZ R37, R37, R36 ;  /* 0x0000002425257221 */ /* 0x000fe20000010000 */
[----:B------:R-:W-:Y:S01]  /*3440*/  ULEA UR18, UR15, UR14, 0x18 ;  /* 0x0000000e0f127291 */ /* 0x000fe2000f8ec0ff */
[----:B-1----:R-:W-:-:S04]  /*3450*/  SHF.R.U32.HI R34, RZ, 0x4, R61 ;  /* 0x00000004ff227819 */ /* 0x002fc8000001163d */
[----:B------:R-:W-:Y:S02]  /*3460*/  LOP3.LUT R34, R34, R61, RZ, 0x3c, !PT ;  /* 0x0000003d22227212 */ /* 0x000fe400078e3cff */
[----:B------:R-:W-:Y:S02]  /*3470*/  SHF.L.U32 R35, R61, 0x3, RZ ;  /* 0x000000033d237819 */ /* 0x000fe400000006ff */
[----:B------:R-:W-:Y:S02]  /*3480*/  SHF.L.U32 R34, R34, 0x3, RZ ;  /* 0x0000000322227819 */ /* 0x000fe400000006ff */
[----:B------:R-:W-:Y:S02]  /*3490*/  LOP3.LUT R36, R35, 0x1fe0, RZ, 0xc0, !PT ;  /* 0x00001fe023247812 */ /* 0x000fe400078ec0ff */
[----:B------:R-:W-:-:S04]  /*34a0*/  LOP3.LUT R34, R34, 0x18, RZ, 0xc0, !PT ;  /* 0x0000001822227812 */ /* 0x000fc800078ec0ff */
[----:B------:R-:W-:Y:S02]  /*34b0*/  IADD3 R36, PT, PT, R36, UR9, R34 ;  /* 0x0000000924247c10 */ /* 0x000fe4000fffe022 */
[C---:B0-----:R-:W-:Y:S02]  /*34c0*/  SHF.L.U32 R34, R53.reuse, 0x1, RZ ;  /* 0x0000000135227819 */ /* 0x041fe400000006ff */
[----:B------:R-:W-:Y:S01]  /*34d0*/  LEA R53, R53, UR18, 0x5 ;  /* 0x0000001235357c11 */ /* 0x000fe2000f8e28ff */
[----:B------:R-:W-:Y:S01]  /*34e0*/  FFMA.FTZ R26, R9, R28, R26 ;  /* 0x0000001c091a7223 */ /* 0x000fe2000001001a */
[----:B------:R-:W-:Y:S01]  /*34f0*/  LOP3.LUT R34, R34, 0x18, RZ, 0xc0, !PT ;  /* 0x0000001822227812 */ /* 0x000fe200078ec0ff */
[----:B------:R-:W-:Y:S01]  /*3500*/  FADD.FTZ R27, R27, R28 ;  /* 0x0000001c1b1b7221 */ /* 0x000fe20000010000 */
[----:B------:R-:W-:Y:S01]  /*3510*/  FFMA.FTZ R28, R10, R29, R56 ;  /* 0x0000001d0a1c7223 */ /* 0x000fe20000010038 */
[----:B------:R-:W-:Y:S01]  /*3520*/  FADD.FTZ R29, R57, R29 ;  /* 0x0000001d391d7221 */ /* 0x000fe20000010000 */
[----:B------:R-:W-:Y:S01]  /*3530*/  IADD3 R53, PT, PT, R53, R34, RZ ;  /* 0x0000002235357210 */ /* 0x000fe20007ffe0ff */
[----:B------:R-:W-:Y:S01]  /*3540*/  BAR.SYNC.DEFER_BLOCKING 0x0 ;  /* 0x0000000000007b1d */ /* 0x000fe20000010000 */
[----:B------:R-:W-:Y:S01]  /*3550*/  FFMA.FTZ R30, R11, R31, R30 ;  /* 0x0000001f0b1e7223 */ /* 0x000fe2000001001e */
[----:B------:R-:W-:Y:S01]  /*3560*/  FADD.FTZ R31, R60, R31 ;  /* 0x0000001f3c1f7221 */ /* 0x000fe20000010000 */
[----:B------:R-:W-:Y:S01]  /*3570*/  FFMA.FTZ R32, R12, R33, R32 ;  /* 0x000000210c207223 */ /* 0x000fe20000010020 */
[----:B------:R-:W-:Y:S01]  /*3580*/  FADD.FTZ R33, R37, R33 ;  /* 0x0000002125217221 */ /* 0x000fe20000010000 */
[----:B------:R-:W-:Y:S01]  /*3590*/  USHF.L.U32 UR9, UR10, 0x7, URZ ;  /* 0x000000070a097899 */ /* 0x000fe200080006ff */
[----:B------:R-:W0:Y:S01]  /*35a0*/  LDCU.64 UR18, c[0x0][0x3d0] ;  /* 0x00007a00ff1277ac */ /* 0x000e220008000a00 */
[----:B------:R1:W-:Y:S02]  /*35b0*/  STS.64 [R53], R26 ;  /* 0x0000001a35007388 */ /* 0x0003e40000000a00 */
[----:B------:R-:W-:-:S02]  /*35c0*/  ULOP3.LUT UR9, UR9, UR8, URZ, 0xfc, !UPT ;  /* 0x0000000809097292 */ /* 0x000fc4000f8efcff */
[----:B------:R-:W-:Y:S01]  /*35d0*/  USHF.L.U64.HI UR10, UR10, 0x7, UR11 ;  /* 0x000000070a0a7899 */ /* 0x000fe2000801020b */
[----:B------:R-:W-:-:S03]  /*35e0*/  ISETP.GT.U32.AND P0, PT, R61, 0x1f, PT ;  /* 0x0000001f3d00780c */ /* 0x000fc60003f04070 */
[----:B------:R-:W-:Y:S01]  /*35f0*/  UIMAD UR10, UR10, 0x280, URZ ;  /* 0x000002800a0a78a4 */ /* 0x000fe2000f8e02ff */
[----:B------:R-:W-:Y:S01]  /*3600*/  BSSY.RECONVERGENT B0, `(.L_x_721) ;  /* 0x000006c000007945 */ /* 0x000fe20003800200 */
[----:B------:R-:W-:Y:S01]  /*3610*/  MOV R34, RZ ;  /* 0x000000ff00227202 */ /* 0x000fe20000000f00 */
[----:B-1----:R-:W-:Y:S01]  /*3620*/  HFMA2 R53, -RZ, RZ, 0, 0 ;  /* 0x00000000ff357431 */ /* 0x002fe200000001ff */
[----:B----4-:R-:W-:Y:S04]  /*3630*/  STS.64 [R58], R28 ;  /* 0x0000001c3a007388 */ /* 0x010fe80000000a00 */
[----:B---3--:R-:W-:Y:S04]  /*3640*/  STS.64 [R54], R30 ;  /* 0x0000001e36007388 */ /* 0x008fe80000000a00 */
[----:B--2---:R1:W-:Y:S01]  /*3650*/  STS.64 [R55], R32 ;  /* 0x0000002037007388 */ /* 0x0043e20000000a00 */
[----:B------:R-:W-:Y:S01]  /*3660*/  BAR.SYNC.DEFER_BLOCKING 0x0 ;  /* 0x0000000000007b1d */ /* 0x000fe20000010000 */
[----:B-1----:R-:W-:Y:S01]  /*3670*/  HFMA2 R33, -RZ, RZ, 0, 0 ;  /* 0x00000000ff217431 */ /* 0x002fe200000001ff */
[----:B------:R-:W-:-:S04]  /*3680*/  IADD3 R32, PT, PT, R61, UR13, RZ ;  /* 0x0000000d3d207c10 */ /* 0x000fc8000fffe0ff */
[----:B------:R1:W2:Y:S04]  /*3690*/  LDS.64 R26, [R36] ;  /* 0x00000000241a7984 */ /* 0x0002a80000000a00 */
[----:B------:R1:W3:Y:S01]  /*36a0*/  LDS.64 R28, [R36+0xa00] ;  /* 0x000a0000241c7984 */ /* 0x0002e20000000a00 */
[----:B------:R-:W-:-:S05]  /*36b0*/  MOV R30, UR9 ;  /* 0x00000009001e7c02 */ /* 0x000fca0008000f00 */
[----:B------:R-:W-:Y:S01]  /*36c0*/  IMAD.WIDE.U32 R32, R30, 0x280, R32 ;  /* 0x000002801e207825 */ /* 0x000fe200078e0020 */
[----:B------:R-:W-:-:S04]  /*36d0*/  USHF.L.U32 UR9, UR12, 0x3, URZ ;  /* 0x000000030c097899 */ /* 0x000fc800080006ff */
[----:B------:R-:W-:Y:S01]  /*36e0*/  IADD3 R31, PT, PT, R33, UR10, RZ ;  /* 0x0000000a211f7c10 */ /* 0x000fe2000fffe0ff */
[----:B------:R-:W-:Y:S01]  /*36f0*/  UIADD3 UR10, UP0, UPT, UR12, 0x3, URZ ;  /* 0x000000030c0a7890 */ /* 0x000fe2000ff1e0ff */
[C---:B0-----:R-:W-:Y:S01]  /*3700*/  LEA R30, P1, R32.reuse, UR18, 0x3 ;  /* 0x00000012201e7c11 */ /* 0x041fe2000f8218ff */
[----:B------:R-:W-:Y:S02]  /*3710*/  ULOP3.LUT UR11, UR9, 0x8, URZ, 0xc0, !UPT ;  /* 0x00000008090b7892 */ /* 0x000fe4000f8ec0ff */
[----:B------:R-:W-:Y:S01]  /*3720*/  UIADD3.X UR5, UPT, UPT, URZ, UR5, URZ, UP0, !UPT ;  /* 0x00000005ff057290 */ /* 0x000fe200087fe4ff */
[----:B------:R-:W-:Y:S02]  /*3730*/  LEA.HI.X R31, R32, UR19, R31, 0x3, P1 ;  /* 0x00000013201f7c11 */ /* 0x000fe400088f1c1f */
[----:B------:R-:W-:Y:S01]  /*3740*/  UMOV UR12, UR10 ;  /* 0x0000000a000c7c82 */ /* 0x000fe20008000000 */
[----:B-1----:R-:W-:Y:S08]  /*3750*/  @P0 BRA `(.L_x_722) ;  /* 0x0000000400580947 */ /* 0x002ff00003800000 */
[----:B------:R-:W0:Y:S01]  /*3760*/  S2R R37, SR_TID.X ;  /* 0x0000000000257919 */ /* 0x000e220000002100 */
[----:B------:R-:W-:Y:S01]  /*3770*/  MOV R32, 0x28 ;  /* 0x0000002800207802 */ /* 0x000fe20000000f00 */
[----:B------:R-:W-:Y:S01]  /*3780*/  UIADD3 UR9, UPT, UPT, UR14, 0x2800, URZ ;  /* 0x000028000e097890 */ /* 0x000fe2000fffe0ff */
[----:B------:R-:W-:Y:S02]  /*3790*/  MOV R33, 0x28 ;  /* 0x0000002800217802 */ /* 0x000fe40000000f00 */
[----:B------:R-:W-:Y:S01]  /*37a0*/  MOV R34, 0x28 ;  /* 0x0000002800227802 */ /* 0x000fe20000000f00 */
[----:B------:R-:W-:Y:S01]  /*37b0*/  ULEA UR9, UR15, UR9, 0x18 ;  /* 0x000000090f097291 */ /* 0x000fe2000f8ec0ff */
        /* <DEDUP_REMOVED lines=80> */
.L_x_722:
[----:B------:R-:W-:Y:S05]  /*3cc0*/  BSYNC.RECONVERGENT B0 ;  /* 0x0000000000007941 */ /* 0x000fea0003800200 */
.L_x_721:
[----:B------:R-:W-:Y:S01]  /*3cd0*/  LDS.64 R32, [R36+0x1400] ;  /* 0x0014000024207984 */ /* 0x000fe20000000a00 */
[----:B--2---:R-:W-:Y:S01]  /*3ce0*/  FADD.FTZ R26, RZ, R26 ;  /* 0x0000001aff1a7221 */ /* 0x004fe20000010000 */
[----:B------:R-:W-:Y:S01]  /*3cf0*/  FADD.FTZ R27, RZ, R27 ;  /* 0x0000001bff1b7221 */ /* 0x000fe20000010000 */
[----:B------:R-:W0:Y:S01]  /*3d00*/  LDCU.64 UR18, c[0x0][0x3c8] ;  /* 0x00007900ff1277ac */ /* 0x000e220008000a00 */
[----:B------:R-:W-:Y:S01]  /*3d10*/  LDS.64 R36, [R36+0x1e00] ;  /* 0x001e000024247984 */ /* 0x000fe20000000a00 */
[----:B---3--:R-:W-:Y:S01]  /*3d20*/  FADD.FTZ R26, R26, R28 ;  /* 0x0000001c1a1a7221 */ /* 0x008fe20000010000 */
        /* <DEDUP_REMOVED lines=30> */
.L_x_724:
[----:B------:R-:W-:Y:S05]  /*3f10*/  BSYNC.RECONVERGENT B0 ;  /* 0x0000000000007941 */ /* 0x000fea0003800200 */
.L_x_723:
        /* <DEDUP_REMOVED lines=21> */
.L_x_727:
[----:B0-----:R-:W2:Y:S04]  /*4070*/  LD.E.STRONG.GPU R29, desc[UR16][R26.64+0xc] ;  /* 0x00000c101a1d7980 */ /* 0x001ea8000c10f900 */
[----:B--2---:R-:W-:Y:S01]  /*4080*/  CCTL.IVALL ;  /* 0x00000000ff00798f */ /* 0x004fe20002000000 */
[----:B------:R-:W-:Y:S05]  /*4090*/  YIELD ;  /* 0x0000000000007946 */ /* 0x000fea0003800000 */
[----:B-----5:R-:W-:-:S04]  /*40a0*/  LOP3.LUT R29, R29, R28, RZ, 0x3c, !PT ;  /* 0x0000001c1d1d7212 */ /* 0x020fc800078e3cff */
[----:B------:R-:W-:-:S13]  /*40b0*/  ISETP.GT.AND P0, PT, R29, -0x1, PT ;  /* 0xffffffff1d00780c */ /* 0x000fda0003f04270 */
[----:B------:R-:W-:Y:S05]  /*40c0*/  @P0 BRA `(.L_x_727) ;  /* 0xfffffffc00e80947 */ /* 0x000fea000383ffff */
.L_x_726:
[----:B------:R-:W-:Y:S05]  /*40d0*/  WARPSYNC.ALL ;  /* 0x0000000000007948 */ /* 0x000fea0003800000 */
[----:B------:R-:W-:Y:S06]  /*40e0*/  BAR.SYNC.DEFER_BLOCKING 0x0 ;  /* 0x0000000000007b1d */ /* 0x000fec0000010000 */
[----:B------:R-:W-:Y:S05]  /*40f0*/  BRA `(.L_x_728) ;  /* 0x0000000000607947 */ /* 0x000fea0003800000 */
.L_x_725:
        /* <DEDUP_REMOVED lines=16> */
.L_x_730:
[----:B------:R-:W2:Y:S04]  /*4200*/  LD.E.STRONG.GPU R29, desc[UR16][R26.64] ;  /* 0x000000101a1d7980 */ /* 0x000ea8000c10f900 */
[----:B--2---:R-:W-:Y:S01]  /*4210*/  CCTL.IVALL ;  /* 0x00000000ff00798f */ /* 0x004fe20002000000 */
[----:B------:R-:W-:Y:S05]  /*4220*/  YIELD ;  /* 0x0000000000007946 */ /* 0x000fea0003800000 */
[----:B-----5:R-:W-:-:S04]  /*4230*/  LOP3.LUT R29, R29, R28, RZ, 0x3c, !PT ;  /* 0x0000001c1d1d7212 */ /* 0x020fc800078e3cff */
[----:B------:R-:W-:-:S13]  /*4240*/  ISETP.GT.AND P0, PT, R29, -0x1, PT ;  /* 0xffffffff1d00780c */ /* 0x000fda0003f04270 */
[----:B------:R-:W-:Y:S05]  /*4250*/  @P0 BRA `(.L_x_730) ;  /* 0xfffffffc00e80947 */ /* 0x000fea000383ffff */
.L_x_729:
[----:B------:R-:W-:Y:S05]  /*4260*/  WARPSYNC.ALL ;  /* 0x0000000000007948 */ /* 0x000fea0003800000 */
[----:B------:R-:W-:Y:S06]  /*4270*/  BAR.SYNC.DEFER_BLOCKING 0x0 ;  /* 0x0000000000007b1d */ /* 0x000fec0000010000 */
.L_x_728:
        /* <DEDUP_REMOVED lines=34> */
.L_x_732:
[----:B------:R-:W-:Y:S05]  /*44a0*/  BSYNC.RECONVERGENT B0 ;  /* 0x0000000000007941 */ /* 0x000fea0003800200 */
.L_x_731:
[----:B------:R-:W2:Y:S04]  /*44b0*/  LDL.LU R34, [R1+0x88] ;  /* 0x0000880001227983 */ /* 0x000ea80000300800 */
[----:B------:R-:W0:Y:S04]  /*44c0*/  SHFL.BFLY PT, R28, R26, 0x10, 0x1f ;  /* 0x0e001f001a1c7f89 */ /* 0x000e2800000e0000 */
[----:B------:R-:W3:Y:S04]  /*44d0*/  LDL.LU R33, [R1+0x48] ;  /* 0x0000480001217983 */ /* 0x000ee80000300800 */
[----:B------:R-:W4:Y:S01]  /*44e0*/  LDL.LU R32, [R1+0x10] ;  /* 0x0000100001207983 */ /* 0x000f220000300800 */
[----:B------:R-:W-:Y:S01]  /*44f0*/  LOP3.LUT P0, RZ, R36, 0x31f, RZ, 0xc0, !PT ;  /* 0x0000031f24ff7812 */ /* 0x000fe2000780c0ff */
[----:B------:R-:W-:-:S02]  /*4500*/  UIADD3 UR9, UPT, UPT, UR14, 0x3480, URZ ;  /* 0x000034800e097890 */ /* 0x000fc4000fffe0ff */
[----:B------:R-:W3:Y:S01]  /*4510*/  LDL.LU R29, [R1+0xc] ;  /* 0x00000c00011d7983 */ /* 0x000ee20000300800 */
[----:B0-----:R-:W-:Y:S01]  /*4520*/  FADD.FTZ R28, R28, R26 ;  /* 0x0000001a1c1c7221 */ /* 0x001fe20000010000 */
[----:B------:R-:W-:Y:S02]  /*4530*/  ULEA UR9, UR15, UR9, 0x18 ;  /* 0x000000090f097291 */ /* 0x000fe4000f8ec0ff */
[----:B------:R-:W0:Y:S04]  /*4540*/  SHFL.BFLY PT, R26, R27, 0x10, 0x1f ;  /* 0x0e001f001b1a7f89 */ /* 0x000e2800000e0000 */
[----:B------:R-:W3:Y:S04]  /*4550*/  LDL.LU R30, [R1+0x8] ;  /* 0x00000800011e7983 */ /* 0x000ee80000300800 */
[----:B------:R-:W3:Y:S04]  /*4560*/  LDL.LU R31, [R1] ;  /* 0x00000000011f7983 */ /* 0x000ee80000300800 */
        /* <DEDUP_REMOVED lines=17> */
[----:B0-----:R-:W-:Y:S01]  /*4680*/  FADD.FTZ R28, R26, R28 ;  /* 0x0000001c1a1c7221 */ /* 0x001fe20000010000 */
[----:B------:R-:W-:-:S03]  /*4690*/  @!P0 FMUL.FTZ R26, R27, 6.1035157159494701773e-06 ;  /* 0x36cccccd1b1a8820 */ /* 0x000fc60000410000 */
[----:B------:R-:W-:Y:S01]  /*46a0*/  @!P0 FMUL.FTZ R27, R28, 6.1035157159494701773e-06 ;  /* 0x36cccccd1c1b8820 */ /* 0x000fe20000410000 */
[----:B------:R-:W-:-:S05]  /*46b0*/  @!P0 LEA.HI R28, R36, UR9, RZ, 0x1e ;  /* 0x00000009241c8c11 */ /* 0x000fca000f8ff0ff */
[----:B------:R2:W-:Y:S02]  /*46c0*/  @!P0 STS.64 [R28], R26 ;  /* 0x0000001a1c008388 */ /* 0x0005e40000000a00 */
[----:B--2---:R-:W-:Y:S01]  /*46d0*/  IADD3 R26, PT, PT, R34, -UR11, RZ ;  /* 0x8000000b221a7c10 */ /* 0x004fe2000fffe0ff */
[----:B------:R-:W0:Y:S01]  /*46e0*/  LDCU.64 UR10, c[0x0][0x380] ;  /* 0x00007000ff0a77ac */ /* 0x000e220008000a00 */
[----:B------:R-:W2:Y:S02]  /*46f0*/  LDL.LU R34, [R1+0x60] ;  /* 0x0000600001227983 */ /* 0x000ea40000300800 */
[----:B------:R-:W-:Y:S01]  /*4700*/  LEA R26, R26, UR9, 0x3 ;  /* 0x000000091a1a7c11 */ /* 0x000fe2000f8e18ff */
[----:B------:R-:W-:Y:S06]  /*4710*/  BAR.SYNC.DEFER_BLOCKING 0x0 ;  /* 0x0000000000007b1d */ /* 0x000fec0000010000 */
[----:B------:R-:W1:Y:S02]  /*4720*/  LDS.64 R26, [R26] ;  /* 0x000000001a1a7984 */ /* 0x000e640000000a00 */
[--C-:B-1----:R-:W-:Y:S01]  /*4730*/  FADD.FTZ R13, R13, -R26.reuse ;  /* 0x8000001a0d0d7221 */ /* 0x102fe20000010000 */
[--C-:B----4-:R-:W-:Y:S01]  /*4740*/  FADD.FTZ R28, R32, -R26.reuse ;  /* 0x8000001a201c7221 */ /* 0x110fe20000010000 */
[--C-:B---3--:R-:W-:Y:S01]  /*4750*/  FADD.FTZ R29, R29, -R26.reuse ;  /* 0x8000001a1d1d7221 */ /* 0x108fe20000010000 */
[--C-:B------:R-:W-:Y:S01]  /*4760*/  FADD.FTZ R30, R30, -R26.reuse ;  /* 0x8000001a1e1e7221 */ /* 0x100fe20000010000 */
[-C--:B------:R-:W-:Y:S01]  /*4770*/  FFMA.FTZ R13, R33, -R27.reuse, R13 ;  /* 0x8000001b210d7223 */ /* 0x080fe2000001000d */
[----:B------:R-:W-:Y:S01]  /*4780*/  FADD.FTZ R31, R31, -R26 ;  /* 0x8000001a1f1f7221 */ /* 0x000fe20000010000 */
[----:B------:R-:W3:Y:S04]  /*4790*/  LDL.LU R33, [R1+0x68] ;  /* 0x0000680001217983 */ /* 0x000ee80000300800 */
[----:B------:R-:W4:Y:S01]  /*47a0*/  LDL.LU R32, [R1+0x64] ;  /* 0x0000640001207983 */ /* 0x000f220000300800 */
[----:B------:R-:W-:-:S03]  /*47b0*/  FFMA.FTZ R28, R35, -R27, R28 ;  /* 0x8000001b231c7223 */ /* 0x000fc6000001001c */
        /* <DEDUP_REMOVED lines=49> */
[----:B------:R-:W2:Y:S01]  /*4ad0*/  LDL.LU R34, [R1+0x4] ;  /* 0x0000040001227983 */ /* 0x000ea20000300800 */
[----:B----4-:R-:W-:-:S03]  /*4ae0*/  FFMA.FTZ R45, R32, -R27, R45 ;  /* 0x8000001b202d7223 */ /* 0x010fc6000001002d */
[----:B------:R-:W0:Y:S01]  /*4af0*/  LDL.LU R32, [R1+0x80] ;  /* 0x0000800001207983 */ /* 0x000e220000300800 */
[----:B---3--:R-:W-:-:S03]  /*4b00*/  FFMA.FTZ R35, R26, -R27, R44 ;  /* 0x8000001b1a237223 */ /* 0x008fc6000001002c */
[----:B------:R-:W3:Y:S01]  /*4b10*/  LDL.LU R26, [R1+0x84] ;  /* 0x00008400011a7983 */ /* 0x000ee20000300800 */
[-C--:B------:R-:W-:Y:S01]  /*4b20*/  FFMA.FTZ R19, R59, -R27.reuse, R19 ;  /* 0x8000001b3b137223 */ /* 0x080fe20000010013 */
[-C--:B------:R-:W-:Y:S01]  /*4b30*/  FFMA.FTZ R17, R6, -R27.reuse, R17 ;  /* 0x8000001b06117223 */ /* 0x080fe20000010011 */
[----:B------:R-:W-:Y:S01]  /*4b40*/  FFMA.FTZ R59, R7, -R27, R20 ;  /* 0x8000001b073b7223 */ /* 0x000fe20000010014 */
[C---:B-----5:R-:W-:Y:S01]  /*4b50*/  FMUL.FTZ R6, R2.reuse, R13 ;  /* 0x0000000d02067220 */ /* 0x060fe20000410000 */
[----:B------:R-:W-:Y:S01]  /*4b60*/  FMUL.FTZ R7, R2, R28 ;  /* 0x0000001c02077220 */ /* 0x000fe20000410000 */
[-C--:B------:R-:W-:Y:S01]  /*4b70*/  FFMA.FTZ R49, R57, -R27.reuse, R49 ;  /* 0x8000001b39317223 */ /* 0x080fe20000010031 */
[-C--:B------:R-:W-:Y:S01]  /*4b80*/  FFMA.FTZ R33, R33, -R27.reuse, R46 ;  /* 0x8000001b21217223 */ /* 0x080fe2000001002e */
[-C--:B------:R-:W-:Y:S01]  /*4b90*/  FFMA.FTZ R25, R12, -R27.reuse, R25 ;  /* 0x8000001b0c197223 */ /* 0x080fe20000010019 */
[----:B------:R-:W-:Y:S01]  /*4ba0*/  FFMA.FTZ R21, R8, -R27, R21 ;  /* 0x8000001b08157223 */ /* 0x000fe20000010015 */
[----:B------:R-:W-:Y:S01]  /*4bb0*/  F2FP.F16.F32.PACK_AB R6, R7, R6 ;  /* 0x000000060706723e */ /* 0x000fe200000000ff */
[C---:B------:R-:W-:Y:S01]  /*4bc0*/  FMUL.FTZ R12, R2.reuse, R49 ;  /* 0x00000031020c7220 */ /* 0x040fe20000410000 */
[----:B------:R-:W-:Y:S01]  /*4bd0*/  FMUL.FTZ R13, R2, R48 ;  /* 0x00000030020d7220 */ /* 0x000fe20000410000 */
[----:B------:R-:W-:Y:S01]  /*4be0*/  FFMA.FTZ R15, R4, -R27, R15 ;  /* 0x8000001b040f7223 */ /* 0x000fe2000001000f */
        /* <DEDUP_REMOVED lines=48> */
[----:B------:R-:W-:Y:S01]  /*4ef0*/  F2FP.F16.F32.PACK_AB R31, R25, R24 ;  /* 0x00000018191f723e */ /* 0x000fe200000000ff */
[----:B------:R-:W-:Y:S01]  /*4f00*/  ULOP3.LUT UR4, UR4, 0x1, URZ, 0x3c, !UPT ;  /* 0x0000000104047892 */ /* 0x000fe2000f8e3cff */
[----:B--2---:R-:W-:Y:S01]  /*4f10*/  FFMA.FTZ R61, R34, -R27, R18 ;  /* 0x8000001b223d7223 */ /* 0x004fe20000010012 */
[----:B------:R-:W-:-:S03]  /*4f20*/  FMUL.FTZ R18, R2, R55 ;  /* 0x0000003702127220 */ /* 0x000fc60000410000 */
[----:B------:R-:W-:Y:S01]  /*4f30*/  FMUL.FTZ R61, R2, R61 ;  /* 0x0000003d023d7220 */ /* 0x000fe20000410000 */
[----:B------:R-:W-:Y:S02]  /*4f40*/  F2FP.F16.F32.PACK_AB R27, R28, R59 ;  /* 0x0000003b1c1b723e */ /* 0x000fe400000000ff */
[----:B------:R-:W-:Y:S02]  /*4f50*/  F2FP.F16.F32.PACK_AB R17, R18, R39 ;  /* 0x000000271211723e */ /* 0x000fe400000000ff */
[----:B0-----:R-:W-:-:S04]  /*4f60*/  IADD3 R4, P0, PT, R32, UR10, RZ ;  /* 0x0000000a20047c10 */ /* 0x001fc8000ff1e0ff */
[----:B---3--:R-:W-:Y:S01]  /*4f70*/  IADD3.X R5, PT, PT, R26, UR11, RZ, P0, !PT ;  /* 0x0000000b1a057c10 */ /* 0x008fe200087fe4ff */
[----:B------:R-:W-:-:S05]  /*4f80*/  FMUL.FTZ R26, R2, R19 ;  /* 0x00000013021a7220 */ /* 0x000fca0000410000 */
        /* <DEDUP_REMOVED lines=10> */
.L_x_720:
        /* <DEDUP_REMOVED lines=50> */
.L_x_744:
        /* <DEDUP_REMOVED lines=21> */
.L_x_737:
        /* <DEDUP_REMOVED lines=34> */
.L_x_736:
        /* <DEDUP_REMOVED lines=20> */
.L_x_739:
[----:B------:R-:W-:Y:S05]  /*5800*/  BSYNC.RECONVERGENT B1 ;  /* 0x0000000000017941 */ /* 0x000fea0003800200 */
.L_x_738:
        /* <DEDUP_REMOVED lines=26> */
.L_x_735:
[----:B------:R-:W-:Y:S05]  /*59b0*/  BSYNC.RECONVERGENT B0 ;  /* 0x0000000000007941 */ /* 0x000fea0003800200 */
.L_x_734:
[----:B------:R0:W-:Y:S01]  /*59c0*/  STS [R6], R35 ;  /* 0x0000002306007388 */ /* 0x0001e20000000800 */
[----:B------:R-:W1:Y:S01]  /*59d0*/  LDC.64 R16, c[0x0][0x388] ;  /* 0x0000e200ff107b82 */ /* 0x000e620000000a00 */
[----:B------:R-:W-:Y:S02]  /*59e0*/  ISETP.GT.U32.AND P1, PT, R40, 0x9, PT ;  /* 0x000000092800780c */ /* 0x000fe40003f24070 */
[----:B------:R0:W-:Y:S01]  /*59f0*/  STS [R6+0x500], R32 ;  /* 0x0005002006007388 */ /* 0x0001e20000000800 */
[----:B------:R-:W-:-:S04]  /*5a00*/  MOV R15, R7 ;  /* 0x00000007000f7202 */ /* 0x000fc80000000f00 */
[----:B------:R-:W2:Y:S08]  /*5a10*/  LDC.64 R4, c[0x0][0x390] ;  /* 0x0000e400ff047b82 */ /* 0x000eb00000000a00 */
[----:B0-----:R-:W-:Y:S06]  /*5a20*/  BAR.SYNC.DEFER_BLOCKING 0x0 ;  /* 0x0000000000007b1d */ /* 0x001fec0000010000 */
.L_x_743:
        /* <DEDUP_REMOVED lines=31> */
.L_x_754:
        /* <DEDUP_REMOVED lines=11> */
.L_x_742:
[----:B------:R-:W-:Y:S05]  /*5cd0*/  BSYNC.RECONVERGENT B0 ;  /* 0x0000000000007941 */ /* 0x000fea0003800200 */
.L_x_741:
        /* <DEDUP_REMOVED lines=9> */
.L_x_740:
        /* <DEDUP_REMOVED lines=8> */
.L_x_746:
[----:B------:R-:W-:Y:S05]  /*5df0*/  BSYNC B0 ;  /* 0x0000000000007941 */ /* 0x000fea0003800000 */
.L_x_745:
        /* <DEDUP_REMOVED lines=8> */
.L_x_747:
[----:B------:R-:W-:Y:S01]  /*5e80*/  FADD.FTZ R21, R21, R18 ;  /* 0x0000001215157221 */ /* 0x000fe20000010000 */
[----:B------:R-:W-:-:S04]  /*5e90*/  HFMA2 R28, -RZ, RZ, 0, 2.384185791015625e-07 ;  /* 0x00000004ff1c7431 */ /* 0x000fc800000001ff */
[----:B------:R-:W-:Y:S02]  /*5ea0*/  MOV R29, R21 ;  /* 0x00000015001d7202 */ /* 0x000fe40000000f00 */
[----:B------:R-:W-:-:S07]  /*5eb0*/  MOV R20, R27 ;  /* 0x0000001b00147202 */ /* 0x000fce0000000f00 */
[----:B------:R-:W-:Y:S05]  /*5ec0*/  WARPSYNC.COLLECTIVE R26, `(.L_x_748) ;  /* 0x000000001a087348 */ /* 0x000fea0003c00000 */
[----:B------:R0:W1:Y:S02]  /*5ed0*/  SHFL.BFLY P3, R27, R29, R28, R31 ;  /* 0x0c00001c1d1b7389 */ /* 0x000064000006001f */
[----:B01----:R-:W-:Y:S05]  /*5ee0*/  ENDCOLLECTIVE ;  /* 0x000000000000791b */ /* 0x003fea0003800000 */
.L_x_748:
[----:B------:R-:W-:-:S05]  /*5ef0*/  FADD.FTZ R20, R20, R19 ;  /* 0x0000001314147221 */ /* 0x000fca0000010000 */
[----:B------:R-:W-:Y:S02]  /*5f00*/  MOV R29, R20 ;  /* 0x00000014001d7202 */ /* 0x000fe40000000f00 */
[----:B------:R-:W-:-:S07]  /*5f10*/  MOV R22, R27 ;  /* 0x0000001b00167202 */ /* 0x000fce0000000f00 */
[----:B------:R-:W-:Y:S05]  /*5f20*/  WARPSYNC.COLLECTIVE R26, `(.L_x_749) ;  /* 0x000000001a087348 */ /* 0x000fea0003c00000 */
[----:B------:R0:W1:Y:S02]  /*5f30*/  SHFL.BFLY P3, R27, R29, R28, R31 ;  /* 0x0c00001c1d1b7389 */ /* 0x000064000006001f */
[----:B01----:R-:W-:Y:S05]  /*5f40*/  ENDCOLLECTIVE ;  /* 0x000000000000791b */ /* 0x003fea0003800000 */
.L_x_749:
[----:B------:R-:W-:Y:S01]  /*5f50*/  FADD.FTZ R22, R21, R22 ;  /* 0x0000001615167221 */ /* 0x000fe20000010000 */
[----:B------:R-:W-:-:S04]  /*5f60*/  HFMA2 R28, -RZ, RZ, 0, 1.1920928955078125e-07 ;  /* 0x00000002ff1c7431 */ /* 0x000fc800000001ff */
[----:B------:R-:W-:Y:S02]  /*5f70*/  MOV R29, R22 ;  /* 0x00000016001d7202 */ /* 0x000fe40000000f00 */
[----:B------:R-:W-:-:S07]  /*5f80*/  MOV R23, R27 ;  /* 0x0000001b00177202 */ /* 0x000fce0000000f00 */
[----:B------:R-:W-:Y:S05]  /*5f90*/  WARPSYNC.COLLECTIVE R26, `(.L_x_750) ;  /* 0x000000001a087348 */ /* 0x000fea0003c00000 */
[----:B------:R0:W1:Y:S02]  /*5fa0*/  SHFL.BFLY P3, R27, R29, R28, R31 ;  /* 0x0c00001c1d1b7389 */ /* 0x000064000006001f */
[----:B01----:R-:W-:Y:S05]  /*5fb0*/  ENDCOLLECTIVE ;  /* 0x000000000000791b */ /* 0x003fea0003800000 */
.L_x_750:
[----:B------:R-:W-:-:S05]  /*5fc0*/  FADD.FTZ R23, R20, R23 ;  /* 0x0000001714177221 */ /* 0x000fca0000010000 */
[----:B------:R-:W-:Y:S02]  /*5fd0*/  MOV R29, R23 ;  /* 0x00000017001d7202 */ /* 0x000fe40000000f00 */
[----:B------:R-:W-:-:S07]  /*5fe0*/  MOV R25, R27 ;  /* 0x0000001b00197202 */ /* 0x000fce0000000f00 */
[----:B------:R-:W-:Y:S05]  /*5ff0*/  WARPSYNC.COLLECTIVE R26, `(.L_x_751) ;  /* 0x000000001a087348 */ /* 0x000fea0003c00000 */
[----:B------:R0:W1:Y:S02]  /*6000*/  SHFL.BFLY P3, R27, R29, R28, R31 ;  /* 0x0c00001c1d1b7389 */ /* 0x000064000006001f */
[----:B01----:R-:W-:Y:S05]  /*6010*/  ENDCOLLECTIVE ;  /* 0x000000000000791b */ /* 0x003fea0003800000 */
.L_x_751:
[----:B------:R-:W-:Y:S01]  /*6020*/  FADD.FTZ R25, R22, R25 ;  /* 0x0000001916197221 */ /* 0x000fe20000010000 */
[----:B------:R-:W-:-:S04]  /*6030*/  HFMA2 R28, -RZ, RZ, 0, 5.9604644775390625e-08 ;  /* 0x00000001ff1c7431 */ /* 0x000fc800000001ff */
[----:B------:R-:W-:Y:S02]  /*6040*/  MOV R29, R25 ;  /* 0x00000019001d7202 */ /* 0x000fe40000000f00 */
[----:B------:R-:W-:-:S07]  /*6050*/  MOV R18, R27 ;  /* 0x0000001b00127202 */ /* 0x000fce0000000f00 */
[----:B------:R-:W-:Y:S05]  /*6060*/  WARPSYNC.COLLECTIVE R26, `(.L_x_752) ;  /* 0x000000001a087348 */ /* 0x000fea0003c00000 */
[----:B------:R0:W1:Y:S02]  /*6070*/  SHFL.BFLY P3, R27, R29, R28, R31 ;  /* 0x0c00001c1d1b7389 */ /* 0x000064000006001f */
[----:B01----:R-:W-:Y:S05]  /*6080*/  ENDCOLLECTIVE ;  /* 0x000000000000791b */ /* 0x003fea0003800000 */
.L_x_752:
[----:B------:R-:W-:-:S05]  /*6090*/  FADD.FTZ R18, R23, R18 ;  /* 0x0000001217127221 */ /* 0x000fca0000010000 */
[----:B------:R-:W-:Y:S02]  /*60a0*/  MOV R29, R18 ;  /* 0x00000012001d7202 */ /* 0x000fe40000000f00 */
[----:B------:R-:W-:-:S07]  /*60b0*/  MOV R24, R27 ;  /* 0x0000001b00187202 */ /* 0x000fce0000000f00 */
[----:B------:R-:W-:Y:S05]  /*60c0*/  WARPSYNC.COLLECTIVE R26, `(.L_x_753) ;  /* 0x000000001a087348 */ /* 0x000fea0003c00000 */
[----:B------:R0:W1:Y:S02]  /*60d0*/  SHFL.BFLY P3, R27, R29, R28, R31 ;  /* 0x0c00001c1d1b7389 */ /* 0x000064000006001f */
[----:B01----:R-:W-:Y:S05]  /*60e0*/  ENDCOLLECTIVE ;  /* 0x000000000000791b */ /* 0x003fea0003800000 */
.L_x_753:
[----:B------:R-:W-:Y:S01]  /*60f0*/  FADD.FTZ R24, R25, R24 ;  /* 0x0000001819187221 */ /* 0x000fe20000010000 */
[----:B------:R-:W-:Y:S01]  /*6100*/  MOV R19, R27 ;  /* 0x0000001b00137202 */ /* 0x000fe20000000f00 */
[----:B------:R-:W-:Y:S06]  /*6110*/  BRA `(.L_x_754) ;  /* 0xfffffff800c07947 */ /* 0x000fec000383ffff */
.L_x_755:
        /* <DEDUP_REMOVED lines=14> */
.L_x_915:


//--------------------- .text._ZN13group_norm_v214gn_cuda_kernelI6__halfLi320ELi3ELi32ELi20ELi4096ELb0ELi32ELi320ELi320ELi4ELb1ELi2ELb0ELb0ENS_16CompileConditionILi1000EEEEEvPT_PKS4_S7_S7_flPfS8_Pj --------------------------
	.section	.text._ZN13group_norm_v214gn_cuda_kernelI6__halfLi320ELi3ELi32ELi20ELi4096ELb0ELi32ELi320ELi320ELi4ELb1ELi2ELb0ELb0ENS_16CompileConditionILi1000EEEEEvPT_PKS4_S7_S7_flPfS8_Pj,"ax",@progbits
	.align	128
        .global         _ZN13group_norm_v214gn_cuda_kernelI6__halfLi320ELi3ELi32ELi20ELi4096ELb0ELi32ELi320ELi320ELi4ELb1ELi2ELb0ELb0ENS_16CompileConditionILi1000EEEEEvPT_PKS4_S7_S7_flPfS8_Pj
        .type           _ZN13group_norm_v214gn_cuda_kernelI6__halfLi320ELi3ELi32ELi20ELi4096ELb0ELi32ELi320ELi320ELi4ELb1ELi2ELb0ELb0ENS_16CompileConditionILi1000EEEEEvPT_PKS4_S7_S7_flPfS8_Pj,@function
        .size           _ZN13group_norm_v214gn_cuda_kernelI6__halfLi320ELi3ELi32ELi20ELi4096ELb0ELi32ELi320ELi320ELi4ELb1ELi2ELb0ELb0ENS_16CompileConditionILi1000EEEEEvPT_PKS4_S7_S7_flPfS8_Pj,(.L_x_916 - _ZN13group_norm_v214gn_cuda_kernelI6__halfLi320ELi3ELi32ELi20ELi4096ELb0ELi32ELi320ELi320ELi4ELb1ELi2ELb0ELb0ENS_16CompileConditionILi1000EEEEEvPT_PKS4_S7_S7_flPfS8_Pj)
        .other          _ZN13group_norm_v214gn_cuda_kernelI6__halfLi320ELi3ELi32ELi20ELi4096ELb0ELi32ELi320ELi320ELi4ELb1ELi2ELb0ELb0ENS_16CompileConditionILi1000EEEEEvPT_PKS4_S7_S7_flPfS8_Pj,@"STO_CUDA_ENTRY STV_DEFAULT"
_ZN13group_norm_v214gn_cuda_kernelI6__halfLi320ELi3ELi32ELi20ELi4096ELb0ELi32ELi320ELi320ELi4ELb1ELi2ELb0ELb0ENS_16CompileConditionILi1000EEEEEvPT_PKS4_S7_S7_flPfS8_Pj:
.text._ZN13group_norm_v214gn_cuda_kernelI6__halfLi320ELi3ELi32ELi20ELi4096ELb0ELi32ELi320ELi320ELi4ELb1ELi2ELb0ELb0ENS_16CompileConditionILi1000EEEEEvPT_PKS4_S7_S7_flPfS8_Pj:
        /* <DEDUP_REMOVED lines=9> */
[----:B------:R-:W2:Y:S07]  /*0090*/  LDCU.64 UR8, c[0x0][0x358] ;  /* 0x00006b00ff0877ac */ /* 0x000eae0008000a00 */
[----:B------:R-:W3:Y:S08]  /*00a0*/  LDC.64 R26, c[0x0][0x398] ;  /* 0x0000e600ff1a7b82 */ /* 0x000ef00000000a00 */
[----:B------:R-:W4:Y:S01]  /*00b0*/  LDC.64 R12, c[0x0][0x3b0] ;  /* 0x0000ec00ff0c7b82 */ /* 0x000f220000000a00 */
[----:B0-----:R-:W-:-:S05]  /*00c0*/  LOP3.LUT R0, R2, 0xffff, RZ, 0xc0, !PT ;  /* 0x0000ffff02007812 */ /* 0x001fca00078ec0ff */
[----:B------:R-:W-:-:S05]  /*00d0*/  IMAD R0, R0, 0xcccd, RZ ;  /* 0x0000cccd00007824 */ /* 0x000fca00078e02ff */
[----:B------:R-:W-:-:S04]  /*00e0*/  SHF.R.U32.HI R3, RZ, 0x16, R0 ;  /* 0x00000016ff037819 */ /* 0x000fc80000011600 */
[----:B------:R-:W-:-:S05]  /*00f0*/  PRMT R0, R3, 0x9910, RZ ;  /* 0x0000991003007816 */ /* 0x000fca00000000ff */
[----:B------:R-:W-:-:S05]  /*0100*/  IMAD R0, R0, 0x50, RZ ;  /* 0x0000005000007824 */ /* 0x000fca00078e02ff */
[----:B------:R-:W-:-:S04]  /*0110*/  IADD3 R0, PT, PT, RZ, -R0, RZ ;  /* 0x80000000ff007210 */ /* 0x000fc80007ffe0ff */
[----:B------:R-:W-:Y:S02]  /*0120*/  PRMT R5, R0, 0x7710, RZ ;  /* 0x0000771000057816 */ /* 0x000fe400000000ff */
[----:B------:R-:W-:Y:S02]  /*0130*/  LOP3.LUT R0, R7, 0x1, RZ, 0xc0, !PT ;  /* 0x0000000107007812 */ /* 0x000fe400078ec0ff */
[----:B------:R-:W-:-:S04]  /*0140*/  IADD3 R4, PT, PT, R5, R2, RZ ;  /* 0x0000000205047210 */ /* 0x000fc80007ffe0ff */
[----:B------:R-:W-:-:S05]  /*0150*/  LOP3.LUT R8, R4, 0xffff, RZ, 0xc0, !PT ;  /* 0x0000ffff04087812 */ /* 0x000fca00078ec0ff */
[----:B------:R-:W-:-:S05]  /*0160*/  IMAD R0, R0, 0x50, R8 ;  /* 0x0000005000007824 */ /* 0x000fca00078e0208 */
[----:B------:R-:W-:-:S05]  /*0170*/  SHF.L.U32 R4, R0, 0x2, RZ ;  /* 0x0000000200047819 */ /* 0x000fca00000006ff */
[----:B-1----:R-:W-:-:S04]  /*0180*/  IMAD.WIDE.U32 R24, R4, 0x2, R24 ;  /* 0x0000000204187825 */ /* 0x002fc800078e0018 */
[C---:B---3--:R-:W-:Y:S02]  /*0190*/  IMAD.WIDE.U32 R26, R4.reuse, 0x2, R26 ;  /* 0x00000002041a7825 */ /* 0x048fe400078e001a */
[----:B--2---:R-:W5:Y:S04]  /*01a0*/  LDG.E.64.CONSTANT R24, desc[UR8][R24.64] ;  /* 0x0000000818187981 */ /* 0x004f68000c1e9b00 */
[----:B------:R-:W5:Y:S01]  /*01b0*/  LDG.E.64.CONSTANT R26, desc[UR8][R26.64] ;  /* 0x000000081a1a7981 */ /* 0x000f62000c1e9b00 */
[----:B------:R-:W-:Y:S01]  /*01c0*/  LOP3.LUT R9, R4, 0xffff, RZ, 0xc0, !PT ;  /* 0x0000ffff04097812 */ /* 0x000fe200078ec0ff */
[----:B------:R-:W-:Y:S01]  /*01d0*/  UMOV UR4, URZ ;  /* 0x000000ff00047c82 */ /* 0x000fe20008000000 */
[----:B------:R-:W-:Y:S01]  /*01e0*/  MOV R5, 0x400 ;  /* 0x0000040000057802 */ /* 0x000fe20000000f00 */
[----:B------:R-:W0:Y:S01]  /*01f0*/  S2R R0, SR_CTAID.X ;  /* 0x0000000000007919 */ /* 0x000e220000002500 */
[----:B----4-:R-:W-:Y:S01]  /*0200*/  ISETP.EQ.U32.AND P1, PT, R12, RZ, PT ;  /* 0x000000ff0c00720c */ /* 0x010fe20003f22070 */
[----:B------:R-:W-:Y:S01]  /*0210*/  IMAD R9, R9, 0xccd, RZ ;  /* 0x00000ccd09097824 */ /* 0x000fe200078e02ff */
[----:B------:R-:W1:Y:S01]  /*0220*/  S2R R10, SR_CgaCtaId ;  /* 0x00000000000a7919 */ /* 0x000e620000008800 */
[----:B0-----:R-:W-:-:S02]  /*0230*/  LOP3.LUT P0, RZ, R0, 0x7f, RZ, 0xc0, !PT ;  /* 0x0000007f00ff7812 */ /* 0x001fc4000780c0ff */
[----:B------:R-:W-:Y:S02]  /*0240*/  SHF.L.U32 R0, R7, 0x4, RZ ;  /* 0x0000000407007819 */ /* 0x000fe400000006ff */
[----:B------:R-:W-:Y:S02]  /*0250*/  IADD3 R7, PT, PT, R5, 0xc80, RZ ;  /* 0x00000c8005077810 */ /* 0x000fe40007ffe0ff */
[----:B------:R-:W-:Y:S02]  /*0260*/  LOP3.LUT R0, R0, 0x10, RZ, 0xc0, !PT ;  /* 0x0000001000007812 */ /* 0x000fe400078ec0ff */
[C---:B-1----:R-:W-:Y:S02]  /*0270*/  LEA R5, R10.reuse, R5, 0x18 ;  /* 0x000000050a057211 */ /* 0x042fe400078ec0ff */
[----:B------:R-:W-:Y:S02]  /*0280*/  LEA R7, R10, R7, 0x18 ;  /* 0x000000070a077211 */ /* 0x000fe400078ec0ff */
[----:B------:R-:W-:Y:S01]  /*0290*/  LEA.HI R0, R9, -R0, RZ, 0x10 ;  /* 0x8000000009007211 */ /* 0x000fe200078f80ff */
[----:B------:R-:W-:Y:S01]  /*02a0*/  IMAD R8, R8, 0x28, R5 ;  /* 0x0000002808087824 */ /* 0x000fe200078e0205 */
[----:B------:R-:W-:-:S02]  /*02b0*/  ISETP.EQ.OR.EX P0, PT, R13, RZ, P0, P1 ;  /* 0x000000ff0d00720c */ /* 0x000fc40000702710 */
[----:B------:R-:W-:Y:S01]  /*02c0*/  LEA R5, R0, R7, 0x3 ;  /* 0x0000000700057211 */ /* 0x000fe200078e18ff */
[----:B------:R-:W-:Y:S01]  /*02d0*/  HFMA2 R7, -RZ, RZ, 0, 0 ;  /* 0x00000000ff077431 */ /* 0x000fe200000001ff */
[----:B------:R-:W-:Y:S02]  /*02e0*/  ISETP.GT.U32.OR P0, PT, R2, 0xf, P0 ;  /* 0x0000000f0200780c */ /* 0x000fe40000704470 */
[----:B------:R-:W-:-:S11]  /*02f0*/  LEA R8, R3, R8, 0x3 ;  /* 0x0000000803087211 */ /* 0x000fd600078e18ff */
.L_x_768:
[----:B------:R-:W0:Y:S01]  /*0300*/  S2UR UR10, SR_CTAID.X ;  /* 0x00000000000a79c3 */ /* 0x000e220000002500 */
[----:B------:R-:W-:Y:S01]  /*0310*/  IMAD.WIDE.U32 R10, R6, 0x280000, RZ ;  /* 0x00280000060a7825 */ /* 0x000fe200078e00ff */
[----:B------:R-:W1:Y:S03]  /*0320*/  LDCU.64 UR6, c[0x0][0x388] ;  /* 0x00007100ff0677ac */ /* 0x000e660008000a00 */
[----:B------:R-:W-:Y:S01]  /*0330*/  IMAD R9, R7, 0x280000, RZ ;  /* 0x0028000007097824 */ /* 0x000fe200078e02ff */
[----:B------:R-:W-:Y:S01]  /*0340*/  LOP3.LUT R10, R10, R4, RZ, 0xfc, !PT ;  /* 0x000000040a0a7212 */ /* 0x000fe200078efcff */
        /* <DEDUP_REMOVED lines=17> */
[----:B------:R3:W4:Y:S01]  /*0460*/  LDG.E.64.CONSTANT R36, desc[UR8][R14.64+0x8c00] ;  /* 0x008c00080e247981 */ /* 0x000722000c1e9b00 */
[----:B------:R-:W-:Y:S01]  /*0470*/  ISETP.GT.U32.AND P1, PT, R2, 0x3f, PT ;  /* 0x0000003f0200780c */ /* 0x000fe20003f24070 */
[----:B------:R-:W-:Y:S01]  /*0480*/  BSSY.RECONVERGENT B0, `(.L_x_756) ;  /* 0x0000093000007945 */ /* 0x000fe20003800200 */
[----:B--2---:R-:W-:-:S02]  /*0490*/  HADD2.F32 R0, -RZ, R12.H0_H0 ;  /* 0x2000000cff007230 */ /* 0x004fc40000004100 */
[----:B------:R-:W-:Y:S02]  /*04a0*/  HADD2.F32 R11, -RZ, R12.H1_H1 ;  /* 0x3000000cff0b7230 */ /* 0x000fe40000004100 */
[--C-:B------:R-:W-:Y:S02]  /*04b0*/  HADD2.F32 R12, -RZ, R13.reuse.H0_H0 ;  /* 0x2000000dff0c7230 */ /* 0x100fe40000004100 */
[----:B------:R-:W-:Y:S01]  /*04c0*/  FADD.FTZ R18, RZ, R0 ;  /* 0x00000000ff127221 */ /* 0x000fe20000010000 */
[----:B------:R-:W-:Y:S01]  /*04d0*/  FFMA.FTZ R22, R0, R0, RZ ;  /* 0x0000000000167223 */ /* 0x000fe200000100ff */
[----:B------:R-:W-:Y:S02]  /*04e0*/  HADD2.F32 R13, -RZ, R13.H1_H1 ;  /* 0x3000000dff0d7230 */ /* 0x000fe40000004100 */
[----:B------:R-:W-:Y:S01]  /*04f0*/  FADD.FTZ R19, R18, R11 ;  /* 0x0000000b12137221 */ /* 0x000fe20000010000 */
[----:B------:R-:W-:Y:S01]  /*0500*/  FFMA.FTZ R23, R11, R11, R22 ;  /* 0x0000000b0b177223 */ /* 0x000fe20000010016 */
[----:B---3--:R-:W-:-:S02]  /*0510*/  HADD2.F32 R14, -RZ, R16.H0_H0 ;  /* 0x20000010ff0e7230 */ /* 0x008fc40000004100 */
[----:B------:R-:W-:Y:S01]  /*0520*/  FADD.FTZ R18, R19, R12 ;  /* 0x0000000c13127221 */ /* 0x000fe20000010000 */
[----:B------:R-:W-:Y:S01]  /*0530*/  FFMA.FTZ R22, R12, R12, R23 ;  /* 0x0000000c0c167223 */ /* 0x000fe20000010017 */
[----:B------:R-:W-:Y:S02]  /*0540*/  HADD2.F32 R15, -RZ, R16.H1_H1 ;  /* 0x30000010ff0f7230 */ /* 0x000fe40000004100 */
[----:B------:R-:W-:Y:S01]  /*0550*/  FADD.FTZ R19, R18, R13 ;  /* 0x0000000d12137221 */ /* 0x000fe20000010000 */
[----:B------:R-:W-:Y:S01]  /*0560*/  FFMA.FTZ R23, R13, R13, R22 ;  /* 0x0000000d0d177223 */ /* 0x000fe20000010016 */
[--C-:B------:R-:W-:Y:S02]  /*0570*/  HADD2.F32 R16, -RZ, R17.reuse.H0_H0 ;  /* 0x20000011ff107230 */ /* 0x100fe40000004100 */
[----:B------:R-:W-:Y:S01]  /*0580*/  FADD.FTZ R18, R19, R14 ;  /* 0x0000000e13127221 */ /* 0x000fe20000010000 */
[----:B------:R-:W-:Y:S01]  /*0590*/  FFMA.FTZ R22, R14, R14, R23 ;  /* 0x0000000e0e167223 */ /* 0x000fe20000010017 */
[----:B------:R-:W-:-:S02]  /*05a0*/  HADD2.F32 R17, -RZ, R17.H1_H1 ;  /* 0x30000011ff117230 */ /* 0x000fc40000004100 */
[----:B------:R-:W-:Y:S01]  /*05b0*/  FADD.FTZ R19, R18, R15 ;  /* 0x0000000f12137221 */ /* 0x000fe20000010000 */
[----:B------:R-:W-:Y:S01]  /*05c0*/  FFMA.FTZ R23, R15, R15, R22 ;  /* 0x0000000f0f177223 */ /* 0x000fe20000010016 */
[--C-:B----4-:R-:W-:Y:S02]  /*05d0*/  HADD2.F32 R18, -RZ, R20.reuse.H0_H0 ;  /* 0x20000014ff127230 */ /* 0x110fe40000004100 */
[----:B------:R-:W-:Y:S01]  /*05e0*/  FADD.FTZ R22, R19, R16 ;  /* 0x0000001013167221 */ /* 0x000fe20000010000 */
[----:B------:R-:W-:Y:S01]  /*05f0*/  FFMA.FTZ R38, R16, R16, R23 ;  /* 0x0000001010267223 */ /* 0x000fe20000010017 */
[----:B------:R-:W-:Y:S02]  /*0600*/  HADD2.F32 R19, -RZ, R20.H1_H1 ;  /* 0x30000014ff137230 */ /* 0x000fe40000004100 */
[----:B------:R-:W-:Y:S01]  /*0610*/  FADD.FTZ R23, R22, R17 ;  /* 0x0000001116177221 */ /* 0x000fe20000010000 */
[----:B------:R-:W-:Y:S01]  /*0620*/  FFMA.FTZ R39, R17, R17, R38 ;  /* 0x0000001111277223 */ /* 0x000fe20000010026 */
[----:B------:R-:W-:-:S02]  /*0630*/  HADD2.F32 R20, -RZ, R21.H0_H0 ;  /* 0x20000015ff147230 */ /* 0x000fc40000004100 */
        /* <DEDUP_REMOVED lines=11> */
[--C-:B------:R-:W-:Y:S02]  /*06f0*/  HADD2.F32 R38, -RZ, R29.reuse.H0_H0 ;  /* 0x2000001dff267230 */ /* 0x100fe40000004100 */
[----:B------:R-:W-:Y:S01]  /*0700*/  FADD.FTZ R28, R39, R22 ;  /* 0x00000016271c7221 */ /* 0x000fe20000010000 */
[----:B------:R-:W-:Y:S01]  /*0710*/  FFMA.FTZ R40, R22, R22, R41 ;  /* 0x0000001616287223 */ /* 0x000fe20000010029 */
[----:B------:R-:W-:Y:S02]  /*0720*/  HADD2.F32 R42, -RZ, R30.H1_H1 ;  /* 0x3000001eff2a7230 */ /* 0x000fe40000004100 */
[----:B------:R-:W-:Y:S01]  /*0730*/  FADD.FTZ R39, R28, R23 ;  /* 0x000000171c277221 */ /* 0x000fe20000010000 */
[----:B------:R-:W-:Y:S01]  /*0740*/  FFMA.FTZ R41, R23, R23, R40 ;  /* 0x0000001717297223 */ /* 0x000fe20000010028 */
[----:B------:R-:W-:-:S02]  /*0750*/  HADD2.F32 R40, -RZ, R29.H1_H1 ;  /* 0x3000001dff287230 */ /* 0x000fc40000004100 */
[----:B------:R-:W-:Y:S01]  /*0760*/  FADD.FTZ R29, R39, R38 ;  /* 0x00000026271d7221 */ /* 0x000fe20000010000 */
[----:B------:R-:W-:Y:S01]  /*0770*/  FFMA.FTZ R41, R38, R38, R41 ;  /* 0x0000002626297223 */ /* 0x000fe20000010029 */
[----:B------:R-:W-:Y:S02]  /*0780*/  HADD2.F32 R39, -RZ, R30.H0_H0 ;  /* 0x2000001eff277230 */ /* 0x000fe40000004100 */
        /* <DEDUP_REMOVED lines=41> */
[----:B------:R-:W-:Y:S01]  /*0a20*/  HADD2.F32 R55, -RZ, R37.H1_H1 ;  /* 0x30000025ff377230 */ /* 0x000fe20000004100 */
[----:B------:R-:W-:Y:S01]  /*0a30*/  CS2R R36, SRZ ;  /* 0x0000000000247805 */ /* 0x000fe2000001ff00 */
[----:B------:R-:W-:Y:S01]  /*0a40*/  FADD.FTZ R28, R29, R54 ;  /* 0x000000361d1c7221 */ /* 0x000fe20000010000 */
[----:B------:R-:W-:-:S03]  /*0a50*/  FFMA.FTZ R30, R54, R54, R31 ;  /* 0x00000036361e7223 */ /* 0x000fc6000001001f */
        /* <DEDUP_REMOVED lines=53> */
.L_x_757:
[----:B------:R-:W-:Y:S05]  /*0db0*/  BSYNC.RECONVERGENT B0 ;  /* 0x0000000000007941 */ /* 0x000fea0003800200 */
.L_x_756:
        /* <DEDUP_REMOVED lines=25> */
.L_x_759:
[----:B------:R-:W-:Y:S05]  /*0f50*/  BSYNC.RECONVERGENT B0 ;  /* 0x0000000000007941 */ /* 0x000fea0003800200 */
.L_x_758:
        /* <DEDUP_REMOVED lines=13> */
.L_x_761:
[----:B------:R-:W2:Y:S04]  /*1030*/  LD.E.STRONG.GPU R30, desc[UR8][R28.64] ;  /* 0x000000081c1e7980 */ /* 0x000ea8000c10f900 */
[----:B--2---:R-:W-:Y:S01]  /*1040*/  CCTL.IVALL ;  /* 0x00000000ff00798f */ /* 0x004fe20002000000 */
[----:B------:R-:W-:Y:S05]  /*1050*/  YIELD ;  /* 0x0000000000007946 */ /* 0x000fea0003800000 */
[----:B-----5:R-:W-:-:S04]  /*1060*/  LOP3.LUT R30, R30, R31, RZ, 0x3c, !PT ;  /* 0x0000001f1e1e7212 */ /* 0x020fc800078e3cff */
[----:B------:R-:W-:-:S13]  /*1070*/  ISETP.GT.AND P2, PT, R30, -0x1, PT ;  /* 0xffffffff1e00780c */ /* 0x000fda0003f44270 */
[----:B------:R-:W-:Y:S05]  /*1080*/  @P2 BRA `(.L_x_761) ;  /* 0xfffffffc00e82947 */ /* 0x000fea000383ffff */
.L_x_760:
        /* <DEDUP_REMOVED lines=53> */
.L_x_763:
[----:B------:R-:W-:Y:S05]  /*13e0*/  BSYNC.RECONVERGENT B0 ;  /* 0x0000000000007941 */ /* 0x000fea0003800200 */
.L_x_762:
        /* <DEDUP_REMOVED lines=29> */
.L_x_765:
[----:B------:R-:W-:Y:S05]  /*15c0*/  BSYNC.RECONVERGENT B0 ;  /* 0x0000000000007941 */ /* 0x000fea0003800200 */
.L_x_764:
        /* <DEDUP_REMOVED lines=20> */
.L_x_767:
[----:B------:R-:W-:Y:S05]  /*1710*/  BSYNC.RECONVERGENT B0 ;  /* 0x0000000000007941 */ /* 0x000fea0003800200 */
.L_x_766:
[----:B01----:R-:W0:Y:S01]  /*1720*/  LDS.64 R28, [R5] ;  /* 0x00000000051c7984 */ /* 0x003e220000000a00 */
[----:B------:R-:W0:Y:S01]  /*1730*/  LDCU UR5, c[0x0][0x3a0] ;  /* 0x00007400ff0577ac */ /* 0x000e220008000800 */
[----:B-----5:R-:W-:Y:S01]  /*1740*/  HADD2.F32 R31, -RZ, R24.H0_H0 ;  /* 0x20000018ff1f7230 */ /* 0x020fe20000004100 */
        /* <DEDUP_REMOVED lines=36> */
[----:B------:R-:W-:-:S02]  /*1990*/  HADD2.F32 R28, -RZ, R26.H0_H0 ;  /* 0x2000001aff1c7230 */ /* 0x000fc40000004100 */
        /* <DEDUP_REMOVED lines=32> */
[----:B------:R-:W-:-:S02]  /*1ba0*/  HADD2.F32 R18, -RZ, R24.H1_H1 ;  /* 0x30000018ff127230 */ /* 0x000fc40000004100 */
[--C-:B------:R-:W-:Y:S01]  /*1bb0*/  FFMA.FTZ R33, R33, R31, R28.reuse ;  /* 0x0000001f21217223 */ /* 0x100fe2000001001c */
[----:B------:R-:W-:Y:S02]  /*1bc0*/  HADD2.F32 R29, -RZ, R26.H1_H1 ;  /* 0x3000001aff1d7230 */ /* 0x000fe40000004100 */
[C-C-:B------:R-:W-:Y:S01]  /*1bd0*/  FFMA.FTZ R0, R31.reuse, R14, R28.reuse ;  /* 0x0000000e1f007223 */ /* 0x140fe2000001001c */
[C-C-:B------:R-:W-:Y:S01]  /*1be0*/  FFMA.FTZ R35, R31.reuse, R35, R28.reuse ;  /* 0x000000231f237223 */ /* 0x140fe2000001001c */
[C-C-:B------:R-:W-:Y:S01]  /*1bf0*/  FFMA.FTZ R37, R31.reuse, R37, R28.reuse ;  /* 0x000000251f257223 */ /* 0x140fe2000001001c */
[C-C-:B------:R-:W-:Y:S01]  /*1c00*/  FFMA.FTZ R39, R31.reuse, R39, R28.reuse ;  /* 0x000000271f277223 */ /* 0x140fe2000001001c */
[C-C-:B------:R-:W-:Y:S01]  /*1c10*/  FFMA.FTZ R41, R31.reuse, R41, R28.reuse ;  /* 0x000000291f297223 */ /* 0x140fe2000001001c */
[C-C-:B------:R-:W-:Y:S01]  /*1c20*/  FFMA.FTZ R43, R31.reuse, R43, R28.reuse ;  /* 0x0000002b1f2b7223 */ /* 0x140fe2000001001c */
        /* <DEDUP_REMOVED lines=9> */
[----:B-1----:R-:W-:Y:S01]  /*1cc0*/  IADD3 R14, P1, PT, R9, UR6, RZ ;  /* 0x00000006090e7c10 */ /* 0x002fe2000ff3e0ff */
[----:B------:R-:W-:Y:S01]  /*1cd0*/  HADD2.F32 R36, -RZ, R25.H0_H0 ;  /* 0x20000019ff247230 */ /* 0x000fe20000004100 */
[----:B------:R-:W-:Y:S01]  /*1ce0*/  F2FP.F16.F32.PACK_AB R32, R32, R35 ;  /* 0x000000232020723e */ /* 0x000fe200000000ff */
[----:B------:R-:W-:Y:S01]  /*1cf0*/  HADD2.F32 R45, -RZ, R27.H0_H0 ;  /* 0x2000001bff2d7230 */ /* 0x000fe20000004100 */
[----:B------:R-:W-:Y:S01]  /*1d00*/  IADD3.X R15, PT, PT, R10, UR7, RZ, P1, !PT ;  /* 0x000000070a0f7c10 */ /* 0x000fe20008ffe4ff */
[----:B------:R-:W-:Y:S01]  /*1d10*/  HADD2.F32 R19, -RZ, R25.H1_H1 ;  /* 0x30000019ff137230 */ /* 0x000fe20000004100 */
[----:B------:R-:W0:Y:S01]  /*1d20*/  LDCU.64 UR6, c[0x0][0x3a8] ;  /* 0x00007500ff0677ac */ /* 0x000e220008000a00 */
[----:B------:R-:W-:-:S02]  /*1d30*/  HADD2.F32 R18, -RZ, R27.H1_H1 ;  /* 0x3000001bff127230 */ /* 0x000fc40000004100 */
[--C-:B------:R-:W-:Y:S01]  /*1d40*/  FFMA.FTZ R20, R36, R20, R45.reuse ;  /* 0x0000001424147223 */ /* 0x100fe2000001002d */
[--C-:B------:R-:W-:Y:S01]  /*1d50*/  FFMA.FTZ R11, R12, R36, R45.reuse ;  /* 0x000000240c0b7223 */ /* 0x100fe2000001002d */
[----:B------:R-:W-:Y:S01]  /*1d60*/  F2FP.F16.F32.PACK_AB R10, R58, R33 ;  /* 0x000000213a0a723e */ /* 0x000fe200000000ff */
[C-C-:B------:R-:W-:Y:S01]  /*1d70*/  FFMA.FTZ R16, R36.reuse, R16, R45.reuse ;  /* 0x0000001024107223 */ /* 0x140fe2000001002d */
[--C-:B------:R-:W-:Y:S01]  /*1d80*/  FFMA.FTZ R21, R19, R21, R18.reuse ;  /* 0x0000001513157223 */ /* 0x100fe20000010012 */
[--C-:B------:R-:W-:Y:S01]  /*1d90*/  FFMA.FTZ R12, R13, R19, R18.reuse ;  /* 0x000000130d0c7223 */ /* 0x100fe20000010012 */
[--C-:B------:R-:W-:Y:S01]  /*1da0*/  FFMA.FTZ R13, R19, R17, R18.reuse ;  /* 0x00000011130d7223 */ /* 0x100fe20000010012 */
[C-C-:B------:R-:W-:Y:S01]  /*1db0*/  FFMA.FTZ R38, R36.reuse, R38, R45.reuse ;  /* 0x0000002624267223 */ /* 0x140fe2000001002d */
[C-C-:B------:R-:W-:Y:S01]  /*1dc0*/  FFMA.FTZ R30, R36.reuse, R30, R45.reuse ;  /* 0x0000001e241e7223 */ /* 0x140fe2000001002d */
[----:B------:R-:W-:Y:S01]  /*1dd0*/  F2FP.F16.F32.PACK_AB R33, R21, R20 ;  /* 0x000000141521723e */ /* 0x000fe200000000ff */
[C-C-:B------:R-:W-:Y:S01]  /*1de0*/  FFMA.FTZ R34, R36.reuse, R34, R45.reuse ;  /* 0x0000002224227223 */ /* 0x140fe2000001002d */
[C-C-:B------:R-:W-:Y:S01]  /*1df0*/  FFMA.FTZ R56, R36.reuse, R56, R45.reuse ;  /* 0x0000003824387223 */ /* 0x140fe2000001002d */
[----:B------:R-:W-:Y:S01]  /*1e00*/  FFMA.FTZ R60, R36, R60, R45 ;  /* 0x0000003c243c7223 */ /* 0x000fe2000001002d */
[C-C-:B------:R-:W-:Y:S01]  /*1e10*/  FFMA.FTZ R23, R19.reuse, R40, R18.reuse ;  /* 0x0000002813177223 */ /* 0x140fe20000010012 */
[C-C-:B------:R-:W-:Y:S01]  /*1e20*/  FFMA.FTZ R9, R19.reuse, R44, R18.reuse ;  /* 0x0000002c13097223 */ /* 0x140fe20000010012 */
[C-C-:B------:R-:W-:Y:S01]  /*1e30*/  FFMA.FTZ R17, R19.reuse, R48, R18.reuse ;  /* 0x0000003013117223 */ /* 0x140fe20000010012 */
[C-C-:B------:R-:W-:Y:S01]  /*1e40*/  FFMA.FTZ R21, R19.reuse, R52, R18.reuse ;  /* 0x0000003413157223 */ /* 0x140fe20000010012 */
[----:B------:R-:W-:Y:S01]  /*1e50*/  FFMA.FTZ R55, R19, R55, R18 ;  /* 0x0000003713377223 */ /* 0x000fe20000010012 */
[----:B------:R-:W-:Y:S01]  /*1e60*/  F2FP.F16.F32.PACK_AB R11, R12, R11 ;  /* 0x0000000b0c0b723e */ /* 0x000fe200000000ff */
[----:B------:R1:W-:Y:S01]  /*1e70*/  STG.E.64 desc[UR8][R14.64+0x2800], R32 ;  /* 0x002800200e007986 */ /* 0x0003e2000c101b08 */
[----:B------:R-:W-:-:S02]  /*1e80*/  F2FP.F16.F32.PACK_AB R13, R13, R16 ;  /* 0x000000100d0d723e */ /* 0x000fc400000000ff */
[----:B------:R-:W-:Y:S01]  /*1e90*/  F2FP.F16.F32.PACK_AB R28, R29, R28 ;  /* 0x0000001c1d1c723e */ /* 0x000fe200000000ff */
[----:B------:R1:W-:Y:S01]  /*1ea0*/  STG.E.64 desc[UR8][R14.64], R10 ;  /* 0x0000000a0e007986 */ /* 0x0003e2000c101b08 */
        /* <DEDUP_REMOVED lines=14> */
[----:B------:R-:W-:Y:S01]  /*1f90*/  IADD3 R6, P1, PT, R6, 0x1, RZ ;  /* 0x0000000106067810 */ /* 0x000fe20007f3e0ff */
[----:B------:R1:W-:Y:S03]  /*1fa0*/  STG.E.64 desc[UR8][R14.64+0x7800], R20 ;  /* 0x007800140e007986 */ /* 0x0003e6000c101b08 */
[----:B------:R-:W-:Y:S01]  /*1fb0*/  IADD3.X R7, PT, PT, RZ, R7, RZ, P1, !PT ;  /* 0x00000007ff077210 */ /* 0x000fe20000ffe4ff */
[----:B------:R1:W-:Y:S01]  /*1fc0*/  STG.E.64 desc[UR8][R14.64+0x8c00], R28 ;  /* 0x008c001c0e007986 */ /* 0x0003e2000c101b08 */
[----:B0-----:R-:W-:-:S04]  /*1fd0*/  ISETP.GE.U32.AND P1, PT, R6, UR6, PT ;  /* 0x0000000606007c0c */ /* 0x001fc8000bf26070 */
[----:B------:R-:W-:-:S13]  /*1fe0*/  ISETP.GE.AND.EX P1, PT, R7, UR7, PT, P1 ;  /* 0x0000000707007c0c */ /* 0x000fda000bf26310 */
[----:B-1----:R-:W-:Y:S05]  /*1ff0*/  @!P1 BRA `(.L_x_768) ;  /* 0xffffffe000c09947 */ /* 0x002fea000383ffff */
[----:B------:R-:W-:Y:S05]  /*2000*/  EXIT ;  /* 0x000000000000794d */ /* 0x000fea0003800000 */
.L_x_769:
        /* <DEDUP_REMOVED lines=15> */
.L_x_916:


//--------------------- .text._ZN13group_norm_v214gn_cuda_kernelI6__halfLi320ELi1ELi32ELi20ELi4096ELb0ELi64ELi320ELi320ELi4ELb1ELi2ELb0ELb0ENS_16CompileConditionILi1000EEEEEvPT_PKS4_S7_S7_flPfS8_Pj --------------------------
	.section	.text._ZN13group_norm_v214gn_cuda_kernelI6__halfLi320ELi1ELi32ELi20ELi4096ELb0ELi64ELi320ELi320ELi4ELb1ELi2ELb0ELb0ENS_16CompileConditionILi1000EEEEEvPT_PKS4_S7_S7_flPfS8_Pj,"ax",@progbits
	.align	128
        .global         _ZN13group_norm_v214gn_cuda_kernelI6__halfLi320ELi1ELi32ELi20ELi4096ELb0ELi64ELi320ELi320ELi4ELb1ELi2ELb0ELb0ENS_16CompileConditionILi1000EEEEEvPT_PKS4_S7_S7_flPfS8_Pj
        .type           _ZN13group_norm_v214gn_cuda_kernelI6__halfLi320ELi1ELi32ELi20ELi4096ELb0ELi64ELi320ELi320ELi4ELb1ELi2ELb0ELb0ENS_16CompileConditionILi1000EEEEEvPT_PKS4_S7_S7_flPfS8_Pj,@function
        .size           _ZN13group_norm_v214gn_cuda_kernelI6__halfLi320ELi1ELi32ELi20ELi4096ELb0ELi64ELi320ELi320ELi4ELb1ELi2ELb0ELb0ENS_16CompileConditionILi1000EEEEEvPT_PKS4_S7_S7_flPfS8_Pj,(.L_x_917 - _ZN13group_norm_v214gn_cuda_kernelI6__halfLi320ELi1ELi32ELi20ELi4096ELb0ELi64ELi320ELi320ELi4ELb1ELi2ELb0ELb0ENS_16CompileConditionILi1000EEEEEvPT_PKS4_S7_S7_flPfS8_Pj)
        .other          _ZN13group_norm_v214gn_cuda_kernelI6__halfLi320ELi1ELi32ELi20ELi4096ELb0ELi64ELi320ELi320ELi4ELb1ELi2ELb0ELb0ENS_16CompileConditionILi1000EEEEEvPT_PKS4_S7_S7_flPfS8_Pj,@"STO_CUDA_ENTRY STV_DEFAULT"
_ZN13group_norm_v214gn_cuda_kernelI6__halfLi320ELi1ELi32ELi20ELi4096ELb0ELi64ELi320ELi320ELi4ELb1ELi2ELb0ELb0ENS_16CompileConditionILi1000EEEEEvPT_PKS4_S7_S7_flPfS8_Pj:
.text._ZN13group_norm_v214gn_cuda_kernelI6__halfLi320ELi1ELi32ELi20ELi4096ELb0ELi64ELi320ELi320ELi4ELb1ELi2ELb0ELb0ENS_16CompileConditionILi1000EEEEEvPT_PKS4_S7_S7_flPfS8_Pj:
        /* <DEDUP_REMOVED lines=11> */
[----:B------:R-:W4:Y:S01]  /*00b0*/  S2UR UR5, SR_CgaCtaId ;  /* 0x00000000000579c3 */ /* 0x000f220000008800 */
[----:B------:R-:W4:Y:S01]  /*00c0*/  S2R R8, SR_CTAID.X ;  /* 0x0000000000087919 */ /* 0x000f220000002500 */
[----:B------:R-:W-:-:S06]  /*00d0*/  UMOV UR4, 0x400 ;  /* 0x0000040000047882 */ /* 0x000fcc0000000000 */
[----:B------:R-:W4:Y:S01]  /*00e0*/  LDC.64 R10, c[0x0][0x3b0] ;  /* 0x0000ec00ff0a7b82 */ /* 0x000f220000000a00 */
[----:B0-----:R-:W-:-:S07]  /*00f0*/  LOP3.LUT R0, R40, 0xffff, RZ, 0xc0, !PT ;  /* 0x0000ffff28007812 */ /* 0x001fce00078ec0ff */
[----:B------:R-:W0:Y:S01]  /*0100*/  LDC.64 R58, c[0x0][0x3c0] ;  /* 0x0000f000ff3a7b82 */ /* 0x000e220000000a00 */
[----:B------:R-:W-:-:S05]  /*0110*/  IMAD R0, R0, 0xcccd, RZ ;  /* 0x0000cccd00007824 */ /* 0x000fca00078e02ff */
[----:B------:R-:W-:-:S04]  /*0120*/  SHF.R.U32.HI R22, RZ, 0x16, R0 ;  /* 0x00000016ff167819 */ /* 0x000fc80000011600 */
[----:B------:R-:W-:-:S05]  /*0130*/  PRMT R0, R22, 0x9910, RZ ;  /* 0x0000991016007816 */ /* 0x000fca00000000ff */
[----:B------:R-:W-:-:S05]  /*0140*/  IMAD R0, R0, 0x50, RZ ;  /* 0x0000005000007824 */ /* 0x000fca00078e02ff */
[----:B------:R-:W-:-:S04]  /*0150*/  IADD3 R0, PT, PT, RZ, -R0, RZ ;  /* 0x80000000ff007210 */ /* 0x000fc80007ffe0ff */
[----:B------:R-:W-:Y:S02]  /*0160*/  PRMT R3, R0, 0x7710, RZ ;  /* 0x0000771000037816 */ /* 0x000fe400000000ff */
[----:B------:R-:W-:Y:S02]  /*0170*/  LOP3.LUT R0, R55, 0x1, RZ, 0xc0, !PT ;  /* 0x0000000137007812 */ /* 0x000fe400078ec0ff */
[----:B------:R-:W-:-:S03]  /*0180*/  IADD3 R2, PT, PT, R3, R40, RZ ;  /* 0x0000002803027210 */ /* 0x000fc60007ffe0ff */
[----:B------:R-:W-:Y:S01]  /*0190*/  IMAD R0, R0, 0x140, RZ ;  /* 0x0000014000007824 */ /* 0x000fe200078e02ff */
[----:B------:R-:W-:-:S04]  /*01a0*/  LOP3.LUT R7, R2, 0xffff, RZ, 0xc0, !PT ;  /* 0x0000ffff02077812 */ /* 0x000fc800078ec0ff */
[----:B------:R-:W-:-:S05]  /*01b0*/  LEA R38, R7, R0, 0x2 ;  /* 0x0000000007267211 */ /* 0x000fca00078e10ff */
[----:B-1----:R-:W-:-:S04]  /*01c0*/  IMAD.WIDE.U32 R62, R38, 0x2, R62 ;  /* 0x00000002263e7825 */ /* 0x002fc800078e003e */
[----:B---3--:R-:W-:Y:S02]  /*01d0*/  IMAD.WIDE.U32 R60, R38, 0x2, R60 ;  /* 0x00000002263c7825 */ /* 0x008fe400078e003c */
[----:B--2---:R-:W5:Y:S04]  /*01e0*/  LDG.E.64.CONSTANT R62, desc[UR8][R62.64] ;  /* 0x000000083e3e7981 */ /* 0x004f68000c1e9b00 */
[----:B------:R-:W5:Y:S01]  /*01f0*/  LDG.E.64.CONSTANT R60, desc[UR8][R60.64] ;  /* 0x000000083c3c7981 */ /* 0x000f62000c1e9b00 */
[C---:B------:R-:W-:Y:S01]  /*0200*/  SHF.L.U32 R2, R55.reuse, 0x4, RZ ;  /* 0x0000000437027819 */ /* 0x040fe200000006ff */
[----:B----4-:R-:W-:Y:S01]  /*0210*/  ULEA UR6, UR5, UR4, 0x18 ;  /* 0x0000000405067291 */ /* 0x010fe2000f8ec0ff */
[----:B------:R-:W-:Y:S01]  /*0220*/  SHF.L.U32 R36, R40, 0x3, RZ ;  /* 0x0000000328247819 */ /* 0x000fe200000006ff */
[----:B------:R-:W-:Y:S01]  /*0230*/  UIADD3 UR4, UPT, UPT, UR4, 0xc80, URZ ;  /* 0x00000c8004047890 */ /* 0x000fe2000fffe0ff */
[----:B------:R-:W-:Y:S01]  /*0240*/  LOP3.LUT R3, R2, 0x10, RZ, 0xc0, !PT ;  /* 0x0000001002037812 */ /* 0x000fe200078ec0ff */
[----:B------:R-:W-:Y:S01]  /*0250*/  HFMA2 R20, -RZ, RZ, 0, 0 ;  /* 0x00000000ff147431 */ /* 0x000fe200000001ff */
[----:B------:R-:W-:Y:S01]  /*0260*/  ISETP.EQ.U32.AND P1, PT, R10, RZ, PT ;  /* 0x000000ff0a00720c */ /* 0x000fe20003f22070 */
[----:B------:R-:W-:Y:S01]  /*0270*/  ULEA UR4, UR5, UR4, 0x18 ;  /* 0x0000000405047291 */ /* 0x000fe2000f8ec0ff */
[----:B------:R-:W-:Y:S01]  /*0280*/  LEA.HI R5, R40, R3, RZ, 0x1e ;  /* 0x0000000328057211 */ /* 0x000fe200078ff0ff */
[----:B0-----:R-:W-:Y:S01]  /*0290*/  IMAD.WIDE.U32 R58, R55, 0x4, R58 ;  /* 0x00000004373a7825 */ /* 0x001fe200078e003a */
[----:B------:R-:W-:-:S02]  /*02a0*/  MOV R9, UR6 ;  /* 0x0000000600097c02 */ /* 0x000fc40008000f00 */
[----:B------:R-:W-:Y:S01]  /*02b0*/  LOP3.LUT P0, RZ, R8, 0x3f, RZ, 0xc0, !PT ;  /* 0x0000003f08ff7812 */ /* 0x000fe2000780c0ff */
[----:B------:R-:W-:Y:S01]  /*02c0*/  IMAD R5, R5, 0x14, -R0 ;  /* 0x0000001405057824 */ /* 0x000fe200078e0a00 */
[----:B------:R-:W-:Y:S01]  /*02d0*/  MOV R14, 0x7fffffc1 ;  /* 0x7fffffc1000e7802 */ /* 0x000fe20000000f00 */
[----:B------:R-:W-:Y:S01]  /*02e0*/  IMAD R7, R7, 0x28, R9 ;  /* 0x0000002807077824 */ /* 0x000fe200078e0209 */
[----:B------:R-:W-:Y:S01]  /*02f0*/  ISETP.EQ.OR.EX P0, PT, R11, RZ, P0, P1 ;  /* 0x000000ff0b00720c */ /* 0x000fe20000702710 */
[----:B------:R-:W0:Y:S01]  /*0300*/  LDCU UR6, c[0x0][0x374] ;  /* 0x00006e80ff0677ac */ /* 0x000e220008000800 */
[C---:B------:R-:W-:Y:S02]  /*0310*/  IADD3 R2, PT, PT, R5.reuse, 0x4, RZ ;  /* 0x0000000405027810 */ /* 0x040fe40007ffe0ff */
[C---:B------:R-:W-:Y:S02]  /*0320*/  IADD3 R4, PT, PT, R5.reuse, 0x8, RZ ;  /* 0x0000000805047810 */ /* 0x040fe40007ffe0ff */
[----:B------:R-:W-:-:S02]  /*0330*/  IADD3 R6, PT, PT, R5, 0xc, RZ ;  /* 0x0000000c05067810 */ /* 0x000fc40007ffe0ff */
[----:B------:R-:W-:Y:S02]  /*0340*/  SHF.R.U32.HI R0, RZ, 0x2, R5 ;  /* 0x00000002ff007819 */ /* 0x000fe40000011605 */
[----:B------:R-:W-:Y:S02]  /*0350*/  IADD3 R5, PT, PT, R5, 0x10, RZ ;  /* 0x0000001005057810 */ /* 0x000fe40007ffe0ff */
[----:B------:R-:W-:Y:S01]  /*0360*/  SHF.R.U32.HI R2, RZ, 0x2, R2 ;  /* 0x00000002ff027819 */ /* 0x000fe20000011602 */
[--C-:B------:R-:W-:Y:S01]  /*0370*/  IMAD R34, R0, 0x28, R9.reuse ;  /* 0x0000002800227824 */ /* 0x100fe200078e0209 */
[----:B------:R-:W-:Y:S02]  /*0380*/  SHF.R.U32.HI R4, RZ, 0x2, R4 ;  /* 0x00000002ff047819 */ /* 0x000fe40000011604 */
[----:B------:R-:W-:Y:S01]  /*0390*/  SHF.R.U32.HI R6, RZ, 0x2, R6 ;  /* 0x00000002ff067819 */ /* 0x000fe20000011606 */
[----:B------:R-:W-:Y:S01]  /*03a0*/  IMAD R2, R2, 0x28, R9 ;  /* 0x0000002802027824 */ /* 0x000fe200078e0209 */
[----:B------:R-:W-:Y:S01]  /*03b0*/  SHF.R.U32.HI R5, RZ, 0x2, R5 ;  /* 0x00000002ff057819 */ /* 0x000fe20000011605 */
[--C-:B------:R-:W-:Y:S01]  /*03c0*/  IMAD R4, R4, 0x28, R9.reuse ;  /* 0x0000002804047824 */ /* 0x100fe200078e0209 */
[----:B------:R-:W-:Y:S01]  /*03d0*/  SHF.L.U32 R0, R8, 0x6, RZ ;  /* 0x0000000608007819 */ /* 0x000fe200000006ff */
[--C-:B------:R-:W-:Y:S01]  /*03e0*/  IMAD R6, R6, 0x28, R9.reuse ;  /* 0x0000002806067824 */ /* 0x100fe200078e0209 */
[----:B------:R-:W-:Y:S01]  /*03f0*/  ISETP.NE.AND P1, PT, R8, RZ, PT ;  /* 0x000000ff0800720c */ /* 0x000fe20003f25270 */
[----:B------:R-:W-:Y:S01]  /*0400*/  IMAD R26, R5, 0x28, R9 ;  /* 0x00000028051a7824 */ /* 0x000fe200078e0209 */
[----:B------:R-:W-:-:S02]  /*0410*/  LOP3.LUT R9, R36, 0x18, RZ, 0xc0, !PT ;  /* 0x0000001824097812 */ /* 0x000fc400078ec0ff */
[----:B------:R-:W-:Y:S02]  /*0420*/  LOP3.LUT R5, R0, 0xfc0, RZ, 0xc0, !PT ;  /* 0x00000fc000057812 */ /* 0x000fe400078ec0ff */
[C---:B------:R-:W-:Y:S02]  /*0430*/  IADD3 R32, PT, PT, R9.reuse, R2, RZ ;  /* 0x0000000209207210 */ /* 0x040fe40007ffe0ff */
[----:B------:R-:W-:Y:S02]  /*0440*/  LOP3.LUT R2, R38, 0xffff, RZ, 0xc0, !PT ;  /* 0x0000ffff26027812 */ /* 0x000fe400078ec0ff */
[----:B------:R-:W-:Y:S02]  /*0450*/  SHF.L.U32 R0, R8, 0x1, RZ ;  /* 0x0000000108007819 */ /* 0x000fe400000006ff */
[----:B------:R-:W-:Y:S01]  /*0460*/  IADD3 R30, PT, PT, R9, R4, RZ ;  /* 0x00000004091e7210 */ /* 0x000fe20007ffe0ff */
[----:B------:R-:W-:Y:S01]  /*0470*/  IMAD R2, R2, 0xccd, RZ ;  /* 0x00000ccd02027824 */ /* 0x000fe200078e02ff */
[----:B------:R-:W-:-:S02]  /*0480*/  IADD3 R24, PT, PT, R22, R5, RZ ;  /* 0x0000000516187210 */ /* 0x000fc40007ffe0ff */
[----:B------:R-:W-:Y:S02]  /*0490*/  SHF.L.U32 R12, R40, 0x2, RZ ;  /* 0x00000002280c7819 */ /* 0x000fe400000006ff */
[----:B------:R-:W-:Y:S02]  /*04a0*/  LOP3.LUT R5, R0, 0x7e, RZ, 0xc0, !PT ;  /* 0x0000007e00057812 */ /* 0x000fe400078ec0ff */
[----:B------:R-:W-:Y:S02]  /*04b0*/  LEA.HI R4, R2, -R3, RZ, 0x10 ;  /* 0x8000000302047211 */ /* 0x000fe400078f80ff */
[----:B------:R-:W-:Y:S02]  /*04c0*/  IADD3 R8, PT, PT, R3, R40, RZ ;  /* 0x0000002803087210 */ /* 0x000fe40007ffe0ff */
[----:B------:R-:W-:Y:S02]  /*04d0*/  IADD3 R28, PT, PT, R9, R6, RZ ;  /* 0x00000006091c7210 */ /* 0x000fe40007ffe0ff */
[----:B------:R-:W-:-:S02]  /*04e0*/  IADD3 R34, PT, PT, R34, R9, RZ ;  /* 0x0000000922227210 */ /* 0x000fc40007ffe0ff */
[----:B------:R-:W-:Y:S02]  /*04f0*/  IADD3 R26, PT, PT, R9, R26, RZ ;  /* 0x0000001a091a7210 */ /* 0x000fe40007ffe0ff */
[----:B------:R-:W-:Y:S02]  /*0500*/  LEA R22, R22, R7, 0x3 ;  /* 0x0000000716167211 */ /* 0x000fe400078e18ff */
[----:B------:R-:W-:Y:S02]  /*0510*/  MOV R18, RZ ;  /* 0x000000ff00127202 */ /* 0x000fe40000000f00 */
[C---:B------:R-:W-:Y:S02]  /*0520*/  LOP3.LUT R16, R40.reuse, 0xf, RZ, 0xc0, !PT ;  /* 0x0000000f28107812 */ /* 0x040fe400078ec0ff */
[----:B------:R-:W-:Y:S02]  /*0530*/  ISETP.GT.U32.OR P0, PT, R40, 0xf, P0 ;  /* 0x0000000f2800780c */ /* 0x000fe40000704470 */
[----:B------:R-:W-:-:S02]  /*0540*/  SEL R14, R14, 0x1, !P1 ;  /* 0x000000010e0e7807 */ /* 0x000fc40004800000 */
[----:B------:R-:W-:Y:S02]  /*0550*/  LOP3.LUT R12, R12, 0x3c0, RZ, 0xc0, !PT ;  /* 0x000003c00c0c7812 */ /* 0x000fe400078ec0ff */
[----:B------:R-:W-:Y:S02]  /*0560*/  LEA R10, R40, R5, 0x5 ;  /* 0x00000005280a7211 */ /* 0x000fe400078e28ff */
[----:B------:R-:W-:Y:S02]  /*0570*/  SHF.L.U32 R8, R8, 0x1, RZ ;  /* 0x0000000108087819 */ /* 0x000fe400000006ff */
[----:B------:R-:W-:Y:S02]  /*0580*/  LEA.HI R6, R40, UR4, RZ, 0x1f ;  /* 0x0000000428067c11 */ /* 0x000fe4000f8ff8ff */
[----:B0-----:R-:W-:-:S07]  /*0590*/  LEA R4, R4, UR4, 0x3 ;  /* 0x0000000404047c11 */ /* 0x001fce000f8e18ff */
.L_x_776:
[----:B------:R-:W0:Y:S01]  /*05a0*/  LDCU.64 UR10, c[0x0][0x388] ;  /* 0x00007100ff0a77ac */ /* 0x000e220008000a00 */
[----:B------:R-:W-:Y:S01]  /*05b0*/  MOV R39, RZ ;  /* 0x000000ff00277202 */ /* 0x000fe20000000f00 */
        /* <DEDUP_REMOVED lines=38> */
[----:B0-----:R-:W-:Y:S02]  /*0820*/  HADD2.F32 R43, -RZ, R90.H1_H1 ;  /* 0x3000005aff2b7230 */ /* 0x001fe40000004100 */
        /* <DEDUP_REMOVED lines=125> */
[----:B------:R-:W-:Y:S01]  /*1000*/  HADD2.F32 R42, -RZ, R75.H1_H1 ;  /* 0x3000004bff2a7230 */ /* 0x000fe20000004100 */
[----:B------:R-:W-:Y:S01]  /*1010*/  CS2R R74, SRZ ;  /* 0x00000000004a7805 */ /* 0x000fe2000001ff00 */
[----:B------:R-:W-:Y:S01]  /*1020*/  FADD.FTZ R44, R44, R123 ;  /* 0x0000007b2c2c7221 */ /* 0x000fe20000010000 */
[----:B------:R-:W-:Y:S01]  /*1030*/  FFMA.FTZ R46, R123, R123, R46 ;  /* 0x0000007b7b2e7223 */ /* 0x000fe2000001002e */
[--C-:B------:R-:W-:Y:S02]  /*1040*/  HADD2.F32 R125, -RZ, R76.reuse.H0_H0 ;  /* 0x2000004cff7d7230 */ /* 0x100fe40000004100 */
[----:B------:R-:W-:Y:S01]  /*1050*/  FADD.FTZ R67, R44, R121 ;  /* 0x000000792c437221 */ /* 0x000fe20000010000 */
[----:B------:R-:W-:Y:S01]  /*1060*/  FFMA.FTZ R69, R121, R121, R46 ;  /* 0x0000007979457223 */ /* 0x000fe2000001002e */
[----:B------:R-:W-:-:S02]  /*1070*/  HADD2.F32 R76, -RZ, R76.H1_H1 ;  /* 0x3000004cff4c7230 */ /* 0x000fc40000004100 */
[----:B------:R-:W-:Y:S01]  /*1080*/  FADD.FTZ R44, R67, R42 ;  /* 0x0000002a432c7221 */ /* 0x000fe20000010000 */
[----:B------:R-:W-:-:S03]  /*1090*/  FFMA.FTZ R46, R42, R42, R69 ;  /* 0x0000002a2a2e7223 */ /* 0x000fc60000010045 */
        /* <DEDUP_REMOVED lines=43> */
[----:B------:R-:W-:-:S03]  /*1350*/  FFMA.FTZ R64, R56, R56, R69 ;  /* 0x0000003838407223 */ /* 0x000fc60000010045 */
[----:B------:R-:W-:Y:S01]  /*1360*/  FADD.FTZ R66, R66, R83 ;  /* 0x0000005342427221 */ /* 0x000fe20000010000 */
[----:B------:R-:W-:-:S05]  /*1370*/  FFMA.FTZ R67, R83, R83, R64 ;  /* 0x0000005353437223 */ /* 0x000fca0000010040 */
[----:B------:R0:W-:Y:S01]  /*1380*/  STS.64 [R22], R66 ;  /* 0x0000004216007388 */ /* 0x0001e20000000a00 */
[----:B------:R-:W-:Y:S06]  /*1390*/  BAR.SYNC.DEFER_BLOCKING 0x0 ;  /* 0x0000000000007b1d */ /* 0x000fec0000010000 */
[----:B-1----:R-:W-:Y:S05]  /*13a0*/  @P1 BRA `(.L_x_771) ;  /* 0x00000000003c1947 */ /* 0x002fea0003800000 */
[----:B0-----:R-:W0:Y:S04]  /*13b0*/  LDS.64 R66, [R34] ;  /* 0x0000000022427984 */ /* 0x001e280000000a00 */
[----:B------:R-:W1:Y:S04]  /*13c0*/  LDS.64 R68, [R32] ;  /* 0x0000000020447984 */ /* 0x000e680000000a00 */
[----:B------:R-:W2:Y:S04]  /*13d0*/  LDS.64 R70, [R30] ;  /* 0x000000001e467984 */ /* 0x000ea80000000a00 */
        /* <DEDUP_REMOVED lines=12> */
.L_x_771:
[----:B------:R-:W-:Y:S05]  /*14a0*/  BSYNC.RECONVERGENT B0 ;  /* 0x0000000000007941 */ /* 0x000fea0003800200 */
.L_x_770:
[----:B0-----:R-:W0:Y:S01]  /*14b0*/  SHFL.BFLY PT, R67, R74, 0x2, 0x1f ;  /* 0x0c401f004a437f89 */ /* 0x001e2200000e0000 */
[C---:B------:R-:W-:Y:S02]  /*14c0*/  LOP3.LUT P1, RZ, R40.reuse, 0x3c3, RZ, 0xc0, !PT ;  /* 0x000003c328ff7812 */ /* 0x040fe4000782c0ff */
[----:B------:R-:W-:Y:S01]  /*14d0*/  ISETP.NE.AND P2, PT, R40, RZ, PT ;  /* 0x000000ff2800720c */ /* 0x000fe20003f45270 */
[----:B------:R-:W1:Y:S10]  /*14e0*/  SHFL.BFLY PT, R66, R75, 0x2, 0x1f ;  /* 0x0c401f004b427f89 */ /* 0x000e7400000e0000 */
[----:B------:R-:W2:Y:S01]  /*14f0*/  @!P1 LDC.64 R68, c[0x0][0x3b8] ;  /* 0x0000ee00ff449b82 */ /* 0x000ea20000000a00 */
[----:B------:R-:W-:-:S05]  /*1500*/  @!P1 IMAD R73, R18, UR6, R55 ;  /* 0x0000000612499c24 */ /* 0x000fca000f8e0237 */
[----:B------:R-:W-:Y:S01]  /*1510*/  @!P1 LEA R73, R73, R10, 0xb ;  /* 0x0000000a49499211 */ /* 0x000fe200078e58ff */
[----:B0-----:R-:W-:Y:S01]  /*1520*/  FADD.FTZ R64, R67, R74 ;  /* 0x0000004a43407221 */ /* 0x001fe20000010000 */
[----:B-1----:R-:W-:-:S04]  /*1530*/  FADD.FTZ R70, R66, R75 ;  /* 0x0000004b42467221 */ /* 0x002fc80000010000 */
[----:B------:R-:W0:Y:S04]  /*1540*/  SHFL.BFLY PT, R67, R64, 0x1, 0x1f ;  /* 0x0c201f0040437f89 */ /* 0x000e2800000e0000 */
[----:B------:R-:W1:Y:S01]  /*1550*/  SHFL.BFLY PT, R71, R70, 0x1, 0x1f ;  /* 0x0c201f0046477f89 */ /* 0x000e6200000e0000 */
[----:B--2---:R-:W-:-:S04]  /*1560*/  @!P1 IMAD.WIDE.U32 R68, R73, 0x4, R68 ;  /* 0x0000000449449825 */ /* 0x004fc800078e0044 */
[----:B0-----:R-:W-:Y:S01]  /*1570*/  FADD.FTZ R66, R64, R67 ;  /* 0x0000004340427221 */ /* 0x001fe20000010000 */
[----:B-1----:R-:W-:-:S05]  /*1580*/  FADD.FTZ R67, R70, R71 ;  /* 0x0000004746437221 */ /* 0x002fca0000010000 */
[----:B------:R0:W-:Y:S01]  /*1590*/  @!P1 STG.E.64 desc[UR8][R68.64], R66 ;  /* 0x0000004244009986 */ /* 0x0001e2000c101b08 */
[----:B------:R-:W-:Y:S06]  /*15a0*/  BAR.SYNC.DEFER_BLOCKING 0x0 ;  /* 0x0000000000007b1d */ /* 0x000fec0000010000 */
[----:B------:R-:W-:Y:S05]  /*15b0*/  @P2 BRA `(.L_x_772) ;  /* 0x0000000000282947 */ /* 0x000fea0003800000 */
[----:B------:R-:W-:Y:S06]  /*15c0*/  MEMBAR.ALL.GPU ;  /* 0x0000000000007992 */ /* 0x000fec000000a000 */
[----:B------:R-:W-:-:S00]  /*15d0*/  ERRBAR ;  /* 0x00000000000079ab */ /* 0x000fc00000000000 */
[----:B------:R-:W-:Y:S06]  /*15e0*/  CGAERRBAR ;  /* 0x00000000000075ab */ /* 0x000fec0000000000 */
[----:B------:R1:W5:Y:S02]  /*15f0*/  ATOM.E.ADD.STRONG.GPU PT, R64, desc[UR8][R58.64], R14 ;  /* 0x8000000e3a40798a */ /* 0x00036400081ef108 */
.L_x_773:
[----:B0-----:R-:W2:Y:S04]  /*1600*/  LD.E.STRONG.GPU R67, desc[UR8][R58.64] ;  /* 0x000000083a437980 */ /* 0x001ea8000c10f900 */
[----:B--2---:R-:W-:Y:S01]  /*1610*/  CCTL.IVALL ;  /* 0x00000000ff00798f */ /* 0x004fe20002000000 */
[----:B------:R-:W-:Y:S05]  /*1620*/  YIELD ;  /* 0x0000000000007946 */ /* 0x000fea0003800000 */
[----:B-----5:R-:W-:-:S04]  /*1630*/  LOP3.LUT R67, R67, R64, RZ, 0x3c, !PT ;  /* 0x0000004043437212 */ /* 0x020fc800078e3cff */
[----:B------:R-:W-:-:S13]  /*1640*/  ISETP.GT.AND P1, PT, R67, -0x1, PT ;  /* 0xffffffff4300780c */ /* 0x000fda0003f24270 */
[----:B------:R-:W-:Y:S05]  /*1650*/  @P1 BRA `(.L_x_773) ;  /* 0xfffffffc00e81947 */ /* 0x000fea000383ffff */
.L_x_772:
[----:B------:R-:W-:Y:S01]  /*1660*/  ISETP.GT.U32.AND P1, PT, R40, 0xff, PT ;  /* 0x000000ff2800780c */ /* 0x000fe20003f24070 */
[----:B------:R-:W-:Y:S05]  /*1670*/  WARPSYNC.ALL ;  /* 0x0000000000007948 */ /* 0x000fea0003800000 */
[----:B------:R-:W-:Y:S01]  /*1680*/  BAR.SYNC.DEFER_BLOCKING 0x0 ;  /* 0x0000000000007b1d */ /* 0x000fe20000010000 */
[----:B------:R-:W-:Y:S01]  /*1690*/  IADD3 R74, P2, PT, R53, 0x1, RZ ;  /* 0x00000001354a7810 */ /* 0x000fe20007f5e0ff */
[----:B0-----:R-:W-:Y:S01]  /*16a0*/  HFMA2 R68, -RZ, RZ, 0, 0 ;  /* 0x00000000ff447431 */ /* 0x001fe200000001ff */
[----:B------:R-:W-:Y:S02]  /*16b0*/  MOV R70, RZ ;  /* 0x000000ff00467202 */ /* 0x000fe40000000f00 */
[----:B------:R-:W-:Y:S01]  /*16c0*/  IADD3.X R64, PT, PT, RZ, R20, RZ, P2, !PT ;  /* 0x00000014ff407210 */ /* 0x000fe200017fe4ff */
[----:B------:R-:W-:Y:S04]  /*16d0*/  BSSY.RECONVERGENT B0, `(.L_x_774) ;  /* 0x000001a000007945 */ /* 0x000fe80003800200 */
[----:B------:R-:W-:Y:S05]  /*16e0*/  @P1 BRA `(.L_x_775) ;  /* 0x0000000000601947 */ /* 0x000fea0003800000 */
        /* <DEDUP_REMOVED lines=24> */
.L_x_775:
[----:B------:R-:W-:Y:S05]  /*1870*/  BSYNC.RECONVERGENT B0 ;  /* 0x0000000000007941 */ /* 0x000fea0003800200 */
.L_x_774:
[----:B------:R-:W0:Y:S01]  /*1880*/  SHFL.BFLY PT, R67, R70, 0x8, 0x1f ;  /* 0x0d001f0046437f89 */ /* 0x000e2200000e0000 */
[----:B------:R-:W-:Y:S01]  /*1890*/  LOP3.LUT P1, RZ, R40, 0x30f, RZ, 0xc0, !PT ;  /* 0x0000030f28ff7812 */ /* 0x000fe2000782c0ff */
[----:B------:R-:W2:Y:S01]  /*18a0*/  LDCU UR5, c[0x0][0x3a0] ;  /* 0x00007400ff0577ac */ /* 0x000ea20008000800 */
[----:B-----5:R-:W-:Y:S01]  /*18b0*/  HADD2.F32 R98, -RZ, R62.H1_H1 ;  /* 0x3000003eff627230 */ /* 0x020fe20000004100 */
[----:B------:R-:W3:Y:S01]  /*18c0*/  SHFL.BFLY PT, R69, R68, 0x8, 0x1f ;  /* 0x0d001f0044457f89 */ /* 0x000ee200000e0000 */
[----:B------:R-:W-:Y:S01]  /*18d0*/  HADD2.F32 R100, -RZ, R60.H1_H1 ;  /* 0x3000003cff647230 */ /* 0x000fe20000004100 */
[----:B------:R-:W4:Y:S01]  /*18e0*/  LDCU.64 UR10, c[0x0][0x380] ;  /* 0x00007000ff0a77ac */ /* 0x000f220008000a00 */
[--C-:B------:R-:W-:Y:S01]  /*18f0*/  HADD2.F32 R88, -RZ, R61.reuse.H1_H1 ;  /* 0x3000003dff587230 */ /* 0x100fe20000004100 */
[----:B------:R-:W-:Y:S01]  /*1900*/  LOP3.LUT R18, R18, 0x1, RZ, 0x3c, !PT ;  /* 0x0000000112127812 */ /* 0x000fe200078e3cff */
[----:B------:R-:W-:Y:S02]  /*1910*/  HADD2.F32 R96, -RZ, R61.H0_H0 ;  /* 0x2000003dff607230 */ /* 0x000fe40000004100 */
[----:B0-----:R-:W-:Y:S01]  /*1920*/  FADD.FTZ R67, R67, R70 ;  /* 0x0000004643437221 */ /* 0x001fe20000010000 */
[----:B---3--:R-:W-:-:S04]  /*1930*/  FADD.FTZ R69, R69, R68 ;  /* 0x0000004445457221 */ /* 0x008fc80000010000 */
[----:B------:R-:W0:Y:S04]  /*1940*/  SHFL.BFLY PT, R66, R67, 0x4, 0x1f ;  /* 0x0c801f0043427f89 */ /* 0x000e2800000e0000 */
        /* <DEDUP_REMOVED lines=9> */
[----:B0-----:R-:W-:-:S04]  /*19e0*/  FADD.FTZ R70, R75, R70 ;  /* 0x000000464b467221 */ /* 0x001fc80000010000 */
[----:B------:R-:W-:Y:S01]  /*19f0*/  @!P1 FMUL.FTZ R72, R70, 1.2207031431898940355e-05 ;  /* 0x374ccccd46489820 */ /* 0x000fe20000410000 */
[----:B---3--:R-:W-:Y:S01]  /*1a00*/  FADD.FTZ R73, R68, R73 ;  /* 0x0000004944497221 */ /* 0x008fe20000010000 */
[----:B------:R-:W0:Y:S02]  /*1a10*/  @!P0 LDC.64 R70, c[0x0][0x3b0] ;  /* 0x0000ec00ff468b82 */ /* 0x000e240000000a00 */
[----:B------:R-:W-:-:S04]  /*1a20*/  @!P1 FMUL.FTZ R66, R72, R72 ;  /* 0x0000004848429220 */ /* 0x000fc80000410000 */
[----:B------:R-:W-:-:S05]  /*1a30*/  @!P1 FFMA.FTZ R66, R73, 1.2207031431898940355e-05, -R66 ;  /* 0x374ccccd49429823 */ /* 0x000fca0000010842 */
[----:B------:R-:W-:-:S05]  /*1a40*/  @!P1 FMNMX.FTZ R73, RZ, R66, !PT ;  /* 0x00000042ff499209 */ /* 0x000fca0007810000 */
[----:B------:R-:W-:Y:S01]  /*1a50*/  @!P1 STS.64 [R6], R72 ;  /* 0x0000004806009388 */ /* 0x000fe20000000a00 */
[----:B------:R-:W-:Y:S01]  /*1a60*/  BAR.SYNC.DEFER_BLOCKING 0x0 ;  /* 0x0000000000007b1d */ /* 0x000fe20000010000 */
[----:B------:R-:W-:-:S04]  /*1a70*/  @!P0 LEA R75, P1, R53, R8, 0x6 ;  /* 0x00000008354b8211 */ /* 0x000fc800078230ff */
[----:B------:R-:W-:Y:S02]  /*1a80*/  @!P0 LEA.HI.X R20, R53, RZ, R20, 0x6, P1 ;  /* 0x000000ff35148211 */ /* 0x000fe400008f3414 */
[----:B0-----:R-:W-:-:S04]  /*1a90*/  @!P0 LEA R70, P1, R75, R70, 0x2 ;  /* 0x000000464b468211 */ /* 0x001fc800078210ff */
[----:B------:R-:W-:Y:S02]  /*1aa0*/  @!P0 LEA.HI.X R71, R75, R71, R20, 0x2, P1 ;  /* 0x000000474b478211 */ /* 0x000fe400008f1414 */
[----:B----4-:R-:W-:Y:S01]  /*1ab0*/  IADD3 R2, P1, PT, R2, UR10, RZ ;  /* 0x0000000a02027c10 */ /* 0x010fe2000ff3e0ff */
[----:B------:R-:W2:Y:S04]  /*1ac0*/  LDS.64 R68, [R4] ;  /* 0x0000000004447984 */ /* 0x000ea80000000a00 */
[----:B------:R-:W0:Y:S01]  /*1ad0*/  @!P0 LDS.64 R66, [R36+UR4] ;  /* 0x0000000424428984 */ /* 0x000e220008000a00 */
[----:B--2---:R-:W-:Y:S01]  /*1ae0*/  FADD.FTZ R69, R69, UR5 ;  /* 0x0000000545457e21 */ /* 0x004fe20008010000 */
[--C-:B------:R-:W-:Y:S01]  /*1af0*/  FADD.FTZ R77, R77, -R68.reuse ;  /* 0x800000444d4d7221 */ /* 0x100fe20000010000 */
[--C-:B------:R-:W-:Y:S01]  /*1b00*/  FADD.FTZ R3, R3, -R68.reuse ;  /* 0x8000004403037221 */ /* 0x100fe20000010000 */
[----:B------:R-:W-:Y:S01]  /*1b10*/  FADD.FTZ R53, R44, -R68 ;  /* 0x800000442c357221 */ /* 0x000fe20000010000 */
[----:B------:R2:W3:Y:S01]  /*1b20*/  MUFU.RSQ R20, R69 ;  /* 0x0000004500147308 */ /* 0x0004e20000001400 */
[----:B0-----:R0:W-:Y:S01]  /*1b30*/  @!P0 STG.E.64 desc[UR8][R70.64], R66 ;  /* 0x0000004246008986 */ /* 0x0011e2000c101b08 */
[----:B------:R-:W-:-:S02]  /*1b40*/  HADD2.F32 R44, -RZ, R60.H0_H0 ;  /* 0x2000003cff2c7230 */ /* 0x000fc40000004100 */
        /* <DEDUP_REMOVED lines=12> */
[----:B0-----:R-:W-:Y:S01]  /*1c10*/  FADD.FTZ R67, R46, -R68 ;  /* 0x800000442e437221 */ /* 0x001fe20000010000 */
        /* <DEDUP_REMOVED lines=46> */
[--C-:B--2---:R-:W-:Y:S01]  /*1f00*/  FADD.FTZ R69, R82, -R68.reuse ;  /* 0x8000004452457221 */ /* 0x104fe20000010000 */
[--C-:B------:R-:W-:Y:S01]  /*1f10*/  FADD.FTZ R56, R56, -R68.reuse ;  /* 0x8000004438387221 */ /* 0x100fe20000010000 */
[----:B------:R-:W-:Y:S01]  /*1f20*/  FADD.FTZ R83, R83, -R68 ;  /* 0x8000004453537221 */ /* 0x000fe20000010000 */
[C---:B---3--:R-:W-:Y:S01]  /*1f30*/  FMUL.FTZ R77, R20.reuse, R77 ;  /* 0x0000004d144d7220 */ /* 0x048fe20000410000 */
        /* <DEDUP_REMOVED lines=64> */
[----:B------:R-:W-:Y:S01]  /*2340*/  FFMA.FTZ R20, R3, R46, R44 ;  /* 0x0000002e03147223 */ /* 0x000fe2000001002c */
[----:B------:R-:W-:-:S02]  /*2350*/  HADD2.F32 R77, -RZ, R63.H1_H1 ;  /* 0x3000003fff4d7230 */ /* 0x000fc40000004100 */
[----:B------:R-:W-:Y:S01]  /*2360*/  FFMA.FTZ R72, R46, R45, R44 ;  /* 0x0000002d2e487223 */ /* 0x000fe2000001002c */
[----:B------:R-:W-:Y:S02]  /*2370*/  HADD2.F32 R3, -RZ, R63.H0_H0 ;  /* 0x2000003fff037230 */ /* 0x000fe40000004100 */
[----:B------:R-:W-:Y:S01]  /*2380*/  FFMA.FTZ R82, R98, R11, R100 ;  /* 0x0000000b62527223 */ /* 0x000fe20000010064 */
[----:B------:R-:W-:Y:S01]  /*2390*/  FFMA.FTZ R45, R46, R37, R44 ;  /* 0x000000252e2d7223 */ /* 0x000fe2000001002c */
[----:B------:R-:W-:Y:S01]  /*23a0*/  FFMA.FTZ R11, R98, R76, R100 ;  /* 0x0000004c620b7223 */ /* 0x000fe20000010064 */
[----:B------:R-:W-:Y:S01]  /*23b0*/  FFMA.FTZ R37, R46, R29, R44 ;  /* 0x0000001d2e257223 */ /* 0x000fe2000001002c */
[C-C-:B------:R-:W-:Y:S01]  /*23c0*/  FFMA.FTZ R94, R98.reuse, R35, R100.reuse ;  /* 0x00000023625e7223 */ /* 0x140fe20000010064 */
[----:B------:R-:W-:Y:S01]  /*23d0*/  FFMA.FTZ R92, R98, R27, R100 ;  /* 0x0000001b625c7223 */ /* 0x000fe20000010064 */
[----:B------:R-:W-:Y:S01]  /*23e0*/  FFMA.FTZ R76, R47, R77, R88 ;  /* 0x0000004d2f4c7223 */ /* 0x000fe20000010058 */
[----:B------:R-:W-:Y:S01]  /*23f0*/  FFMA.FTZ R29, R46, R21, R44 ;  /* 0x000000152e1d7223 */ /* 0x000fe2000001002c */
[C-C-:B------:R-:W-:Y:S01]  /*2400*/  FFMA.FTZ R47, R3.reuse, R41, R96.reuse ;  /* 0x00000029032f7223 */ /* 0x140fe20000010060 */
[C-C-:B------:R-:W-:Y:S01]  /*2410*/  FFMA.FTZ R35, R3.reuse, R33, R96.reuse ;  /* 0x0000002103237223 */ /* 0x140fe20000010060 */
        /* <DEDUP_REMOVED lines=14> */
[----:B------:R-:W-:Y:S01]  /*2500*/  IADD3.X R3, PT, PT, R0, UR11, RZ, P1, !PT ;  /* 0x0000000b00037c10 */ /* 0x000fe20008ffe4ff */
[----:B------:R-:W0:Y:S01]  /*2510*/  LDCU.64 UR10, c[0x0][0x3a8] ;  /* 0x00007500ff0a77ac */ /* 0x000e220008000a00 */
        /* <DEDUP_REMOVED lines=22> */
[----:B------:R-:W-:Y:S01]  /*2680*/  F2FP.F16.F32.PACK_AB R21, R76, R21 ;  /* 0x000000154c15723e */ /* 0x000fe200000000ff */
        /* <DEDUP_REMOVED lines=15> */
[----:B------:R-:W-:-:S02]  /*2780*/  F2FP.F16.F32.PACK_AB R20, R51, R20 ;  /* 0x000000143314723e */ /* 0x000fc400000000ff */
[----:B------:R-:W-:Y:S02]  /*2790*/  F2FP.F16.F32.PACK_AB R72, R43, R72 ;  /* 0x000000482b48723e */ /* 0x000fe400000000ff */
[----:B------:R-:W-:Y:S01]  /*27a0*/  F2FP.F16.F32.PACK_AB R73, R0, R47 ;  /* 0x0000002f0049723e */ /* 0x000fe200000000ff */
[----:B------:R2:W-:Y:S01]  /*27b0*/  STG.E.64 desc[UR8][R2.64], R20 ;  /* 0x0000001402007986 */ /* 0x0005e2000c101b08 */
[----:B------:R-:W-:Y:S02]  /*27c0*/  F2FP.F16.F32.PACK_AB R42, R94, R45 ;  /* 0x0000002d5e2a723e */ /* 0x000fe400000000ff */
[----:B------:R-:W-:Y:S01]  /*27d0*/  F2FP.F16.F32.PACK_AB R43, R52, R35 ;  /* 0x00000023342b723e */ /* 0x000fe200000000ff */
[----:B------:R-:W-:Y:S01]  /*27e0*/  STG.E.64 desc[UR8][R2.64+0x1400], R72 ;  /* 0x0014004802007986 */ /* 0x000fe2000c101b08 */
[----:B------:R-:W-:Y:S02]  /*27f0*/  F2FP.F16.F32.PACK_AB R86, R86, R29 ;  /* 0x0000001d5656723e */ /* 0x000fe400000000ff */
[----:B------:R-:W-:Y:S01]  /*2800*/  F2FP.F16.F32.PACK_AB R87, R80, R17 ;  /* 0x000000115057723e */ /* 0x000fe200000000ff */
[----:B------:R-:W-:Y:S01]  /*2810*/  STG.E.64 desc[UR8][R2.64+0x2800], R42 ;  /* 0x0028002a02007986 */ /* 0x000fe2000c101b08 */
[----:B------:R-:W-:-:S02]  /*2820*/  F2FP.F16.F32.PACK_AB R82, R82, R13 ;  /* 0x0000000d5252723e */ /* 0x000fc400000000ff */
[----:B------:R-:W-:Y:S01]  /*2830*/  F2FP.F16.F32.PACK_AB R83, R96, R9 ;  /* 0x000000096053723e */ /* 0x000fe200000000ff */
[----:B------:R-:W-:Y:S01]  /*2840*/  STG.E.64 desc[UR8][R2.64+0x5000], R86 ;  /* 0x0050005602007986 */ /* 0x000fe2000c101b08 */
        /* <DEDUP_REMOVED lines=27> */
[----:B0-----:R-:W-:Y:S02]  /*2a00*/  ISETP.GE.U32.AND P1, PT, R74, UR10, PT ;  /* 0x0000000a4a007c0c */ /* 0x001fe4000bf26070 */
[----:B------:R-:W-:Y:S01]  /*2a10*/  F2FP.F16.F32.PACK_AB R52, R92, R37 ;  /* 0x000000255c34723e */ /* 0x000fe200000000ff */
[----:B------:R-:W-:Y:S01]  /*2a20*/  STG.E.64 desc[UR8][R2.64+0x12c00], R44 ;  /* 0x012c002c02007986 */ /* 0x000fe2000c101b08 */
[----:B------:R-:W-:Y:S02]  /*2a30*/  ISETP.GE.AND.EX P1, PT, R64, UR11, PT, P1 ;  /* 0x0000000b40007c0c */ /* 0x000fe4000bf26310 */
[----:B------:R-:W-:Y:S02]  /*2a40*/  F2FP.F16.F32.PACK_AB R53, R76, R27 ;  /* 0x0000001b4c35723e */ /* 0x000fe400000000ff */
[----:B--2---:R-:W-:-:S02]  /*2a50*/  F2FP.F16.F32.PACK_AB R20, R115, R70 ;  /* 0x000000467314723e */ /* 0x004fc400000000ff */
[----:B------:R-:W-:Y:S01]  /*2a60*/  F2FP.F16.F32.PACK_AB R21, R106, R113 ;  /* 0x000000716a15723e */ /* 0x000fe200000000ff */
[----:B------:R0:W-:Y:S04]  /*2a70*/  STG.E.64 desc[UR8][R2.64+0x3c00], R52 ;  /* 0x003c003402007986 */ /* 0x0001e8000c101b08 */
[----:B------:R2:W-:Y:S01]  /*2a80*/  STG.E.64 desc[UR8][R2.64+0xc800], R20 ;  /* 0x00c8001402007986 */ /* 0x0005e2000c101b08 */
[----:B0-----:R-:W-:Y:S02]  /*2a90*/  MOV R53, R74 ;  /* 0x0000004a00357202 */ /* 0x001fe40000000f00 */
[----:B--2---:R-:W-:Y:S01]  /*2aa0*/  MOV R20, R64 ;  /* 0x0000004000147202 */ /* 0x004fe20000000f00 */
[----:B------:R-:W-:Y:S06]  /*2ab0*/  @!P1 BRA `(.L_x_776) ;  /* 0xffffffd800b89947 */ /* 0x000fec000383ffff */
[----:B------:R-:W-:Y:S05]  /*2ac0*/  EXIT ;  /* 0x000000000000794d */ /* 0x000fea0003800000 */
.L_x_777:
        /* <DEDUP_REMOVED lines=11> */
.L_x_917:


//--------------------- .text._ZN13group_norm_v214gn_cuda_kernelI6__halfLi320ELi1ELi32ELi20ELi4096ELb0ELi128ELi320ELi320ELi4ELb1ELi4ELb0ELb0ENS_16CompileConditionILi1000EEEEEvPT_PKS4_S7_S7_flPfS8_Pj --------------------------
	.section	.text._ZN13group_norm_v214gn_cuda_kernelI6__halfLi320ELi1ELi32ELi20ELi4096ELb0ELi128ELi320ELi320ELi4ELb1ELi4ELb0ELb0ENS_16CompileConditionILi1000EEEEEvPT_PKS4_S7_S7_flPfS8_Pj,"ax",@progbits
	.align	128
        .global         _ZN13group_norm_v214gn_cuda_kernelI6__halfLi320ELi1ELi32ELi20ELi4096ELb0ELi128ELi320ELi320ELi4ELb1ELi4ELb0ELb0ENS_16CompileConditionILi1000EEEEEvPT_PKS4_S7_S7_flPfS8_Pj
        .type           _ZN13group_norm_v214gn_cuda_kernelI6__halfLi320ELi1ELi32ELi20ELi4096ELb0ELi128ELi320ELi320ELi4ELb1ELi4ELb0ELb0ENS_16CompileConditionILi1000EEEEEvPT_PKS4_S7_S7_flPfS8_Pj,@function
        .size           _ZN13group_norm_v214gn_cuda_kernelI6__halfLi320ELi1ELi32ELi20ELi4096ELb0ELi128ELi320ELi320ELi4ELb1ELi4ELb0ELb0ENS_16CompileConditionILi1000EEEEEvPT_PKS4_S7_S7_flPfS8_Pj,(.L_x_918 - _ZN13group_norm_v214gn_cuda_kernelI6__halfLi320ELi1ELi32ELi20ELi4096ELb0ELi128ELi320ELi320ELi4ELb1ELi4ELb0ELb0ENS_16CompileConditionILi1000EEEEEvPT_PKS4_S7_S7_flPfS8_Pj)
        .other          _ZN13group_norm_v214gn_cuda_kernelI6__halfLi320ELi1ELi32ELi20ELi4096ELb0ELi128ELi320ELi320ELi4ELb1ELi4ELb0ELb0ENS_16CompileConditionILi1000EEEEEvPT_PKS4_S7_S7_flPfS8_Pj,@"STO_CUDA_ENTRY STV_DEFAULT"
_ZN13group_norm_v214gn_cuda_kernelI6__halfLi320ELi1ELi32ELi20ELi4096ELb0ELi128ELi320ELi320ELi4ELb1ELi4ELb0ELb0ENS_16CompileConditionILi1000EEEEEvPT_PKS4_S7_S7_flPfS8_Pj:
.text._ZN13group_norm_v214gn_cuda_kernelI6__halfLi320ELi1ELi32ELi20ELi4096ELb0ELi128ELi320ELi320ELi4ELb1ELi4ELb0ELb0ENS_16CompileConditionILi1000EEEEEvPT_PKS4_S7_S7_flPfS8_Pj:
        /* <DEDUP_REMOVED lines=9> */
[----:B------:R-:W1:Y:S01]  /*0090*/  LDC.64 R92, c[0x0][0x390] ;  /* 0x0000e400ff5c7b82 */ /* 0x000e620000000a00 */
[----:B------:R-:W-:Y:S01]  /*00a0*/  ULOP3.LUT UR5, UR15, 0x1, URZ, 0xc0, !UPT ;  /* 0x000000010f057892 */ /* 0x000fe2000f8ec0ff */
[----:B------:R-:W2:Y:S03]  /*00b0*/  LDCU.64 UR16, c[0x0][0x358] ;  /* 0x00006b00ff1077ac */ /* 0x000ea60008000a00 */
[----:B------:R-:W-:-:S03]  /*00c0*/  UIMAD UR5, UR5, 0x140, URZ ;  /* 0x00000140050578a4 */ /* 0x000fc6000f8e02ff */
[----:B------:R-:W3:Y:S01]  /*00d0*/  LDC.64 R94, c[0x0][0x398] ;  /* 0x0000e600ff5e7b82 */ /* 0x000ee20000000a00 */
[----:B------:R-:W4:Y:S01]  /*00e0*/  LDCU.64 UR8, c[0x0][0x3b0] ;  /* 0x00007600ff0877ac */ /* 0x000f220008000a00 */
        /* <DEDUP_REMOVED lines=12> */
[----:B---3--:R-:W-:Y:S02]  /*01b0*/  IMAD.WIDE.U32 R94, R30, 0x2, R94 ;  /* 0x000000021e5e7825 */ /* 0x008fe400078e005e */
[----:B--2---:R-:W5:Y:S04]  /*01c0*/  LDG.E.64.CONSTANT R92, desc[UR16][R92.64] ;  /* 0x000000105c5c7981 */ /* 0x004f68000c1e9b00 */
[----:B------:R-:W5:Y:S01]  /*01d0*/  LDG.E.64.CONSTANT R94, desc[UR16][R94.64] ;  /* 0x000000105e5e7981 */ /* 0x000f62000c1e9b00 */
[----:B------:R-:W0:Y:S01]  /*01e0*/  S2UR UR10, SR_CTAID.X ;  /* 0x00000000000a79c3 */ /* 0x000e220000002500 */
[----:B----4-:R-:W-:Y:S01]  /*01f0*/  UISETP.EQ.U32.AND UP1, UPT, UR8, URZ, UPT ;  /* 0x000000ff0800728c */ /* 0x010fe2000bf22070 */
[----:B------:R-:W-:Y:S01]  /*0200*/  MOV R3, UR5 ;  /* 0x0000000500037c02 */ /* 0x000fe20008000f00 */
[----:B------:R-:W-:Y:S01]  /*0210*/  USHF.L.U32 UR8, UR15, 0x4, URZ ;  /* 0x000000040f087899 */ /* 0x000fe200080006ff */
[C---:B------:R-:W-:Y:S01]  /*0220*/  SHF.L.U32 R28, R32.reuse, 0x3, RZ ;  /* 0x00000003201c7819 */ /* 0x040fe200000006ff */
[----:B------:R-:W-:Y:S01]  /*0230*/  UMOV UR12, UR4 ;  /* 0x00000004000c7c82 */ /* 0x000fe20008000000 */
[----:B------:R-:W-:Y:S01]  /*0240*/  SHF.L.U32 R16, R32, 0x1, RZ ;  /* 0x0000000120107819 */ /* 0x000fe200000006ff */
[----:B------:R-:W-:Y:S01]  /*0250*/  ULOP3.LUT UR8, UR8, 0x10, URZ, 0xc0, !UPT ;  /* 0x0000001008087892 */ /* 0x000fe2000f8ec0ff */
[----:B------:R-:W1:Y:S01]  /*0260*/  S2UR UR11, SR_CgaCtaId ;  /* 0x00000000000b79c3 */ /* 0x000e620000008800 */
[----:B------:R-:W-:Y:S01]  /*0270*/  UMOV UR13, 0x1 ;  /* 0x00000001000d7882 */ /* 0x000fe20000000000 */
[----:B------:R-:W-:Y:S01]  /*0280*/  LOP3.LUT R16, R16, 0x1e0, RZ, 0xc0, !PT ;  /* 0x000001e010107812 */ /* 0x000fe200078ec0ff */
[----:B------:R-:W2:Y:S02]  /*0290*/  LDCU UR18, c[0x0][0x374] ;  /* 0x00006e80ff1277ac */ /* 0x000ea40008000800 */
[----:B------:R-:W-:-:S02]  /*02a0*/  LEA.HI R0, R32, UR8, RZ, 0x1e ;  /* 0x0000000820007c11 */ /* 0x000fc4000f8ff0ff */
[----:B------:R-:W-:Y:S01]  /*02b0*/  IADD3 R14, PT, PT, R32, UR8, RZ ;  /* 0x00000008200e7c10 */ /* 0x000fe2000fffe0ff */
[----:B------:R-:W-:Y:S02]  /*02c0*/  UIMAD.WIDE.U32 UR6, UR15, 0x4, UR6 ;  /* 0x000000040f0678a5 */ /* 0x000fe4000f8e0006 */
[----:B------:R-:W-:Y:S01]  /*02d0*/  IMAD R0, R0, 0x14, -R3 ;  /* 0x0000001400007824 */ /* 0x000fe200078e0a03 */
[----:B------:R-:W-:Y:S02]  /*02e0*/  LOP3.LUT R3, R28, 0x18, RZ, 0xc0, !PT ;  /* 0x000000181c037812 */ /* 0x000fe400078ec0ff */
[----:B------:R-:W-:Y:S02]  /*02f0*/  SHF.L.U32 R14, R14, 0x1, RZ ;  /* 0x000000010e0e7819 */ /* 0x000fe400000006ff */
[C---:B------:R-:W-:Y:S01]  /*0300*/  IADD3 R4, PT, PT, R0.reuse, 0x4, RZ ;  /* 0x0000000400047810 */ /* 0x040fe20007ffe0ff */
[----:B0-----:R-:W-:Y:S01]  /*0310*/  ULOP3.LUT UP0, URZ, UR10, 0x1f, URZ, 0xc0, !UPT ;  /* 0x0000001f0aff7892 */ /* 0x001fe2000f80c0ff */
[C---:B------:R-:W-:Y:S01]  /*0320*/  IADD3 R5, PT, PT, R0.reuse, 0x8, RZ ;  /* 0x0000000800057810 */ /* 0x040fe20007ffe0ff */
[----:B------:R-:W-:Y:S01]  /*0330*/  USHF.L.U32 UR4, UR10, 0x7, URZ ;  /* 0x000000070a047899 */ /* 0x000fe200080006ff */
[C---:B------:R-:W-:Y:S01]  /*0340*/  IADD3 R7, PT, PT, R0.reuse, 0xc, RZ ;  /* 0x0000000c00077810 */ /* 0x040fe20007ffe0ff */
[----:B------:R-:W-:Y:S01]  /*0350*/  UISETP.EQ.OR.EX UP0, UPT, UR9, URZ, UP0, UP1 ;  /* 0x000000ff0900728c */ /* 0x000fe20008702710 */
[----:B------:R-:W-:Y:S01]  /*0360*/  SHF.R.U32.HI R2, RZ, 0x2, R0 ;  /* 0x00000002ff027819 */ /* 0x000fe20000011600 */
[----:B------:R-:W-:Y:S01]  /*0370*/  USHF.L.U32 UR5, UR10, 0x1, URZ ;  /* 0x000000010a057899 */ /* 0x000fe200080006ff */
[----:B------:R-:W-:Y:S01]  /*0380*/  IADD3 R0, PT, PT, R0, 0x10, RZ ;  /* 0x0000001000007810 */ /* 0x000fe20007ffe0ff */
[----:B------:R-:W-:Y:S01]  /*0390*/  UMOV UR9, 0x400 ;  /* 0x0000040000097882 */ /* 0x000fe20000000000 */
[----:B------:R-:W-:Y:S01]  /*03a0*/  SHF.R.U32.HI R4, RZ, 0x2, R4 ;  /* 0x00000002ff047819 */ /* 0x000fe20000011604 */
[----:B-1----:R-:W-:Y:S01]  /*03b0*/  ULEA UR14, UR11, UR9, 0x18 ;  /* 0x000000090b0e7291 */ /* 0x002fe2000f8ec0ff */
[----:B------:R-:W-:Y:S01]  /*03c0*/  SHF.R.U32.HI R0, RZ, 0x2, R0 ;  /* 0x00000002ff007819 */ /* 0x000fe20000011600 */
[----:B------:R-:W-:Y:S01]  /*03d0*/  UISETP.NE.AND UP1, UPT, UR10, URZ, UPT ;  /* 0x000000ff0a00728c */ /* 0x000fe2000bf25270 */
[----:B------:R-:W-:Y:S01]  /*03e0*/  SHF.R.U32.HI R5, RZ, 0x2, R5 ;  /* 0x00000002ff057819 */ /* 0x000fe20000011605 */
[----:B------:R-:W-:Y:S01]  /*03f0*/  UIADD3 UR10, UPT, UPT, UR9, 0xc80, URZ ;  /* 0x00000c80090a7890 */ /* 0x000fe2000fffe0ff */
[----:B------:R-:W-:Y:S01]  /*0400*/  SHF.R.U32.HI R7, RZ, 0x2, R7 ;  /* 0x00000002ff077819 */ /* 0x000fe20000011607 */
[----:B------:R-:W-:Y:S01]  /*0410*/  ULOP3.LUT UR4, UR4, 0xf80, URZ, 0xc0, !UPT ;  /* 0x00000f8004047892 */ /* 0x000fe2000f8ec0ff */
[----:B------:R-:W-:Y:S01]  /*0420*/  MOV R9, UR14 ;  /* 0x0000000e00097c02 */ /* 0x000fe20008000f00 */
[----:B------:R-:W-:Y:S01]  /*0430*/  ULEA UR10, UR11, UR10, 0x18 ;  /* 0x0000000a0b0a7291 */ /* 0x000fe2000f8ec0ff */
[----:B------:R-:W-:Y:S01]  /*0440*/  PLOP3.LUT P0, PT, PT, PT, UP0, 0x80, 0x8 ;  /* 0x000000000008781c */ /* 0x000fe20003f0f008 */
[----:B------:R-:W-:-:S02]  /*0450*/  ULOP3.LUT UR5, UR5, 0x3e, URZ, 0xc0, !UPT ;  /* 0x0000003e05057892 */ /* 0x000fc4000f8ec0ff */
[--C-:B------:R-:W-:Y:S01]  /*0460*/  IMAD R0, R0, 0x28, R9.reuse ;  /* 0x0000002800007824 */ /* 0x100fe200078e0209 */
[----:B------:R-:W-:Y:S01]  /*0470*/  ISETP.GT.U32.OR P0, PT, R32, 0xf, P0 ;  /* 0x0000000f2000780c */ /* 0x000fe20000704470 */
[--C-:B------:R-:W-:Y:S01]  /*0480*/  IMAD R2, R2, 0x28, R9.reuse ;  /* 0x0000002802027824 */ /* 0x100fe200078e0209 */
[----:B------:R-:W-:Y:S01]  /*0490*/  LEA.HI R10, R32, UR10, RZ, 0x1f ;  /* 0x0000000a200a7c11 */ /* 0x000fe2000f8ff8ff */
[--C-:B------:R-:W-:Y:S01]  /*04a0*/  IMAD R4, R4, 0x28, R9.reuse ;  /* 0x0000002804047824 */ /* 0x100fe200078e0209 */
[----:B------:R-:W-:Y:S01]  /*04b0*/  IADD3 R18, PT, PT, R3, R0, RZ ;  /* 0x0000000003127210 */ /* 0x000fe20007ffe0ff */
[--C-:B------:R-:W-:Y:S01]  /*04c0*/  IMAD R22, R5, 0x28, R9.reuse ;  /* 0x0000002805167824 */ /* 0x100fe200078e0209 */
[----:B------:R-:W-:Y:S01]  /*04d0*/  LOP3.LUT R0, R30, 0xffff, RZ, 0xc0, !PT ;  /* 0x0000ffff1e007812 */ /* 0x000fe200078ec0ff */
[----:B------:R-:W-:Y:S01]  /*04e0*/  IMAD R20, R7, 0x28, R9 ;  /* 0x0000002807147824 */ /* 0x000fe200078e0209 */
[----:B------:R-:W-:Y:S01]  /*04f0*/  IADD3 R26, PT, PT, R2, R3, RZ ;  /* 0x00000003021a7210 */ /* 0x000fe20007ffe0ff */
[----:B------:R-:W-:Y:S01]  /*0500*/  USEL UR9, UR13, 0x7fffffe1, UP1 ;  /* 0x7fffffe10d097887 */ /* 0x000fe20008800000 */
[C---:B------:R-:W-:Y:S01]  /*0510*/  IADD3 R24, PT, PT, R3.reuse, R4, RZ ;  /* 0x0000000403187210 */ /* 0x040fe20007ffe0ff */
[----:B------:R-:W-:Y:S01]  /*0520*/  IMAD R0, R0, 0xccd, RZ ;  /* 0x00000ccd00007824 */ /* 0x000fe200078e02ff */
[----:B------:R-:W-:-:S02]  /*0530*/  IADD3 R22, PT, PT, R3, R22, RZ ;  /* 0x0000001603167210 */ /* 0x000fc40007ffe0ff */
[----:B------:R-:W-:Y:S01]  /*0540*/  IADD3 R20, PT, PT, R3, R20, RZ ;  /* 0x0000001403147210 */ /* 0x000fe20007ffe0ff */
[----:B------:R-:W-:Y:S01]  /*0550*/  IMAD R3, R8, 0x28, R9 ;  /* 0x0000002808037824 */ /* 0x000fe200078e0209 */
[----:B------:R-:W-:Y:S02]  /*0560*/  LEA.HI R4, R0, -UR8, RZ, 0x10 ;  /* 0x8000000800047c11 */ /* 0x000fe4000f8f80ff */
[----:B------:R-:W-:Y:S01]  /*0570*/  LEA R12, R32, UR5, 0x4 ;  /* 0x00000005200c7c11 */ /* 0x000fe2000f8e20ff */
[----:B------:R-:W-:Y:S01]  /*0580*/  UMOV UR5, URZ ;  /* 0x000000ff00057c82 */ /* 0x000fe20008000000 */
[----:B------:R-:W-:Y:S02]  /*0590*/  LEA R4, R4, UR10, 0x3 ;  /* 0x0000000a04047c11 */ /* 0x000fe4000f8e18ff */
[C---:B------:R-:W-:Y:S02]  /*05a0*/  LEA R8, R6.reuse, R3, 0x3 ;  /* 0x0000000306087211 */ /* 0x040fe400078e18ff */
[----:B------:R-:W-:Y:S01]  /*05b0*/  IADD3 R6, PT, PT, R6, UR4, RZ ;  /* 0x0000000406067c10 */ /* 0x000fe2000fffe0ff */
[----:B--2---:R-:W-:-:S06]  /*05c0*/  UMOV UR4, URZ ;  /* 0x000000ff00047c82 */ /* 0x004fcc0008000000 */
.L_x_784:
[----:B------:R-:W-:Y:S01]  /*05d0*/  HFMA2 R31, -RZ, RZ, 0, 0 ;  /* 0x00000000ff1f7431 */ /* 0x000fe200000001ff */
[----:B--2---:R-:W-:Y:S01]  /*05e0*/  MOV R3, UR12 ;  /* 0x0000000c00037c02 */ /* 0x004fe20008000f00 */
[----:B------:R-:W0:Y:S01]  /*05f0*/  LDCU.64 UR20, c[0x0][0x388] ;  /* 0x00007100ff1477ac */ /* 0x000e220008000a00 */
[----:B------:R-:W-:Y:S01]  /*0600*/  IMAD R5, R6, 0x280, RZ ;  /* 0x0000028006057824 */ /* 0x000fe200078e02ff */
[----:B------:R-:W-:Y:S02]  /*0610*/  UIMAD UR8, UR5, 0x280000, URZ ;  /* 0x00280000050878a4 */ /* 0x000fe4000f8e02ff */
        /* <DEDUP_REMOVED lines=34> */
[----:B--2---:R-:W-:-:S02]  /*0840*/  HADD2.F32 R3, -RZ, R86.H0_H0 ;  /* 0x20000056ff037230 */ /* 0x004fc40000004100 */
[----:B------:R-:W-:-:S03]  /*0850*/  HADD2.F32 R91, -RZ, R86.H1_H1 ;  /* 0x30000056ff5b7230 */ /* 0x000fc60000004100 */
[----:B------:R-:W-:Y:S01]  /*0860*/  FADD.FTZ R34, RZ, R3 ;  /* 0x00000003ff227221 */ /* 0x000fe20000010000 */
[----:B------:R-:W-:Y:S01]  /*0870*/  FFMA.FTZ R36, R3, R3, RZ ;  /* 0x0000000303247223 */ /* 0x000fe200000100ff */
[--C-:B------:R-:W-:Y:S02]  /*0880*/  HADD2.F32 R89, -RZ, R87.reuse.H0_H0 ;  /* 0x20000057ff597230 */ /* 0x100fe40000004100 */
[----:B------:R-:W-:Y:S01]  /*0890*/  FADD.FTZ R34, R34, R91 ;  /* 0x0000005b22227221 */ /* 0x000fe20000010000 */
[----:B------:R-:W-:Y:S01]  /*08a0*/  FFMA.FTZ R36, R91, R91, R36 ;  /* 0x0000005b5b247223 */ /* 0x000fe20000010024 */
        /* <DEDUP_REMOVED lines=87> */
[--C-:B------:R-:W-:Y:S01]  /*0e20*/  HADD2.F32 R29, -RZ, R112.reuse.H0_H0 ;  /* 0x20000070ff1d7230 */ /* 0x100fe20000004100 */
[----:B------:R-:W2:Y:S01]  /*0e30*/  LDG.E.64.CONSTANT R98, desc[UR16][R150.64+0x21c00] ;  /* 0x021c001096627981 */ /* 0x000ea2000c1e9b00 */
        /* <DEDUP_REMOVED lines=11> */
[--C-:B------:R-:W-:Y:S01]  /*0ef0*/  HADD2.F32 R21, -RZ, R128.reuse.H0_H0 ;  /* 0x20000080ff157230 */ /* 0x100fe20000004100 */
[----:B------:R-:W3:Y:S01]  /*0f00*/  LDG.E.64.CONSTANT R112, desc[UR16][R150.64+0x23000] ;  /* 0x0230001096707981 */ /* 0x000ee2000c1e9b00 */
        /* <DEDUP_REMOVED lines=11> */
[--C-:B------:R-:W-:Y:S01]  /*0fc0*/  HADD2.F32 R13, -RZ, R116.reuse.H0_H0 ;  /* 0x20000074ff0d7230 */ /* 0x100fe20000004100 */
[----:B------:R-:W4:Y:S01]  /*0fd0*/  LDG.E.64.CONSTANT R128, desc[UR16][R150.64+0x24400] ;  /* 0x0244001096807981 */ /* 0x000f22000c1e9b00 */
        /* <DEDUP_REMOVED lines=25> */
[----:B------:R0:W4:Y:S01]  /*1170*/  LDG.E.64.CONSTANT R134, desc[UR16][R150.64+0x26c00] ;  /* 0x026c001096867981 */ /* 0x000122000c1e9b00 */
        /* <DEDUP_REMOVED lines=17> */
[--C-:B0-----:R-:W-:Y:S02]  /*1290*/  HADD2.F32 R151, -RZ, R101.reuse.H0_H0 ;  /* 0x20000065ff977230 */ /* 0x101fe40000004100 */
        /* <DEDUP_REMOVED lines=161> */
[--C-:B--2---:R-:W-:Y:S02]  /*1cb0*/  HADD2.F32 R127, -RZ, R98.reuse.H0_H0 ;  /* 0x20000062ff7f7230 */ /* 0x104fe40000004100 */
        /* <DEDUP_REMOVED lines=56> */
[----:B------:R-:W-:Y:S01]  /*2040*/  ISETP.GT.U32.AND P1, PT, R32, 0x3f, PT ;  /* 0x0000003f2000780c */ /* 0x000fe20003f24070 */
[----:B------:R-:W-:-:S02]  /*2050*/  HADD2.F32 R135, -RZ, R135.H1_H1 ;  /* 0x30000087ff877230 */ /* 0x000fc40000004100 */
[----:B------:R-:W-:Y:S01]  /*2060*/  FADD.FTZ R96, R97, R134 ;  /* 0x0000008661607221 */ /* 0x000fe20000010000 */
[----:B------:R-:W-:Y:S01]  /*2070*/  FFMA.FTZ R98, R134, R134, R99 ;  /* 0x0000008686627223 */ /* 0x000fe20000010063 */
[----:B------:R-:W-:Y:S02]  /*2080*/  UIADD3 UR8, UP0, UPT, UR12, 0x2, URZ ;  /* 0x000000020c087890 */ /* 0x000fe4000ff1e0ff */
[----:B------:R-:W-:Y:S01]  /*2090*/  FADD.FTZ R96, R96, R135 ;  /* 0x0000008760607221 */ /* 0x000fe20000010000 */
[----:B------:R-:W-:Y:S01]  /*20a0*/  FFMA.FTZ R97, R135, R135, R98 ;  /* 0x0000008787617223 */ /* 0x000fe20000010062 */
[----:B------:R-:W-:Y:S01]  /*20b0*/  UIADD3.X UR11, UPT, UPT, URZ, UR5, URZ, UP0, !UPT ;  /* 0x00000005ff0b7290 */ /* 0x000fe200087fe4ff */
[----:B------:R-:W-:Y:S03]  /*20c0*/  BSSY.RECONVERGENT B0, `(.L_x_778) ;  /* 0x0000014000007945 */ /* 0x000fe60003800200 */
        /* <DEDUP_REMOVED lines=19> */
.L_x_779:
[----:B------:R-:W-:Y:S05]  /*2200*/  BSYNC.RECONVERGENT B0 ;  /* 0x0000000000007941 */ /* 0x000fea0003800200 */
.L_x_778:
[----:B0-----:R-:W0:Y:S01]  /*2210*/  SHFL.BFLY PT, R97, R106, 0x2, 0x1f ;  /* 0x0c401f006a617f89 */ /* 0x001e2200000e0000 */
[C---:B------:R-:W-:Y:S02]  /*2220*/  LOP3.LUT P1, RZ, R32.reuse, 0x3c3, RZ, 0xc0, !PT ;  /* 0x000003c320ff7812 */ /* 0x040fe4000782c0ff */
[----:B------:R-:W-:Y:S01]  /*2230*/  ISETP.NE.AND P2, PT, R32, RZ, PT ;  /* 0x000000ff2000720c */ /* 0x000fe20003f45270 */
        /* <DEDUP_REMOVED lines=14> */
[----:B------:R-:W-:Y:S06]  /*2320*/  BAR.SYNC.DEFER_BLOCKING 0x0 ;  /* 0x0000000000007b1d */ /* 0x000fec0000010000 */
[----:B------:R-:W-:Y:S05]  /*2330*/  @P2 BRA `(.L_x_780) ;  /* 0x00000000003c2947 */ /* 0x000fea0003800000 */
[----:B0-----:R-:W-:Y:S02]  /*2340*/  MOV R99, UR9 ;  /* 0x0000000900637c02 */ /* 0x001fe40008000f00 */
[----:B------:R-:W-:Y:S02]  /*2350*/  MOV R96, UR6 ;  /* 0x0000000600607c02 */ /* 0x000fe40008000f00 */
[----:B------:R-:W-:Y:S01]  /*2360*/  MOV R97, UR7 ;  /* 0x0000000700617c02 */ /* 0x000fe20008000f00 */
[----:B------:R-:W-:Y:S06]  /*2370*/  MEMBAR.ALL.GPU ;  /* 0x0000000000007992 */ /* 0x000fec000000a000 */
[----:B------:R-:W-:-:S00]  /*2380*/  ERRBAR ;  /* 0x00000000000079ab */ /* 0x000fc00000000000 */
[----:B------:R-:W-:Y:S06]  /*2390*/  CGAERRBAR ;  /* 0x00000000000075ab */ /* 0x000fec0000000000 */
[----:B------:R0:W5:Y:S02]  /*23a0*/  ATOM.E.ADD.STRONG.GPU PT, R98, desc[UR16][R96.64], R99 ;  /* 0x800000636062798a */ /* 0x00016400081ef110 */
.L_x_781:
        /* <DEDUP_REMOVED lines=8> */
.L_x_780:
[----:B------:R-:W-:Y:S01]  /*2430*/  ISETP.GT.U32.AND P1, PT, R32, 0xff, PT ;  /* 0x000000ff2000780c */ /* 0x000fe20003f24070 */
[----:B------:R-:W-:Y:S05]  /*2440*/  WARPSYNC.ALL ;  /* 0x0000000000007948 */ /* 0x000fea0003800000 */
[----:B------:R-:W-:Y:S01]  /*2450*/  BAR.SYNC.DEFER_BLOCKING 0x0 ;  /* 0x0000000000007b1d */ /* 0x000fe20000010000 */
[----:B------:R-:W-:-:S05]  /*2460*/  CS2R R102, SRZ ;  /* 0x0000000000667805 */ /* 0x000fca000001ff00 */
[----:B------:R-:W-:Y:S04]  /*2470*/  BSSY.RECONVERGENT B0, `(.L_x_782) ;  /* 0x0000012000007945 */ /* 0x000fe80003800200 */
[----:B------:R-:W-:Y:S05]  /*2480*/  @P1 BRA `(.L_x_783) ;  /* 0x0000000000401947 */ /* 0x000fea0003800000 */
[----:B------:R-:W-:Y:S01]  /*2490*/  UIMAD UR13, UR18, UR4, UR15 ;  /* 0x00000004120d72a4 */ /* 0x000fe2000f8e020f */
[----:B0-----:R-:W0:Y:S05]  /*24a0*/  LDC.64 R98, c[0x0][0x3b8] ;  /* 0x0000ee00ff627b82 */ /* 0x001e2a0000000a00 */
        /* <DEDUP_REMOVED lines=14> */
.L_x_783:
[----:B------:R-:W-:Y:S05]  /*2590*/  BSYNC.RECONVERGENT B0 ;  /* 0x0000000000007941 */ /* 0x000fea0003800200 */
.L_x_782:
[----:B0-----:R-:W0:Y:S01]  /*25a0*/  SHFL.BFLY PT, R96, R103, 0x8, 0x1f ;  /* 0x0d001f0067607f89 */ /* 0x001e2200000e0000 */
[----:B------:R-:W-:Y:S01]  /*25b0*/  LOP3.LUT P1, RZ, R32, 0x30f, RZ, 0xc0, !PT ;  /* 0x0000030f20ff7812 */ /* 0x000fe2000782c0ff */
[----:B------:R-:W1:Y:S01]  /*25c0*/  LDCU UR13, c[0x0][0x3a0] ;  /* 0x00007400ff0d77ac */ /* 0x000e620008000800 */
[----:B------:R-:W-:Y:S01]  /*25d0*/  MOV R107, UR12 ;  /* 0x0000000c006b7c02 */ /* 0x000fe20008000f00 */
[----:B------:R-:W2:Y:S01]  /*25e0*/  SHFL.BFLY PT, R97, R102, 0x8, 0x1f ;  /* 0x0d001f0066617f89 */ /* 0x000ea200000e0000 */
[----:B------:R-:W-:Y:S01]  /*25f0*/  MOV R154, UR5 ;  /* 0x00000005009a7c02 */ /* 0x000fe20008000f00 */
[----:B------:R-:W-:Y:S01]  /*2600*/  ULOP3.LUT UR4, UR4, 0x1, URZ, 0x3c, !UPT ;  /* 0x0000000104047892 */ /* 0x000fe2000f8e3cff */
[----:B------:R-:W-:Y:S01]  /*2610*/  UMOV UR5, UR11 ;  /* 0x0000000b00057c82 */ /* 0x000fe20008000000 */
        /* <DEDUP_REMOVED lines=12> */
[----:B0-----:R-:W-:-:S04]  /*26e0*/  FADD.FTZ R104, R106, R105 ;  /* 0x000000696a687221 */ /* 0x001fc80000010000 */
[----:B------:R-:W-:Y:S01]  /*26f0*/  @!P1 FMUL.FTZ R104, R104, 1.2207031431898940355e-05 ;  /* 0x374ccccd68689820 */ /* 0x000fe20000410000 */
[----:B--2---:R-:W-:Y:S02]  /*2700*/  FADD.FTZ R97, R103, R102 ;  /* 0x0000006667617221 */ /* 0x004fe40000010000 */
[----:B------:R-:W0:Y:S01]  /*2710*/  @!P0 LDC.64 R102, c[0x0][0x3b0] ;  /* 0x0000ec00ff668b82 */ /* 0x000e220000000a00 */
[----:B------:R-:W-:-:S04]  /*2720*/  @!P1 FMUL.FTZ R96, R104, R104 ;  /* 0x0000006868609220 */ /* 0x000fc80000410000 */
[----:B------:R-:W-:-:S05]  /*2730*/  @!P1 FFMA.FTZ R96, R97, 1.2207031431898940355e-05, -R96 ;  /* 0x374ccccd61609823 */ /* 0x000fca0000010860 */
[----:B------:R-:W-:-:S05]  /*2740*/  @!P1 FMNMX.FTZ R105, RZ, R96, !PT ;  /* 0x00000060ff699209 */ /* 0x000fca0007810000 */
[----:B------:R0:W-:Y:S01]  /*2750*/  @!P1 STS.64 [R10], R104 ;  /* 0x000000680a009388 */ /* 0x0001e20000000a00 */
[----:B------:R-:W-:Y:S01]  /*2760*/  BAR.SYNC.DEFER_BLOCKING 0x0 ;  /* 0x0000000000007b1d */ /* 0x000fe20000010000 */
[----:B------:R-:W-:-:S04]  /*2770*/  @!P0 LEA R106, P1, R107, R14, 0x6 ;  /* 0x0000000e6b6a8211 */ /* 0x000fc800078230ff */
[----:B------:R-:W-:Y:S02]  /*2780*/  @!P0 LEA.HI.X R107, R107, RZ, R154, 0x6, P1 ;  /* 0x000000ff6b6b8211 */ /* 0x000fe400008f349a */
[----:B0-----:R-:W-:-:S04]  /*2790*/  @!P0 LEA R104, P1, R106, R102, 0x2 ;  /* 0x000000666a688211 */ /* 0x001fc800078210ff */
[----:B------:R-:W-:Y:S01]  /*27a0*/  @!P0 LEA.HI.X R105, R106, R103, R107, 0x2, P1 ;  /* 0x000000676a698211 */ /* 0x000fe200008f146b */
[----:B-----5:R-:W-:Y:S01]  /*27b0*/  HADD2.F32 R107, -RZ, R92.H0_H0 ;  /* 0x2000005cff6b7230 */ /* 0x020fe20000004100 */
[----:B------:R-:W1:Y:S04]  /*27c0*/  LDS.64 R98, [R4] ;  /* 0x0000000004627984 */ /* 0x000e680000000a00 */
[----:B------:R-:W0:Y:S01]  /*27d0*/  @!P0 LDS.64 R96, [R28+UR10] ;  /* 0x0000000a1c608984 */ /* 0x000e220008000a00 */
[----:B-1----:R-:W-:Y:S01]  /*27e0*/  FADD.FTZ R102, R99, UR13 ;  /* 0x0000000d63667e21 */ /* 0x002fe20008010000 */
[--C-:B------:R-:W-:Y:S01]  /*27f0*/  FADD.FTZ R85, R85, -R98.reuse ;  /* 0x8000006255557221 */ /* 0x100fe20000010000 */
[--C-:B------:R-:W-:Y:S01]  /*2800*/  FADD.FTZ R77, R77, -R98.reuse ;  /* 0x800000624d4d7221 */ /* 0x100fe20000010000 */
[--C-:B------:R-:W-:Y:S01]  /*2810*/  FADD.FTZ R69, R69, -R98.reuse ;  /* 0x8000006245457221 */ /* 0x100fe20000010000 */
[----:B0-----:R0:W-:Y:S01]  /*2820*/  @!P0 STG.E.64 desc[UR16][R104.64], R96 ;  /* 0x0000006068008986 */ /* 0x0011e2000c101b10 */
        /* <DEDUP_REMOVED lines=93> */
[----:B------:R-:W-:-:S02]  /*2e00*/  HADD2.F32 R36, -RZ, R92.H1_H1 ;  /* 0x3000005cff247230 */ /* 0x000fc40000004100 */
[----:B------:R-:W-:Y:S01]  /*2e10*/  FMUL.FTZ R91, R96, R91 ;  /* 0x0000005b605b7220 */ /* 0x000fe20000410000 */
[----:B------:R-:W-:Y:S02]  /*2e20*/  HADD2.F32 R68, -RZ, R94.H1_H1 ;  /* 0x3000005eff447230 */ /* 0x000fe40000004100 */
        /* <DEDUP_REMOVED lines=32> */
[----:B------:R-:W-:-:S02]  /*3030*/  HADD2.F32 R34, -RZ, R92.H1_H1 ;  /* 0x3000005cff227230 */ /* 0x000fc40000004100 */
        /* <DEDUP_REMOVED lines=94> */
[----:B------:R-:W-:Y:S01]  /*3620*/  HADD2.F32 R40, -RZ, R93.H0_H0 ;  /* 0x2000005dff287230 */ /* 0x000fe20000004100 */
[----:B------:R-:W0:Y:S01]  /*3630*/  LDCU.64 UR12, c[0x0][0x380] ;  /* 0x00007000ff0c77ac */ /* 0x000e220008000a00 */
[----:B------:R-:W-:-:S02]  /*3640*/  HADD2.F32 R34, -RZ, R95.H0_H0 ;  /* 0x2000005fff227230 */ /* 0x000fc40000004100 */
        /* <DEDUP_REMOVED lines=65> */
[----:B------:R-:W-:-:S02]  /*3a60*/  HADD2.F32 R34, -RZ, R92.H0_H0 ;  /* 0x2000005cff227230 */ /* 0x000fc40000004100 */
[C---:B------:R-:W-:Y:S01]  /*3a70*/  FMUL.FTZ R3, R96.reuse, R3 ;  /* 0x0000000360037220 */ /* 0x040fe20000410000 */
[----:B------:R-:W-:Y:S02]  /*3a80*/  HADD2.F32 R40, -RZ, R94.H0_H0 ;  /* 0x2000005eff287230 */ /* 0x000fe40000004100 */
[--C-:B------:R-:W-:Y:S01]  /*3a90*/  FADD.FTZ R87, R87, -R98.reuse ;  /* 0x8000006257577221 */ /* 0x100fe20000010000 */
[----:B------:R-:W-:Y:S02]  /*3aa0*/  HADD2.F32 R56, -RZ, R95.H1_H1 ;  /* 0x3000005fff387230 */ /* 0x000fe40000004100 */
[--C-:B------:R-:W-:Y:S01]  /*3ab0*/  FADD.FTZ R79, R79, -R98.reuse ;  /* 0x800000624f4f7221 */ /* 0x100fe20000010000 */
[----:B------:R-:W-:Y:S01]  /*3ac0*/  FADD.FTZ R23, R23, -R98 ;  /* 0x8000006217177221 */ /* 0x000fe20000010000 */
[----:B------:R-:W-:Y:S01]  /*3ad0*/  FFMA.FTZ R3, R3, R34, R40 ;  /* 0x0000002203037223 */ /* 0x000fe20000010028 */
[----:B------:R-:W-:Y:S02]  /*3ae0*/  HADD2.F32 R40, -RZ, R93.H1_H1 ;  /* 0x3000005dff287230 */ /* 0x000fe40000004100 */
[----:B------:R-:W-:Y:S01]  /*3af0*/  FMUL.FTZ R87, R96, R87 ;  /* 0x0000005760577220 */ /* 0x000fe20000410000 */
[--C-:B------:R-:W-:Y:S01]  /*3b00*/  FADD.FTZ R39, R39, -R98.reuse ;  /* 0x8000006227277221 */ /* 0x100fe20000010000 */
[----:B------:R-:W-:Y:S01]  /*3b10*/  FADD.FTZ R35, R38, -R98 ;  /* 0x8000006226237221 */ /* 0x000fe20000010000 */
[----:B------:R-:W-:Y:S01]  /*3b20*/  FMUL.FTZ R79, R96, R79 ;  /* 0x0000004f604f7220 */ /* 0x000fe20000410000 */
[----:B------:R-:W-:Y:S01]  /*3b30*/  FFMA.FTZ R34, R87, R40, R56 ;  /* 0x0000002857227223 */ /* 0x000fe20000010038 */
[----:B0-----:R-:W-:Y:S01]  /*3b40*/  IADD3 R38, P1, PT, R2, UR12, RZ ;  /* 0x0000000c02267c10 */ /* 0x001fe2000ff3e0ff */
[--C-:B------:R-:W-:Y:S01]  /*3b50*/  FADD.FTZ R15, R15, -R98.reuse ;  /* 0x800000620f0f7221 */ /* 0x100fe20000010000 */
[----:B------:R-:W-:Y:S01]  /*3b60*/  FMUL.FTZ R23, R96, R23 ;  /* 0x0000001760177220 */ /* 0x000fe20000410000 */
[--C-:B------:R-:W-:Y:S01]  /*3b70*/  FADD.FTZ R7, R7, -R98.reuse ;  /* 0x8000006207077221 */ /* 0x100fe20000010000 */
[----:B------:R-:W-:Y:S01]  /*3b80*/  FADD.FTZ R42, R42, -R98 ;  /* 0x800000622a2a7221 */ /* 0x000fe20000010000 */
[----:B------:R-:W-:Y:S01]  /*3b90*/  FMUL.FTZ R48, R96, R39 ;  /* 0x0000002760307220 */ /* 0x000fe20000410000 */
[----:B------:R-:W-:Y:S01]  /*3ba0*/  FFMA.FTZ R60, R40, R79, R56 ;  /* 0x0000004f283c7223 */ /* 0x000fe20000010038 */
[----:B------:R-:W-:Y:S01]  /*3bb0*/  F2FP.F16.F32.PACK_AB R2, R36, R3 ;  /* 0x000000032402723e */ /* 0x000fe200000000ff */
[--C-:B------:R-:W-:Y:S01]  /*3bc0*/  FADD.FTZ R71, R71, -R98.reuse ;  /* 0x8000006247477221 */ /* 0x100fe20000010000 */
[----:B------:R-:W-:Y:S01]  /*3bd0*/  IADD3.X R39, PT, PT, R0, UR13, RZ, P1, !PT ;  /* 0x0000000d00277c10 */ /* 0x000fe20008ffe4ff */
[--C-:B------:R-:W-:Y:S01]  /*3be0*/  FADD.FTZ R63, R63, -R98.reuse ;  /* 0x800000623f3f7221 */ /* 0x100fe20000010000 */
[----:B------:R-:W-:Y:S01]  /*3bf0*/  F2FP.F16.F32.PACK_AB R3, R34, R89 ;  /* 0x000000592203723e */ /* 0x000fe200000000ff */
        /* <DEDUP_REMOVED lines=24> */
[C---:B------:R-:W-:Y:S01]  /*3d80*/  FMUL.FTZ R7, R96.reuse, R7 ;  /* 0x0000000760077220 */ /* 0x040fe20000410000 */
        /* <DEDUP_REMOVED lines=29> */
[----:B------:R0:W-:Y:S01]  /*3f60*/  STG.E.64 desc[UR16][R38.64], R2 ;  /* 0x0000000226007986 */ /* 0x0001e2000c101b10 */
[C-C-:B------:R-:W-:Y:S01]  /*3f70*/  FFMA.FTZ R96, R40.reuse, R48, R56.reuse ;  /* 0x0000003028607223 */ /* 0x140fe20000010038 */
[C-C-:B------:R-:W-:Y:S01]  /*3f80*/  FFMA.FTZ R76, R40.reuse, R7, R56.reuse ;  /* 0x00000007284c7223 */ /* 0x140fe20000010038 */
[C-C-:B------:R-:W-:Y:S01]  /*3f90*/  FFMA.FTZ R42, R40.reuse, R42, R56.reuse ;  /* 0x0000002a282a7223 */ /* 0x140fe20000010038 */
[C-C-:B------:R-:W-:Y:S01]  /*3fa0*/  FFMA.FTZ R88, R40.reuse, R31, R56.reuse ;  /* 0x0000001f28587223 */ /* 0x140fe20000010038 */
[----:B------:R1:W-:Y:S01]  /*3fb0*/  STG.E.64 desc[UR16][R38.64+0x1400], R34 ;  /* 0x0014002226007986 */ /* 0x0003e2000c101b10 */
[C-C-:B------:R-:W-:Y:S01]  /*3fc0*/  FFMA.FTZ R64, R40.reuse, R71, R56.reuse ;  /* 0x0000004728407223 */ /* 0x140fe20000010038 */
[C-C-:B------:R-:W-:Y:S01]  /*3fd0*/  FFMA.FTZ R63, R40.reuse, R63, R56.reuse ;  /* 0x0000003f283f7223 */ /* 0x140fe20000010038 */
[C-C-:B------:R-:W-:Y:S01]  /*3fe0*/  FFMA.FTZ R100, R40.reuse, R55, R56.reuse ;  /* 0x0000003728647223 */ /* 0x140fe20000010038 */
[C-C-:B------:R-:W-:Y:S01]  /*3ff0*/  FFMA.FTZ R98, R40.reuse, R47, R56.reuse ;  /* 0x0000002f28627223 */ /* 0x140fe20000010038 */
[C-C-:B------:R-:W-:Y:S01]  /*4000*/  FFMA.FTZ R60, R40.reuse, R143, R56.reuse ;  /* 0x0000008f283c7223 */ /* 0x140fe20000010038 */
[C-C-:B------:R-:W-:Y:S01]  /*4010*/  FFMA.FTZ R0, R40.reuse, R149, R56.reuse ;  /* 0x0000009528007223 */ /* 0x140fe20000010038 */
[C-C-:B------:R-:W-:Y:S01]  /*4020*/  FFMA.FTZ R68, R40.reuse, R155, R56.reuse ;  /* 0x0000009b28447223 */ /* 0x140fe20000010038 */
[--C-:B------:R-:W-:Y:S01]  /*4030*/  FFMA.FTZ R80, R40, R163, R56.reuse ;  /* 0x000000a328507223 */ /* 0x100fe20000010038 */
[----:B0-----:R-:W-:Y:S01]  /*4040*/  F2FP.F16.F32.PACK_AB R2, R156, R29 ;  /* 0x0000001d9c02723e */ /* 0x001fe200000000ff */
[--C-:B------:R-:W-:Y:S01]  /*4050*/  FFMA.FTZ R52, R40, R52, R56.reuse ;  /* 0x0000003428347223 */ /* 0x100fe20000010038 */
        /* <DEDUP_REMOVED lines=17> */
[----:B------:R-:W0:Y:S01]  /*4170*/  LDCU.64 UR12, c[0x0][0x3a8] ;  /* 0x00007500ff0c77ac */ /* 0x000e220008000a00 */
[----:B-1----:R-:W-:Y:S01]  /*4180*/  F2FP.F16.F32.PACK_AB R35, R36, R17 ;  /* 0x000000112423723e */ /* 0x002fe200000000ff */
[----:B------:R1:W-:Y:S01]  /*4190*/  STG.E.64 desc[UR16][R38.64+0xa000], R2 ;  /* 0x00a0000226007986 */ /* 0x0003e2000c101b10 */
[----:B------:R-:W-:-:S02]  /*41a0*/  F2FP.F16.F32.PACK_AB R40, R136, R45 ;  /* 0x0000002d8828723e */ /* 0x000fc400000000ff */
        /* <DEDUP_REMOVED lines=8> */
[----:B-1----:R-:W-:Y:S01]  /*4230*/  F2FP.F16.F32.PACK_AB R2, R107, R97 ;  /* 0x000000616b02723e */ /* 0x002fe200000000ff */
[----:B------:R1:W-:Y:S01]  /*4240*/  STG.E.64 desc[UR16][R38.64+0xc800], R36 ;  /* 0x00c8002426007986 */ /* 0x0003e2000c101b10 */
[----:B------:R-:W-:Y:S01]  /*4250*/  F2FP.F16.F32.PACK_AB R3, R42, R11 ;  /* 0x0000000b2a03723e */ /* 0x000fe200000000ff */
[----:B0-----:R-:W-:Y:S01]  /*4260*/  UISETP.GE.U32.AND UP0, UPT, UR8, UR12, UPT ;  /* 0x0000000c0800728c */ /* 0x001fe2000bf06070 */
[----:B------:R-:W-:Y:S02]  /*4270*/  F2FP.F16.F32.PACK_AB R73, R64, R73 ;  /* 0x000000494049723e */ /* 0x000fe400000000ff */
[----:B------:R-:W-:Y:S01]  /*4280*/  F2FP.F16.F32.PACK_AB R150, R153, R133 ;  /* 0x000000859996723e */ /* 0x000fe200000000ff */
[----:B------:R0:W-:Y:S01]  /*4290*/  STG.E.64 desc[UR16][R38.64+0x14000], R2 ;  /* 0x0140000226007986 */ /* 0x0001e2000c101b10 */
[----:B--2---:R-:W-:Y:S01]  /*42a0*/  F2FP.F16.F32.PACK_AB R40, R164, R141 ;  /* 0x0000008da428723e */ /* 0x004fe200000000ff */
[----:B------:R-:W-:Y:S01]  /*42b0*/  UISETP.GE.AND.EX UP0, UPT, UR11, UR13, UPT, UP0 ;  /* 0x0000000d0b00728c */ /* 0x000fe2000bf06300 */
[----:B------:R-:W-:Y:S01]  /*42c0*/  F2FP.F16.F32.PACK_AB R41, R0, R145 ;  /* 0x000000910029723e */ /* 0x000fe200000000ff */
[----:B------:R-:W-:Y:S01]  /*42d0*/  UMOV UR12, UR8 ;  /* 0x00000008000c7c82 */ /* 0x000fe20008000000 */
[----:B---3--:R-:W-:-:S02]  /*42e0*/  F2FP.F16.F32.PACK_AB R35, R46, R19 ;  /* 0x000000132e23723e */ /* 0x008fc400000000ff */
[----:B------:R-:W-:Y:S01]  /*42f0*/  F2FP.F16.F32.PACK_AB R66, R74, R99 ;  /* 0x000000634a42723e */ /* 0x000fe200000000ff */
[----:B------:R2:W-:Y:S01]  /*4300*/  STG.E.64 desc[UR16][R38.64+0xf000], R40 ;  /* 0x00f0002826007986 */ /* 0x0005e2000c101b10 */
[----:B-1----:R-:W-:Y:S02]  /*4310*/  F2FP.F16.F32.PACK_AB R37, R50, R27 ;  /* 0x0000001b3225723e */ /* 0x002fe400000000ff */
[----:B------:R-:W-:Y:S02]  /*4320*/  F2FP.F16.F32.PACK_AB R75, R82, R75 ;  /* 0x0000004b524b723e */ /* 0x000fe400000000ff */
[----:B------:R-:W-:Y:S02]  /*4330*/  F2FP.F16.F32.PACK_AB R72, R102, R77 ;  /* 0x0000004d6648723e */ /* 0x000fe400000000ff */
        /* <DEDUP_REMOVED lines=39> */
[----:B0-----:R-:W-:-:S02]  /*45b0*/  F2FP.F16.F32.PACK_AB R2, R126, R121 ;  /* 0x000000797e02723e */ /* 0x001fc400000000ff */
        /* <DEDUP_REMOVED lines=24> */
.L_x_785:
        /* <DEDUP_REMOVED lines=12> */
.L_x_918:


//--------------------- .text._ZN13group_norm_v214gn_cuda_kernelI6__halfLi320ELi2ELi32ELi20ELi4096ELb0ELi64ELi320ELi320ELi4ELb1ELi4ELb0ELb0ENS_16CompileConditionILi1000EEEEEvPT_PKS4_S7_S7_flPfS8_Pj --------------------------
	.section	.text._ZN13group_norm_v214gn_cuda_kernelI6__halfLi320ELi2ELi32ELi20ELi4096ELb0ELi64ELi320ELi320ELi4ELb1ELi4ELb0ELb0ENS_16CompileConditionILi1000EEEEEvPT_PKS4_S7_S7_flPfS8_Pj,"ax",@progbits
	.align	128
        .global         _ZN13group_norm_v214gn_cuda_kernelI6__halfLi320ELi2ELi32ELi20ELi4096ELb0ELi64ELi320ELi320ELi4ELb1ELi4ELb0ELb0ENS_16CompileConditionILi1000EEEEEvPT_PKS4_S7_S7_flPfS8_Pj
        .type           _ZN13group_norm_v214gn_cuda_kernelI6__halfLi320ELi2ELi32ELi20ELi4096ELb0ELi64ELi320ELi320ELi4ELb1ELi4ELb0ELb0ENS_16CompileConditionILi1000EEEEEvPT_PKS4_S7_S7_flPfS8_Pj,@function
        .size           _ZN13group_norm_v214gn_cuda_kernelI6__halfLi320ELi2ELi32ELi20ELi4096ELb0ELi64ELi320ELi320ELi4ELb1ELi4ELb0ELb0ENS_16CompileConditionILi1000EEEEEvPT_PKS4_S7_S7_flPfS8_Pj,(.L_x_919 - _ZN13group_norm_v214gn_cuda_kernelI6__halfLi320ELi2ELi32ELi20ELi4096ELb0ELi64ELi320ELi320ELi4ELb1ELi4ELb0ELb0ENS_16CompileConditionILi1000EEEEEvPT_PKS4_S7_S7_flPfS8_Pj)
        .other          _ZN13group_norm_v214gn_cuda_kernelI6__halfLi320ELi2ELi32ELi20ELi4096ELb0ELi64ELi320ELi320ELi4ELb1ELi4ELb0ELb0ENS_16CompileConditionILi1000EEEEEvPT_PKS4_S7_S7_flPfS8_Pj,@"STO_CUDA_ENTRY STV_DEFAULT"
_ZN13group_norm_v214gn_cuda_kernelI6__halfLi320ELi2ELi32ELi20ELi4096ELb0ELi64ELi320ELi320ELi4ELb1ELi4ELb0ELb0ENS_16CompileConditionILi1000EEEEEvPT_PKS4_S7_S7_flPfS8_Pj:
.text._ZN13group_norm_v214gn_cuda_kernelI6__halfLi320ELi2ELi32ELi20ELi4096ELb0ELi64ELi320ELi320ELi4ELb1ELi4ELb0ELb0ENS_16CompileConditionILi1000EEEEEvPT_PKS4_S7_S7_flPfS8_Pj:
        /* <DEDUP_REMOVED lines=11> */
[----:B------:R-:W2:Y:S04]  /*00b0*/  LDCU.128 UR8, c[0x0][0x390] ;  /* 0x00007200ff0877ac */ /* 0x000ea80008000c00 */
[----:B------:R-:W-:Y:S01]  /*00c0*/  MOV R8, UR5 ;  /* 0x0000000500087c02 */ /* 0x000fe20008000f00 */
        /* <DEDUP_REMOVED lines=10> */
[----:B------:R-:W-:-:S05]  /*0170*/  IMAD R8, R8, 0x50, R3 ;  /* 0x0000005008087824 */ /* 0x000fca00078e0203 */
[----:B------:R-:W-:-:S04]  /*0180*/  SHF.L.U32 R8, R8, 0x2, RZ ;  /* 0x0000000208087819 */ /* 0x000fc800000006ff */
[----:B------:R-:W-:Y:S02]  /*0190*/  SHF.L.U32 R62, R8, 0x1, RZ ;  /* 0x00000001083e7819 */ /* 0x000fe400000006ff */
[----:B------:R-:W-:Y:S02]  /*01a0*/  SHF.R.U32.HI R0, RZ, 0x1f, R8 ;  /* 0x0000001fff007819 */ /* 0x000fe40000011608 */
[C---:B--2---:R-:W-:Y:S02]  /*01b0*/  IADD3 R60, P0, PT, R62.reuse, UR8, RZ ;  /* 0x000000083e3c7c10 */ /* 0x044fe4000ff1e0ff */
[----:B------:R-:W-:Y:S02]  /*01c0*/  IADD3 R62, P1, PT, R62, UR10, RZ ;  /* 0x0000000a3e3e7c10 */ /* 0x000fe4000ff3e0ff */
[C---:B------:R-:W-:Y:S02]  /*01d0*/  IADD3.X R61, PT, PT, R0.reuse, UR9, RZ, P0, !PT ;  /* 0x00000009003d7c10 */ /* 0x040fe400087fe4ff */
[----:B------:R-:W-:-:S04]  /*01e0*/  IADD3.X R63, PT, PT, R0, UR11, RZ, P1, !PT ;  /* 0x0000000b003f7c10 */ /* 0x000fc80008ffe4ff */
[----:B---3--:R-:W5:Y:S04]  /*01f0*/  LDG.E.64.CONSTANT R60, desc[UR12][R60.64] ;  /* 0x0000000c3c3c7981 */ /* 0x008f68000c1e9b00 */
[----:B------:R-:W5:Y:S01]  /*0200*/  LDG.E.64.CONSTANT R62, desc[UR12][R62.64] ;  /* 0x0000000c3e3e7981 */ /* 0x000f62000c1e9b00 */
[----:B------:R-:W-:Y:S01]  /*0210*/  USHF.L.U32 UR5, UR14, 0x4, URZ ;  /* 0x000000040e057899 */ /* 0x000fe200080006ff */
[----:B------:R-:W-:Y:S01]  /*0220*/  LOP3.LUT R4, R8, 0xffff, RZ, 0xc0, !PT ;  /* 0x0000ffff08047812 */ /* 0x000fe200078ec0ff */
[----:B------:R-:W-:Y:S01]  /*0230*/  UMOV UR9, UR4 ;  /* 0x0000000400097c82 */ /* 0x000fe20008000000 */
[----:B------:R-:W0:Y:S01]  /*0240*/  S2R R0, SR_CTAID.X ;  /* 0x0000000000007919 */ /* 0x000e220000002500 */
[----:B------:R-:W-:Y:S01]  /*0250*/  ULOP3.LUT UR5, UR5, 0x10, URZ, 0xc0, !UPT ;  /* 0x0000001005057892 */ /* 0x000fe2000f8ec0ff */
[----:B-1----:R-:W-:Y:S01]  /*0260*/  ISETP.EQ.U32.AND P1, PT, R6, RZ, PT ;  /* 0x000000ff0600720c */ /* 0x002fe20003f22070 */
[----:B------:R-:W-:Y:S01]  /*0270*/  IMAD R4, R4, 0xccd, RZ ;  /* 0x00000ccd04047824 */ /* 0x000fe200078e02ff */
[----:B------:R-:W1:Y:S01]  /*0280*/  S2R R5, SR_CgaCtaId ;  /* 0x0000000000057919 */ /* 0x000e620000008800 */
[----:B------:R-:W-:-:S03]  /*0290*/  UMOV UR4, URZ ;  /* 0x000000ff00047c82 */ /* 0x000fc60008000000 */
[----:B------:R-:W-:Y:S01]  /*02a0*/  LEA.HI R6, R4, -UR5, RZ, 0x10 ;  /* 0x8000000504067c11 */ /* 0x000fe2000f8f80ff */
[----:B------:R-:W-:Y:S01]  /*02b0*/  UMOV UR5, URZ ;  /* 0x000000ff00057c82 */ /* 0x000fe20008000000 */
[----:B0-----:R-:W-:Y:S02]  /*02c0*/  LOP3.LUT P0, RZ, R0, 0x3f, RZ, 0xc0, !PT ;  /* 0x0000003f00ff7812 */ /* 0x001fe4000780c0ff */
[----:B------:R-:W-:Y:S02]  /*02d0*/  MOV R0, 0x400 ;  /* 0x0000040000007802 */ /* 0x000fe40000000f00 */
[----:B------:R-:W-:Y:S02]  /*02e0*/  ISETP.EQ.OR.EX P0, PT, R7, RZ, P0, P1 ;  /* 0x000000ff0700720c */ /* 0x000fe40000702710 */
[----:B------:R-:W-:Y:S02]  /*02f0*/  IADD3 R2, PT, PT, R0, 0xc80, RZ ;  /* 0x00000c8000027810 */ /* 0x000fe40007ffe0ff */
[----:B-1----:R-:W-:-:S02]  /*0300*/  LEA R0, R5, R0, 0x18 ;  /* 0x0000000005007211 */ /* 0x002fc400078ec0ff */
[----:B------:R-:W-:Y:S02]  /*0310*/  LEA R5, R5, R2, 0x18 ;  /* 0x0000000205057211 */ /* 0x000fe400078ec0ff */
[----:B------:R-:W-:Y:S01]  /*0320*/  ISETP.GT.U32.OR P0, PT, R12, 0xf, P0 ;  /* 0x0000000f0c00780c */ /* 0x000fe20000704470 */
[----:B------:R-:W-:Y:S01]  /*0330*/  IMAD R3, R3, 0x28, R0 ;  /* 0x0000002803037824 */ /* 0x000fe200078e0200 */
[----:B------:R-:W-:-:S04]  /*0340*/  LEA R6, R6, R5, 0x3 ;  /* 0x0000000506067211 */ /* 0x000fc800078e18ff */
[----:B------:R-:W-:-:S07]  /*0350*/  LEA R4, R10, R3, 0x3 ;  /* 0x000000030a047211 */ /* 0x000fce00078e18ff */
.L_x_798:
[----:B------:R-:W0:Y:S01]  /*0360*/  S2UR UR15, SR_CTAID.X ;  /* 0x00000000000f79c3 */ /* 0x000e220000002500 */
[----:B------:R-:W-:Y:S01]  /*0370*/  HFMA2 R9, -RZ, RZ, 0, 0 ;  /* 0x00000000ff097431 */ /* 0x000fe200000001ff */
[----:B-1----:R-:W-:Y:S01]  /*0380*/  MOV R3, UR9 ;  /* 0x0000000900037c02 */ /* 0x002fe20008000f00 */
[----:B------:R-:W1:Y:S04]  /*0390*/  LDCU.64 UR10, c[0x0][0x388] ;  /* 0x00007100ff0a77ac */ /* 0x000e680008000a00 */
        /* <DEDUP_REMOVED lines=29> */
[----:B------:R-:W-:Y:S01]  /*0570*/  UIADD3 UR10, UP0, UPT, UR9, 0x2, URZ ;  /* 0x00000002090a7890 */ /* 0x000fe2000ff1e0ff */
[----:B------:R-:W-:Y:S03]  /*0580*/  BSSY.RECONVERGENT B0, `(.L_x_786) ;  /* 0x00000f4000007945 */ /* 0x000fe60003800200 */
[----:B------:R-:W-:Y:S01]  /*0590*/  UIADD3.X UR11, UPT, UPT, URZ, UR5, URZ, UP0, !UPT ;  /* 0x00000005ff0b7290 */ /* 0x000fe200087fe4ff */
        /* <DEDUP_REMOVED lines=62> */
[----:B0-----:R-:W-:-:S02]  /*0980*/  HADD2.F32 R17, -RZ, R15.H0_H0 ;  /* 0x2000000fff117230 */ /* 0x001fc40000004100 */
        /* <DEDUP_REMOVED lines=47> */
[--C-:B------:R-:W-:Y:S02]  /*0c80*/  HADD2.F32 R22, -RZ, R69.reuse.H1_H1 ;  /* 0x30000045ff167230 */ /* 0x100fe40000004100 */
[----:B------:R-:W-:Y:S01]  /*0c90*/  FADD.FTZ R67, R16, R93 ;  /* 0x0000005d10437221 */ /* 0x000fe20000010000 */
[----:B------:R-:W-:Y:S01]  /*0ca0*/  FFMA.FTZ R20, R93, R93, R20 ;  /* 0x0000005d5d147223 */ /* 0x000fe20000010014 */
[----:B------:R-:W-:Y:S02]  /*0cb0*/  HADD2.F32 R16, -RZ, R69.H0_H0 ;  /* 0x20000045ff107230 */ /* 0x000fe40000004100 */
        /* <DEDUP_REMOVED lines=86> */
[----:B------:R-:W-:Y:S02]  /*1220*/  ULOP3.LUT UR7, UR6, 0x10, URZ, 0xc0, !UPT ;  /* 0x0000001006077892 */ /* 0x000fe4000f8ec0ff */
[----:B------:R-:W-:-:S04]  /*1230*/  ULOP3.LUT UR6, UR14, 0x1, URZ, 0xc0, !UPT ;  /* 0x000000010e067892 */ /* 0x000fc8000f8ec0ff */
        /* <DEDUP_REMOVED lines=10> */
[----:B------:R-:W-:Y:S01]  /*12e0*/  SHF.L.U32 R64, R12, 0x3, RZ ;  /* 0x000000030c407819 */ /* 0x000fe200000006ff */
[----:B------:R-:W-:Y:S01]  /*12f0*/  IMAD R69, R69, 0x28, R58 ;  /* 0x0000002845457824 */ /* 0x000fe200078e023a */
[----:B------:R-:W-:Y:S01]  /*1300*/  SHF.R.U32.HI R73, RZ, 0x2, R68 ;  /* 0x00000002ff497819 */ /* 0x000fe20000011644 */
[--C-:B------:R-:W-:Y:S01]  /*1310*/  IMAD R67, R67, 0x28, R58.reuse ;  /* 0x0000002843437824 */ /* 0x100fe200078e023a */
[----:B------:R-:W-:Y:S01]  /*1320*/  LOP3.LUT R64, R64, 0x18, RZ, 0xc0, !PT ;  /* 0x0000001840407812 */ /* 0x000fe200078ec0ff */
[--C-:B------:R-:W-:Y:S01]  /*1330*/  IMAD R71, R71, 0x28, R58.reuse ;  /* 0x0000002847477824 */ /* 0x100fe200078e023a */
[----:B------:R-:W-:Y:S01]  /*1340*/  IADD3 R70, PT, PT, R66, 0x10, RZ ;  /* 0x0000001042467810 */ /* 0x000fe20007ffe0ff */
[----:B------:R-:W-:Y:S01]  /*1350*/  IMAD R73, R73, 0x28, R58 ;  /* 0x0000002849497824 */ /* 0x000fe200078e023a */
[----:B------:R-:W-:-:S02]  /*1360*/  IADD3 R67, PT, PT, R67, R64, RZ ;  /* 0x0000004043437210 */ /* 0x000fc40007ffe0ff */
[C---:B------:R-:W-:Y:S02]  /*1370*/  IADD3 R69, PT, PT, R64.reuse, R69, RZ ;  /* 0x0000004540457210 */ /* 0x040fe40007ffe0ff */
[----:B------:R-:W-:Y:S02]  /*1380*/  SHF.R.U32.HI R75, RZ, 0x2, R70 ;  /* 0x00000002ff4b7819 */ /* 0x000fe40000011646 */
[----:B------:R-:W0:Y:S01]  /*1390*/  LDS.64 R66, [R67] ;  /* 0x0000000043427984 */ /* 0x000e220000000a00 */
[C---:B------:R-:W-:Y:S02]  /*13a0*/  IADD3 R71, PT, PT, R64.reuse, R71, RZ ;  /* 0x0000004740477210 */ /* 0x040fe40007ffe0ff */
[----:B------:R-:W-:Y:S01]  /*13b0*/  IMAD R75, R75, 0x28, R58 ;  /* 0x000000284b4b7824 */ /* 0x000fe200078e023a */
[----:B------:R-:W1:Y:S01]  /*13c0*/  LDS.64 R68, [R69] ;  /* 0x0000000045447984 */ /* 0x000e620000000a00 */
[----:B------:R-:W-:-:S03]  /*13d0*/  IADD3 R73, PT, PT, R64, R73, RZ ;  /* 0x0000004940497210 */ /* 0x000fc60007ffe0ff */
[----:B------:R-:W2:Y:S01]  /*13e0*/  LDS.64 R70, [R71] ;  /* 0x0000000047467984 */ /* 0x000ea20000000a00 */
[----:B------:R-:W-:-:S03]  /*13f0*/  IADD3 R64, PT, PT, R64, R75, RZ ;  /* 0x0000004b40407210 */ /* 0x000fc60007ffe0ff */
        /* <DEDUP_REMOVED lines=12> */
.L_x_787:
[----:B------:R-:W-:Y:S05]  /*14c0*/  BSYNC.RECONVERGENT B0 ;  /* 0x0000000000007941 */ /* 0x000fea0003800200 */
.L_x_786:
        /* <DEDUP_REMOVED lines=23> */
.L_x_789:
[----:B------:R-:W-:Y:S05]  /*1640*/  BSYNC.RECONVERGENT B0 ;  /* 0x0000000000007941 */ /* 0x000fea0003800200 */
.L_x_788:
[----:B------:R-:W-:Y:S01]  /*1650*/  BAR.SYNC.DEFER_BLOCKING 0x0 ;  /* 0x0000000000007b1d */ /* 0x000fe20000010000 */
[----:B------:R-:W-:Y:S01]  /*1660*/  HFMA2 R74, -RZ, RZ, 0, 0 ;  /* 0x00000000ff4a7431 */ /* 0x000fe200000001ff */
[----:B------:R-:W-:-:S04]  /*1670*/  MOV R64, RZ ;  /* 0x000000ff00407202 */ /* 0x000fc80000000f00 */
        /* <DEDUP_REMOVED lines=11> */
.L_x_791:
[----:B------:R-:W2:Y:S04]  /*1730*/  LD.E.STRONG.GPU R58, desc[UR12][R66.64] ;  /* 0x0000000c423a7980 */ /* 0x000ea8000c10f900 */
[----:B--2---:R-:W-:Y:S01]  /*1740*/  CCTL.IVALL ;  /* 0x00000000ff00798f */ /* 0x004fe20002000000 */
[----:B------:R-:W-:Y:S05]  /*1750*/  YIELD ;  /* 0x0000000000007946 */ /* 0x000fea0003800000 */
[----:B-----5:R-:W-:-:S04]  /*1760*/  LOP3.LUT R58, R58, R69, RZ, 0x3c, !PT ;  /* 0x000000453a3a7212 */ /* 0x020fc800078e3cff */
[----:B------:R-:W-:-:S13]  /*1770*/  ISETP.GT.AND P2, PT, R58, -0x1, PT ;  /* 0xffffffff3a00780c */ /* 0x000fda0003f44270 */
[----:B------:R-:W-:Y:S05]  /*1780*/  @P2 BRA `(.L_x_791) ;  /* 0xfffffffc00e82947 */ /* 0x000fea000383ffff */
.L_x_790:
[----:B------:R-:W-:Y:S05]  /*1790*/  WARPSYNC.ALL ;  /* 0x0000000000007948 */ /* 0x000fea0003800000 */
[----:B------:R-:W-:Y:S06]  /*17a0*/  BAR.SYNC.DEFER_BLOCKING 0x0 ;  /* 0x0000000000007b1d */ /* 0x000fec0000010000 */
[----:B------:R-:W-:Y:S04]  /*17b0*/  BSSY.RECONVERGENT B0, `(.L_x_792) ;  /* 0x000001f000007945 */ /* 0x000fe80003800200 */
[----:B------:R-:W-:Y:S05]  /*17c0*/  @P1 BRA `(.L_x_793) ;  /* 0x0000000000741947 */ /* 0x000fea0003800000 */
[----:B------:R-:W1:Y:S01]  /*17d0*/  LDCU UR6, c[0x0][0x374] ;  /* 0x00006e80ff0677ac */ /* 0x000e620008000800 */
[----:B------:R-:W2:Y:S01]  /*17e0*/  LDC.64 R72, c[0x0][0x3b8] ;  /* 0x0000ee00ff487b82 */ /* 0x000ea20000000a00 */
[C---:B------:R-:W-:Y:S02]  /*17f0*/  SHF.L.U32 R58, R12.reuse, 0x2, RZ ;  /* 0x000000020c3a7819 */ /* 0x040fe400000006ff */
[----:B0-----:R-:W-:Y:S02]  /*1800*/  LOP3.LUT R67, R12, 0xf, RZ, 0xc0, !PT ;  /* 0x0000000f0c437812 */ /* 0x001fe400078ec0ff */
        /* <DEDUP_REMOVED lines=25> */
.L_x_793:
[----:B------:R-:W-:Y:S05]  /*19a0*/  BSYNC.RECONVERGENT B0 ;  /* 0x0000000000007941 */ /* 0x000fea0003800200 */
.L_x_792:
        /* <DEDUP_REMOVED lines=29> */
.L_x_795:
[----:B------:R-:W-:Y:S05]  /*1b80*/  BSYNC.RECONVERGENT B0 ;  /* 0x0000000000007941 */ /* 0x000fea0003800200 */
.L_x_794:
[----:B------:R-:W-:Y:S06]  /*1b90*/  BAR.SYNC.DEFER_BLOCKING 0x0 ;  /* 0x0000000000007b1d */ /* 0x000fec0000010000 */
[----:B------:R-:W-:Y:S04]  /*1ba0*/  BSSY.RECONVERGENT B0, `(.L_x_796) ;  /* 0x0000014000007945 */ /* 0x000fe80003800200 */
[----:B------:R-:W-:Y:S05]  /*1bb0*/  @P0 BRA `(.L_x_797) ;  /* 0x0000000000480947 */ /* 0x000fea0003800000 */
[----:B------:R-:W1:Y:S01]  /*1bc0*/  S2UR UR7, SR_CgaCtaId ;  /* 0x00000000000779c3 */ /* 0x000e620000008800 */
[----:B------:R-:W-:Y:S01]  /*1bd0*/  UMOV UR6, 0x400 ;  /* 0x0000040000067882 */ /* 0x000fe20000000000 */
[----:B------:R-:W2:Y:S01]  /*1be0*/  LDCU.64 UR16, c[0x0][0x3b0] ;  /* 0x00007600ff1077ac */ /* 0x000ea20008000a00 */
[----:B------:R-:W-:Y:S02]  /*1bf0*/  MOV R69, UR9 ;  /* 0x0000000900457c02 */ /* 0x000fe40008000f00 */
[----:B0-----:R-:W-:Y:S01]  /*1c00*/  MOV R64, UR5 ;  /* 0x0000000500407c02 */ /* 0x001fe20008000f00 */
[----:B------:R-:W-:-:S04]  /*1c10*/  UIADD3 UR6, UPT, UPT, UR6, 0xc80, URZ ;  /* 0x00000c8006067890 */ /* 0x000fc8000fffe0ff */
[----:B-1----:R-:W-:-:S06]  /*1c20*/  ULEA UR6, UR7, UR6, 0x18 ;  /* 0x0000000607067291 */ /* 0x002fcc000f8ec0ff */
[----:B------:R-:W-:Y:S01]  /*1c30*/  LEA R66, R12, UR6, 0x3 ;  /* 0x000000060c427c11 */ /* 0x000fe2000f8e18ff */
        /* <DEDUP_REMOVED lines=10> */
.L_x_797:
[----:B------:R-:W-:Y:S05]  /*1ce0*/  BSYNC.RECONVERGENT B0 ;  /* 0x0000000000007941 */ /* 0x000fea0003800200 */
.L_x_796:
[----:B01----:R-:W0:Y:S01]  /*1cf0*/  LDS.64 R66, [R6] ;  /* 0x0000000006427984 */ /* 0x003e220000000a00 */
[----:B------:R-:W0:Y:S01]  /*1d00*/  LDCU UR5, c[0x0][0x3a0] ;  /* 0x00007400ff0577ac */ /* 0x000e220008000800 */
[----:B-----5:R-:W-:Y:S02]  /*1d10*/  HADD2.F32 R72, -RZ, R60.H1_H1 ;  /* 0x3000003cff487230 */ /* 0x020fe40000004100 */
[----:B------:R-:W-:Y:S01]  /*1d20*/  HADD2.F32 R68, -RZ, R62.H1_H1 ;  /* 0x3000003eff447230 */ /* 0x000fe20000004100 */
[----:B------:R-:W1:Y:S01]  /*1d30*/  LDCU.64 UR6, c[0x0][0x380] ;  /* 0x00007000ff0677ac */ /* 0x000e620008000a00 */
[----:B------:R-:W-:Y:S01]  /*1d40*/  ULOP3.LUT UR4, UR4, 0x1, URZ, 0x3c, !UPT ;  /* 0x0000000104047892 */ /* 0x000fe2000f8e3cff */
[----:B------:R-:W-:Y:S01]  /*1d50*/  UMOV UR9, UR10 ;  /* 0x0000000a00097c82 */ /* 0x000fe20008000000 */
        /* <DEDUP_REMOVED lines=21> */
[--C-:B------:R-:W-:Y:S01]  /*1eb0*/  FADD.FTZ R59, R59, -R66.reuse ;  /* 0x800000423b3b7221 */ /* 0x100fe20000010000 */
[----:B------:R-:W-:Y:S02]  /*1ec0*/  HADD2.F32 R40, -RZ, R62.H0_H0 ;  /* 0x2000003eff287230 */ /* 0x000fe40000004100 */
        /* <DEDUP_REMOVED lines=45> */
[----:B------:R-:W-:Y:S01]  /*21a0*/  FADD.FTZ R81, R81, -R66 ;  /* 0x8000004251517221 */ /* 0x000fe20000010000 */
        /* <DEDUP_REMOVED lines=81> */
[--C-:B------:R-:W-:Y:S01]  /*26c0*/  FFMA.FTZ R59, R59, R72, R68.reuse ;  /* 0x000000483b3b7223 */ /* 0x100fe20000010044 */
[----:B------:R-:W-:Y:S02]  /*26d0*/  HADD2.F32 R58, -RZ, R63.H0_H0 ;  /* 0x2000003fff3a7230 */ /* 0x000fe40000004100 */
[C-C-:B------:R-:W-:Y:S01]  /*26e0*/  FFMA.FTZ R74, R72.reuse, R27, R68.reuse ;  /* 0x0000001b484a7223 */ /* 0x140fe20000010044 */
[----:B------:R-:W-:Y:S02]  /*26f0*/  HADD2.F32 R44, -RZ, R61.H1_H1 ;  /* 0x3000003dff2c7230 */ /* 0x000fe40000004100 */
[C-C-:B------:R-:W-:Y:S01]  /*2700*/  FFMA.FTZ R76, R72.reuse, R19, R68.reuse ;  /* 0x00000013484c7223 */ /* 0x140fe20000010044 */
[----:B------:R-:W-:Y:S02]  /*2710*/  HADD2.F32 R40, -RZ, R63.H1_H1 ;  /* 0x3000003fff287230 */ /* 0x000fe40000004100 */
[C-C-:B------:R-:W-:Y:S01]  /*2720*/  FFMA.FTZ R27, R72.reuse, R42, R68.reuse ;  /* 0x0000002a481b7223 */ /* 0x140fe20000010044 */
[C-C-:B------:R-:W-:Y:S01]  /*2730*/  FFMA.FTZ R66, R72.reuse, R43, R68.reuse ;  /* 0x0000002b48427223 */ /* 0x140fe20000010044 */
[C-C-:B------:R-:W-:Y:S01]  /*2740*/  FFMA.FTZ R70, R72.reuse, R35, R68.reuse ;  /* 0x0000002348467223 */ /* 0x140fe20000010044 */
[C---:B------:R-:W-:Y:S01]  /*2750*/  FFMA.FTZ R19, R72.reuse, R34, R68 ;  /* 0x0000002248137223 */ /* 0x040fe20000010044 */
[----:B------:R-:W-:Y:S01]  /*2760*/  FFMA.FTZ R57, R57, R3, R58 ;  /* 0x0000000339397223 */ /* 0x000fe2000001003a */
[----:B------:R-:W-:Y:S01]  /*2770*/  FFMA.FTZ R42, R55, R44, R40 ;  /* 0x0000002c372a7223 */ /* 0x000fe20000010028 */
[C---:B------:R-:W-:Y:S01]  /*2780*/  FFMA.FTZ R80, R72.reuse, R11, R68 ;  /* 0x0000000b48507223 */ /* 0x040fe20000010044 */
        /* <DEDUP_REMOVED lines=16> */
[----:B------:R-:W-:Y:S01]  /*2890*/  IADD3.X R3, PT, PT, R0, UR7, RZ, P1, !PT ;  /* 0x0000000700037c10 */ /* 0x000fe20008ffe4ff */
[C-C-:B------:R-:W-:Y:S01]  /*28a0*/  FFMA.FTZ R64, R72.reuse, R51, R68.reuse ;  /* 0x0000003348407223 */ /* 0x140fe20000010044 */
[C-C-:B------:R-:W-:Y:S01]  /*28b0*/  FFMA.FTZ R82, R72.reuse, R85, R68.reuse ;  /* 0x0000005548527223 */ /* 0x140fe20000010044 */
[C-C-:B------:R-:W-:Y:S01]  /*28c0*/  FFMA.FTZ R84, R72.reuse, R91, R68.reuse ;  /* 0x0000005b48547223 */ /* 0x140fe20000010044 */
[C-C-:B------:R-:W-:Y:S01]  /*28d0*/  FFMA.FTZ R18, R72.reuse, R18, R68.reuse ;  /* 0x0000001248127223 */ /* 0x140fe20000010044 */
[C-C-:B------:R-:W-:Y:S01]  /*28e0*/  FFMA.FTZ R26, R72.reuse, R75, R68.reuse ;  /* 0x0000004b481a7223 */ /* 0x140fe20000010044 */
[C-C-:B------:R-:W-:Y:S01]  /*28f0*/  FFMA.FTZ R78, R72.reuse, R78, R68.reuse ;  /* 0x0000004e484e7223 */ /* 0x140fe20000010044 */
[----:B------:R-:W-:Y:S01]  /*2900*/  F2FP.F16.F32.PACK_AB R16, R59, R46 ;  /* 0x0000002e3b10723e */ /* 0x000fe200000000ff */
[----:B------:R-:W0:Y:S01]  /*2910*/  LDCU.64 UR6, c[0x0][0x3a8] ;  /* 0x00007500ff0677ac */ /* 0x000e220008000a00 */
[----:B------:R-:W-:Y:S01]  /*2920*/  FFMA.FTZ R68, R72, R67, R68 ;  /* 0x0000004348447223 */ /* 0x000fe20000010044 */
[C-C-:B------:R-:W-:Y:S01]  /*2930*/  FFMA.FTZ R32, R44.reuse, R47, R40.reuse ;  /* 0x0000002f2c207223 */ /* 0x140fe20000010028 */
[C-C-:B------:R-:W-:Y:S01]  /*2940*/  FFMA.FTZ R88, R44.reuse, R23, R40.reuse ;  /* 0x000000172c587223 */ /* 0x140fe20000010028 */
        /* <DEDUP_REMOVED lines=15> */
[----:B------:R1:W-:Y:S01]  /*2a40*/  STG.E.64 desc[UR12][R2.64], R16 ;  /* 0x0000001002007986 */ /* 0x0003e2000c101b0c */
[----:B------:R-:W-:Y:S01]  /*2a50*/  F2FP.F16.F32.PACK_AB R74, R74, R29 ;  /* 0x0000001d4a4a723e */ /* 0x000fe200000000ff */
[----:B0-----:R-:W-:Y:S01]  /*2a60*/  UISETP.GE.U32.AND UP0, UPT, UR10, UR6, UPT ;  /* 0x000000060a00728c */ /* 0x001fe2000bf06070 */
[----:B------:R-:W-:Y:S01]  /*2a70*/  F2FP.F16.F32.PACK_AB R32, R70, R37 ;  /* 0x000000254620723e */ /* 0x000fe200000000ff */
[----:B------:R-:W-:Y:S01]  /*2a80*/  UMOV UR5, UR11 ;  /* 0x0000000b00057c82 */ /* 0x000fe20008000000 */
[----:B------:R-:W-:Y:S01]  /*2a90*/  F2FP.F16.F32.PACK_AB R22, R76, R21 ;  /* 0x000000154c16723e */ /* 0x000fe200000000ff */
[----:B------:R-:W-:Y:S01]  /*2aa0*/  UISETP.GE.AND.EX UP0, UPT, UR11, UR7, UPT, UP0 ;  /* 0x000000070b00728c */ /* 0x000fe2000bf06300 */
[----:B------:R-:W-:-:S02]  /*2ab0*/  F2FP.F16.F32.PACK_AB R23, R23, R34 ;  /* 0x000000221717723e */ /* 0x000fc400000000ff */
[----:B------:R-:W-:Y:S02]  /*2ac0*/  F2FP.F16.F32.PACK_AB R81, R46, R9 ;  /* 0x000000092e51723e */ /* 0x000fe400000000ff */
[----:B------:R-:W-:Y:S01]  /*2ad0*/  F2FP.F16.F32.PACK_AB R29, R38, R43 ;  /* 0x0000002b261d723e */ /* 0x000fe200000000ff */
[----:B------:R1:W-:Y:S01]  /*2ae0*/  STG.E.64 desc[UR12][R2.64+0x6400], R22 ;  /* 0x0064001602007986 */ /* 0x0003e2000c101b0c */
        /* <DEDUP_REMOVED lines=36> */
[----:B------:R1:W-:Y:S01]  /*2d30*/  STG.E.64 desc[UR12][R2.64+0x12c00], R46 ;  /* 0x012c002e02007986 */ /* 0x0003e2000c101b0c */
[----:B------:R-:W-:Y:S05]  /*2d40*/  BRA.U !UP0, `(.L_x_798) ;  /* 0xffffffd508847547 */ /* 0x000fea000b83ffff */
[----:B------:R-:W-:Y:S05]  /*2d50*/  EXIT ;  /* 0x000000000000794d */ /* 0x000fea0003800000 */
.L_x_799:
        /* <DEDUP_REMOVED lines=10> */
.L_x_919:


//--------------------- .text._ZN13group_norm_v214gn_cuda_kernelI6__halfLi320ELi3ELi32ELi20ELi4096ELb0ELi64ELi320ELi320ELi4ELb1ELi5ELb0ELb0ENS_16CompileConditionILi1000EEEEEvPT_PKS4_S7_S7_flPfS8_Pj --------------------------
	.section	.text._ZN13group_norm_v214gn_cuda_kernelI6__halfLi320ELi3ELi32ELi20ELi4096ELb0ELi64ELi320ELi320ELi4ELb1ELi5ELb0ELb0ENS_16CompileConditionILi1000EEEEEvPT_PKS4_S7_S7_flPfS8_Pj,"ax",@progbits
	.align	128
        .global         _ZN13group_norm_v214gn_cuda_kernelI6__halfLi320ELi3ELi32ELi20ELi4096ELb0ELi64ELi320ELi320ELi4ELb1ELi5ELb0ELb0ENS_16CompileConditionILi1000EEEEEvPT_PKS4_S7_S7_flPfS8_Pj
        .type           _ZN13group_norm_v214gn_cuda_kernelI6__halfLi320ELi3ELi32ELi20ELi4096ELb0ELi64ELi320ELi320ELi4ELb1ELi5ELb0ELb0ENS_16CompileConditionILi1000EEEEEvPT_PKS4_S7_S7_flPfS8_Pj,@function
        .size           _ZN13group_norm_v214gn_cuda_kernelI6__halfLi320ELi3ELi32ELi20ELi4096ELb0ELi64ELi320ELi320ELi4ELb1ELi5ELb0ELb0ENS_16CompileConditionILi1000EEEEEvPT_PKS4_S7_S7_flPfS8_Pj,(.L_x_920 - _ZN13group_norm_v214gn_cuda_kernelI6__halfLi320ELi3ELi32ELi20ELi4096ELb0ELi64ELi320ELi320ELi4ELb1ELi5ELb0ELb0ENS_16CompileConditionILi1000EEEEEvPT_PKS4_S7_S7_flPfS8_Pj)
        .other          _ZN13group_norm_v214gn_cuda_kernelI6__halfLi320ELi3ELi32ELi20ELi4096ELb0ELi64ELi320ELi320ELi4ELb1ELi5ELb0ELb0ENS_16CompileConditionILi1000EEEEEvPT_PKS4_S7_S7_flPfS8_Pj,@"STO_CUDA_ENTRY STV_DEFAULT"
_ZN13group_norm_v214gn_cuda_kernelI6__halfLi320ELi3ELi32ELi20ELi4096ELb0ELi64ELi320ELi320ELi4ELb1ELi5ELb0ELb0ENS_16CompileConditionILi1000EEEEEvPT_PKS4_S7_S7_flPfS8_Pj:
.text._ZN13group_norm_v214gn_cuda_kernelI6__halfLi320ELi3ELi32ELi20ELi4096ELb0ELi64ELi320ELi320ELi4ELb1ELi5ELb0ELb0ENS_16CompileConditionILi1000EEEEEvPT_PKS4_S7_S7_flPfS8_Pj:
        /* <DEDUP_REMOVED lines=40> */
.L_x_812:
[----:B0-----:R-:W2:Y:S04]  /*0280*/  LDL R2, [R1+0x60] ;  /* 0x0000600001027983 */ /* 0x001ea80000100800 */
[----:B------:R-:W3:Y:S01]  /*0290*/  LDL R0, [R1+0x5c] ;  /* 0x00005c0001007983 */ /* 0x000ee20000100800 */
[----:B------:R-:W-:Y:S01]  /*02a0*/  ULOP3.LUT UR6, UR8, 0x1, URZ, 0xc0, !UPT ;  /* 0x0000000108067892 */ /* 0x000fe2000f8ec0ff */
[----:B------:R-:W-:Y:S01]  /*02b0*/  HFMA2 R29, -RZ, RZ, 0, 0 ;  /* 0x00000000ff1d7431 */ /* 0x000fe200000001ff */
[----:B------:R-:W-:Y:S01]  /*02c0*/  USHF.R.U64 UR14, UR8, 0x1, UR5 ;  /* 0x00000001080e7899 */ /* 0x000fe20008001205 */
[----:B-1----:R-:W0:Y:S01]  /*02d0*/  LDC.64 R26, c[0x0][0x390] ;  /* 0x0000e400ff1a7b82 */ /* 0x002e220000000a00 */
        /* <DEDUP_REMOVED lines=14> */
[----:B------:R-:W-:Y:S03]  /*03c0*/  STL [R1+0x44], R6 ;  /* 0x0000440601007387 */ /* 0x000fe60000100800 */
[----:B------:R-:W-:Y:S01]  /*03d0*/  IADD3.X R21, PT, PT, R4, UR11, RZ, P1, !PT ;  /* 0x0000000b04157c10 */ /* 0x000fe20008ffe4ff */
[----:B------:R1:W-:Y:S04]  /*03e0*/  STL [R1+0x48], R4 ;  /* 0x0000480401007387 */ /* 0x0003e80000100800 */
[----:B------:R-:W2:Y:S04]  /*03f0*/  LDG.E.64.CONSTANT R44, desc[UR12][R20.64] ;  /* 0x0000000c142c7981 */ /* 0x000ea8000c1e9b00 */
[----:B------:R-:W3:Y:S04]  /*0400*/  LDG.E.64.CONSTANT R16, desc[UR12][R20.64+0x1400] ;  /* 0x0014000c14107981 */ /* 0x000ee8000c1e9b00 */
[----:B------:R-:W3:Y:S04]  /*0410*/  LDG.E.64.CONSTANT R12, desc[UR12][R20.64+0x2800] ;  /* 0x0028000c140c7981 */ /* 0x000ee8000c1e9b00 */
[----:B------:R-:W3:Y:S04]  /*0420*/  LDG.E.64.CONSTANT R8, desc[UR12][R20.64+0x3c00] ;  /* 0x003c000c14087981 */ /* 0x000ee8000c1e9b00 */
[----:B-1----:R-:W3:Y:S04]  /*0430*/  LDG.E.64.CONSTANT R4, desc[UR12][R20.64+0x5000] ;  /* 0x0050000c14047981 */ /* 0x002ee8000c1e9b00 */
        /* <DEDUP_REMOVED lines=10> */
[----:B------:R1:W3:Y:S01]  /*04e0*/  LDG.E.64.CONSTANT R30, desc[UR12][R20.64+0x12c00] ;  /* 0x012c000c141e7981 */ /* 0x0002e2000c1e9b00 */
[----:B0-----:R-:W-:-:S04]  /*04f0*/  IMAD.WIDE.U32 R26, R28, 0x2, R26 ;  /* 0x000000021c1a7825 */ /* 0x001fc800078e001a */
[----:B----4-:R-:W-:Y:S02]  /*0500*/  IMAD.WIDE.U32 R24, R28, 0x2, R24 ;  /* 0x000000021c187825 */ /* 0x010fe400078e0018 */
[----:B------:R-:W5:Y:S04]  /*0510*/  LDG.E.64.CONSTANT R26, desc[UR12][R26.64] ;  /* 0x0000000c1a1a7981 */ /* 0x000f68000c1e9b00 */
[----:B------:R-:W5:Y:S01]  /*0520*/  LDG.E.64.CONSTANT R24, desc[UR12][R24.64] ;  /* 0x0000000c18187981 */ /* 0x000f62000c1e9b00 */
[--C-:B--2---:R-:W-:Y:S02]  /*0530*/  HADD2.F32 R0, -RZ, R44.reuse.H0_H0 ;  /* 0x2000002cff007230 */ /* 0x104fe40000004100 */
[----:B------:R-:W-:Y:S02]  /*0540*/  HADD2.F32 R44, -RZ, R44.H1_H1 ;  /* 0x3000002cff2c7230 */ /* 0x000fe40000004100 */
[----:B------:R-:W-:-:S02]  /*0550*/  HADD2.F32 R43, -RZ, R45.H0_H0 ;  /* 0x2000002dff2b7230 */ /* 0x000fc40000004100 */
[----:B------:R-:W-:Y:S01]  /*0560*/  FADD.FTZ R33, RZ, R0 ;  /* 0x00000000ff217221 */ /* 0x000fe20000010000 */
[----:B------:R-:W-:Y:S01]  /*0570*/  FFMA.FTZ R35, R0, R0, RZ ;  /* 0x0000000000237223 */ /* 0x000fe200000100ff */
[----:B------:R-:W-:Y:S02]  /*0580*/  HADD2.F32 R42, -RZ, R45.H1_H1 ;  /* 0x3000002dff2a7230 */ /* 0x000fe40000004100 */
[----:B-1----:R-:W-:Y:S01]  /*0590*/  FADD.FTZ R20, R33, R44 ;  /* 0x0000002c21147221 */ /* 0x002fe20000010000 */
[----:B------:R-:W-:Y:S01]  /*05a0*/  FFMA.FTZ R32, R44, R44, R35 ;  /* 0x0000002c2c207223 */ /* 0x000fe20000010023 */
[--C-:B---3--:R-:W-:Y:S02]  /*05b0*/  HADD2.F32 R36, -RZ, R16.reuse.H0_H0 ;  /* 0x20000010ff247230 */ /* 0x108fe40000004100 */
[----:B------:R-:W-:Y:S01]  /*05c0*/  FADD.FTZ R21, R20, R43 ;  /* 0x0000002b14157221 */ /* 0x000fe20000010000 */
[----:B------:R-:W-:Y:S01]  /*05d0*/  FFMA.FTZ R33, R43, R43, R32 ;  /* 0x0000002b2b217223 */ /* 0x000fe20000010020 */
[----:B------:R-:W-:Y:S01]  /*05e0*/  HADD2.F32 R34, -RZ, R16.H1_H1 ;  /* 0x30000010ff227230 */ /* 0x000fe20000004100 */
[----:B------:R-:W-:Y:S01]  /*05f0*/  STL [R1+0x14], R36 ;  /* 0x0000142401007387 */ /* 0x000fe20000100800 */
[----:B------:R-:W-:Y:S01]  /*0600*/  FADD.FTZ R21, R21, R42 ;  /* 0x0000002a15157221 */ /* 0x000fe20000010000 */
[----:B------:R-:W-:Y:S01]  /*0610*/  FFMA.FTZ R33, R42, R42, R33 ;  /* 0x0000002a2a217223 */ /* 0x000fe20000010021 */
[--C-:B------:R-:W-:Y:S01]  /*0620*/  HADD2.F32 R16, -RZ, R17.reuse.H0_H0 ;  /* 0x20000011ff107230 */ /* 0x100fe20000004100 */
[----:B------:R-:W-:Y:S01]  /*0630*/  STL [R1+0x40], R34 ;  /* 0x0000402201007387 */ /* 0x000fe20000100800 */
[----:B------:R-:W-:Y:S01]  /*0640*/  FADD.FTZ R21, R21, R36 ;  /* 0x0000002415157221 */ /* 0x000fe20000010000 */
[----:B------:R-:W-:Y:S01]  /*0650*/  FFMA.FTZ R33, R36, R36, R33 ;  /* 0x0000002424217223 */ /* 0x000fe20000010021 */
[----:B------:R-:W-:Y:S01]  /*0660*/  HADD2.F32 R17, -RZ, R17.H1_H1 ;  /* 0x30000011ff117230 */ /* 0x000fe20000004100 */
[----:B------:R0:W-:Y:S01]  /*0670*/  STL [R1+0x3c], R16 ;  /* 0x00003c1001007387 */ /* 0x0001e20000100800 */
[----:B------:R-:W-:Y:S01]  /*0680*/  FADD.FTZ R21, R21, R34 ;  /* 0x0000002215157221 */ /* 0x000fe20000010000 */
[----:B------:R-:W-:Y:S01]  /*0690*/  FFMA.FTZ R33, R34, R34, R33 ;  /* 0x0000002222217223 */ /* 0x000fe20000010021 */
[----:B------:R-:W-:Y:S01]  /*06a0*/  HADD2.F32 R61, -RZ, R58.H1_H1 ;  /* 0x3000003aff3d7230 */ /* 0x000fe20000004100 */
[----:B------:R-:W-:Y:S01]  /*06b0*/  STL [R1+0x38], R17 ;  /* 0x0000381101007387 */ /* 0x000fe20000100800 */
[----:B------:R-:W-:Y:S01]  /*06c0*/  FADD.FTZ R21, R21, R16 ;  /* 0x0000001015157221 */ /* 0x000fe20000010000 */
[----:B------:R-:W-:-:S03]  /*06d0*/  FFMA.FTZ R33, R16, R16, R33 ;  /* 0x0000001010217223 */ /* 0x000fc60000010021 */
[----:B------:R-:W-:Y:S01]  /*06e0*/  FADD.FTZ R21, R21, R17 ;  /* 0x0000001115157221 */ /* 0x000fe20000010000 */
[--C-:B0-----:R-:W-:Y:S02]  /*06f0*/  HADD2.F32 R16, -RZ, R12.reuse.H0_H0 ;  /* 0x2000000cff107230 */ /* 0x101fe40000004100 */
[----:B------:R-:W-:Y:S01]  /*0700*/  FFMA.FTZ R33, R17, R17, R33 ;  /* 0x0000001111217223 */ /* 0x000fe20000010021 */
[----:B------:R-:W-:Y:S02]  /*0710*/  HADD2.F32 R12, -RZ, R12.H1_H1 ;  /* 0x3000000cff0c7230 */ /* 0x000fe40000004100 */
[----:B------:R-:W-:Y:S01]  /*0720*/  FADD.FTZ R21, R21, R16 ;  /* 0x0000001015157221 */ /* 0x000fe20000010000 */
[----:B------:R-:W-:Y:S01]  /*0730*/  FFMA.FTZ R33, R16, R16, R33 ;  /* 0x0000001010217223 */ /* 0x000fe20000010021 */
[----:B------:R0:W-:Y:S02]  /*0740*/  STL [R1+0x10], R16 ;  /* 0x0000101001007387 */ /* 0x0001e40000100800 */
[----:B------:R-:W-:Y:S01]  /*0750*/  FADD.FTZ R21, R21, R12 ;  /* 0x0000000c15157221 */ /* 0x000fe20000010000 */
[----:B------:R-:W-:Y:S01]  /*0760*/  FFMA.FTZ R33, R12, R12, R33 ;  /* 0x0000000c0c217223 */ /* 0x000fe20000010021 */
[----:B------:R1:W-:Y:S01]  /*0770*/  STL [R1+0x34], R12 ;  /* 0x0000340c01007387 */ /* 0x0003e20000100800 */
[----:B0-----:R-:W-:-:S02]  /*0780*/  HADD2.F32 R16, -RZ, R13.H0_H0 ;  /* 0x2000000dff107230 */ /* 0x001fc40000004100 */
[----:B-1----:R-:W-:-:S03]  /*0790*/  HADD2.F32 R12, -RZ, R13.H1_H1 ;  /* 0x3000000dff0c7230 */ /* 0x002fc60000004100 */
[----:B------:R-:W-:Y:S01]  /*07a0*/  FADD.FTZ R21, R21, R16 ;  /* 0x0000001015157221 */ /* 0x000fe20000010000 */
[----:B------:R-:W-:Y:S01]  /*07b0*/  FFMA.FTZ R33, R16, R16, R33 ;  /* 0x0000001010217223 */ /* 0x000fe20000010021 */
[--C-:B------:R-:W-:Y:S01]  /*07c0*/  HADD2.F32 R13, -RZ, R8.reuse.H0_H0 ;  /* 0x20000008ff0d7230 */ /* 0x100fe20000004100 */
[----:B------:R-:W-:Y:S01]  /*07d0*/  STL [R1+0x30], R16 ;  /* 0x0000301001007387 */ /* 0x000fe20000100800 */
[----:B------:R-:W-:Y:S01]  /*07e0*/  FADD.FTZ R21, R21, R12 ;  /* 0x0000000c15157221 */ /* 0x000fe20000010000 */
[----:B------:R-:W-:Y:S02]  /*07f0*/  FFMA.FTZ R33, R12, R12, R33 ;  /* 0x0000000c0c217223 */ /* 0x000fe40000010021 */
[----:B------:R0:W-:Y:S01]  /*0800*/  STL [R1+0x2c], R12 ;  /* 0x00002c0c01007387 */ /* 0x0001e20000100800 */
[----:B------:R-:W-:Y:S01]  /*0810*/  FADD.FTZ R21, R21, R13 ;  /* 0x0000000d15157221 */ /* 0x000fe20000010000 */
[----:B------:R-:W-:Y:S02]  /*0820*/  FFMA.FTZ R33, R13, R13, R33 ;  /* 0x0000000d0d217223 */ /* 0x000fe40000010021 */
[----:B------:R-:W-:Y:S01]  /*0830*/  STL [R1+0xc], R13 ;  /* 0x00000c0d01007387 */ /* 0x000fe20000100800 */
[----:B0-----:R-:W-:-:S02]  /*0840*/  HADD2.F32 R12, -RZ, R8.H1_H1 ;  /* 0x30000008ff0c7230 */ /* 0x001fc40000004100 */
[--C-:B------:R-:W-:Y:S02]  /*0850*/  HADD2.F32 R8, -RZ, R9.reuse.H0_H0 ;  /* 0x20000009ff087230 */ /* 0x100fe40000004100 */
[----:B------:R-:W-:Y:S02]  /*0860*/  HADD2.F32 R9, -RZ, R9.H1_H1 ;  /* 0x30000009ff097230 */ /* 0x000fe40000004100 */
[----:B------:R-:W-:Y:S01]  /*0870*/  FADD.FTZ R21, R21, R12 ;  /* 0x0000000c15157221 */ /* 0x000fe20000010000 */
[----:B------:R-:W-:Y:S01]  /*0880*/  FFMA.FTZ R33, R12, R12, R33 ;  /* 0x0000000c0c217223 */ /* 0x000fe20000010021 */
[----:B------:R-:W-:Y:S02]  /*0890*/  STL [R1+0x28], R12 ;  /* 0x0000280c01007387 */ /* 0x000fe40000100800 */
[----:B------:R-:W-:Y:S01]  /*08a0*/  FADD.FTZ R21, R21, R8 ;  /* 0x0000000815157221 */ /* 0x000fe20000010000 */
[----:B------:R-:W-:Y:S01]  /*08b0*/  FFMA.FTZ R33, R8, R8, R33 ;  /* 0x0000000808217223 */ /* 0x000fe20000010021 */
[----:B------:R0:W-:Y:S02]  /*08c0*/  STL [R1+0x24], R8 ;  /* 0x0000240801007387 */ /* 0x0001e40000100800 */
[----:B------:R-:W-:Y:S01]  /*08d0*/  FADD.FTZ R21, R21, R9 ;  /* 0x0000000915157221 */ /* 0x000fe20000010000 */
[----:B------:R-:W-:Y:S01]  /*08e0*/  FFMA.FTZ R33, R9, R9, R33 ;  /* 0x0000000909217223 */ /* 0x000fe20000010021 */
[----:B------:R-:W-:Y:S01]  /*08f0*/  STL [R1+0x20], R9 ;  /* 0x0000200901007387 */ /* 0x000fe20000100800 */
[----:B0-----:R-:W-:-:S02]  /*0900*/  HADD2.F32 R8, -RZ, R4.H0_H0 ;  /* 0x20000004ff087230 */ /* 0x001fc40000004100 */
[----:B------:R-:W-:-:S03]  /*0910*/  HADD2.F32 R4, -RZ, R4.H1_H1 ;  /* 0x30000004ff047230 */ /* 0x000fc60000004100 */
[----:B------:R-:W-:Y:S01]  /*0920*/  FADD.FTZ R21, R21, R8 ;  /* 0x0000000815157221 */ /* 0x000fe20000010000 */
[----:B------:R-:W-:Y:S01]  /*0930*/  FFMA.FTZ R33, R8, R8, R33 ;  /* 0x0000000808217223 */ /* 0x000fe20000010021 */
[----:B------:R0:W-:Y:S02]  /*0940*/  STL [R1+0x8], R8 ;  /* 0x0000080801007387 */ /* 0x0001e40000100800 */
[----:B------:R-:W-:Y:S01]  /*0950*/  FADD.FTZ R21, R21, R4 ;  /* 0x0000000415157221 */ /* 0x000fe20000010000 */
[----:B------:R-:W-:Y:S01]  /*0960*/  FFMA.FTZ R33, R4, R4, R33 ;  /* 0x0000000404217223 */ /* 0x000fe20000010021 */
[----:B------:R1:W-:Y:S01]  /*0970*/  STL [R1+0x1c], R4 ;  /* 0x00001c0401007387 */ /* 0x0003e20000100800 */
[--C-:B0-----:R-:W-:Y:S02]  /*0980*/  HADD2.F32 R8, -RZ, R5.reuse.H0_H0 ;  /* 0x20000005ff087230 */ /* 0x101fe40000004100 */
[----:B-1----:R-:W-:-:S03]  /*0990*/  HADD2.F32 R4, -RZ, R5.H1_H1 ;  /* 0x30000005ff047230 */ /* 0x002fc60000004100 */
[----:B------:R0:W-:Y:S01]  /*09a0*/  STL [R1+0x18], R8 ;  /* 0x0000180801007387 */ /* 0x0001e20000100800 */
[----:B------:R-:W-:Y:S02]  /*09b0*/  HADD2.F32 R5, -RZ, R58.H0_H0 ;  /* 0x2000003aff057230 */ /* 0x000fe40000004100 */
[----:B------:R-:W-:Y:S01]  /*09c0*/  FADD.FTZ R21, R21, R8 ;  /* 0x0000000815157221 */ /* 0x000fe20000010000 */
[----:B------:R-:W-:Y:S01]  /*09d0*/  FFMA.FTZ R33, R8, R8, R33 ;  /* 0x0000000808217223 */ /* 0x000fe20000010021 */
[----:B------:R1:W-:Y:S02]  /*09e0*/  STL [R1+0x4], R4 ;  /* 0x0000040401007387 */ /* 0x0003e40000100800 */
[----:B------:R-:W-:Y:S01]  /*09f0*/  FADD.FTZ R21, R21, R4 ;  /* 0x0000000415157221 */ /* 0x000fe20000010000 */
[----:B------:R-:W-:Y:S01]  /*0a00*/  FFMA.FTZ R33, R4, R4, R33 ;  /* 0x0000000404217223 */ /* 0x000fe20000010021 */
[----:B------:R2:W-:Y:S01]  /*0a10*/  STL [R1], R5 ;  /* 0x0000000501007387 */ /* 0x0005e20000100800 */
[----:B------:R-:W-:-:S02]  /*0a20*/  HADD2.F32 R60, -RZ, R59.H0_H0 ;  /* 0x2000003bff3c7230 */ /* 0x000fc40000004100 */
[----:B0-----:R-:W-:Y:S01]  /*0a30*/  FFMA.FTZ R8, R5, R5, R33 ;  /* 0x0000000505087223 */ /* 0x001fe20000010021 */
[----:B------:R-:W3:Y:S01]  /*0a40*/  LDL R35, [R1+0x64] ;  /* 0x0000640001237983 */ /* 0x000ee20000100800 */
[----:B-1----:R-:W-:Y:S02]  /*0a50*/  FADD.FTZ R4, R21, R5 ;  /* 0x0000000515047221 */ /* 0x002fe40000010000 */
[----:B------:R-:W-:Y:S02]  /*0a60*/  FFMA.FTZ R9, R61, R61, R8 ;  /* 0x0000003d3d097223 */ /* 0x000fe40000010008 */
[----:B--2---:R-:W-:Y:S01]  /*0a70*/  FADD.FTZ R5, R4, R61 ;  /* 0x0000003d04057221 */ /* 0x004fe20000010000 */
[----:B------:R-:W-:Y:S02]  /*0a80*/  HADD2.F32 R59, -RZ, R59.H1_H1 ;  /* 0x3000003bff3b7230 */ /* 0x000fe40000004100 */
[----:B------:R-:W-:Y:S01]  /*0a90*/  FFMA.FTZ R8, R60, R60, R9 ;  /* 0x0000003c3c087223 */ /* 0x000fe20000010009 */
[----:B------:R-:W-:Y:S01]  /*0aa0*/  FADD.FTZ R4, R5, R60 ;  /* 0x0000003c05047221 */ /* 0x000fe20000010000 */
[----:B------:R-:W-:-:S02]  /*0ab0*/  HADD2.F32 R58, -RZ, R54.H0_H0 ;  /* 0x20000036ff3a7230 */ /* 0x000fc40000004100 */
[----:B------:R-:W-:Y:S01]  /*0ac0*/  FFMA.FTZ R9, R59, R59, R8 ;  /* 0x0000003b3b097223 */ /* 0x000fe20000010008 */
[----:B------:R-:W-:Y:S01]  /*0ad0*/  FADD.FTZ R5, R4, R59 ;  /* 0x0000003b04057221 */ /* 0x000fe20000010000 */
[----:B------:R-:W-:Y:S02]  /*0ae0*/  HADD2.F32 R57, -RZ, R54.H1_H1 ;  /* 0x30000036ff397230 */ /* 0x000fe40000004100 */
[----:B------:R-:W-:Y:S01]  /*0af0*/  FFMA.FTZ R8, R58, R58, R9 ;  /* 0x0000003a3a087223 */ /* 0x000fe20000010009 */
[----:B------:R-:W-:Y:S01]  /*0b00*/  FADD.FTZ R4, R5, R58 ;  /* 0x0000003a05047221 */ /* 0x000fe20000010000 */
[--C-:B------:R-:W-:Y:S02]  /*0b10*/  HADD2.F32 R56, -RZ, R55.reuse.H0_H0 ;  /* 0x20000037ff387230 */ /* 0x100fe40000004100 */
[----:B------:R-:W-:Y:S01]  /*0b20*/  FFMA.FTZ R5, R57, R57, R8 ;  /* 0x0000003939057223 */ /* 0x000fe20000010008 */
[----:B------:R-:W-:Y:S01]  /*0b30*/  FADD.FTZ R9, R4, R57 ;  /* 0x0000003904097221 */ /* 0x000fe20000010000 */
[----:B------:R-:W-:-:S02]  /*0b40*/  HADD2.F32 R55, -RZ, R55.H1_H1 ;  /* 0x30000037ff377230 */ /* 0x000fc40000004100 */
[----:B------:R-:W-:Y:S01]  /*0b50*/  FFMA.FTZ R32, R56, R56, R5 ;  /* 0x0000003838207223 */ /* 0x000fe20000010005 */
[----:B------:R-:W-:Y:S01]  /*0b60*/  FADD.FTZ R4, R9, R56 ;  /* 0x0000003809047221 */ /* 0x000fe20000010000 */
[--C-:B------:R-:W-:Y:S02]  /*0b70*/  HADD2.F32 R54, -RZ, R50.reuse.H0_H0 ;  /* 0x20000032ff367230 */ /* 0x100fe40000004100 */
[----:B------:R-:W-:Y:S01]  /*0b80*/  FFMA.FTZ R32, R55, R55, R32 ;  /* 0x0000003737207223 */ /* 0x000fe20000010020 */
[----:B------:R-:W-:Y:S01]  /*0b90*/  FADD.FTZ R21, R4, R55 ;  /* 0x0000003704157221 */ /* 0x000fe20000010000 */
        /* <DEDUP_REMOVED lines=78> */
[----:B------:R-:W-:Y:S01]  /*1080*/  HADD2.F32 R18, -RZ, R19.H1_H1 ;  /* 0x30000013ff127230 */ /* 0x000fe20000004100 */
[----:B------:R-:W0:Y:S02]  /*1090*/  S2R R34, SR_TID.X ;  /* 0x0000000000227919 */ /* 0x000e240000002100 */
        /* <DEDUP_REMOVED lines=9> */
[--C-:B------:R-:W-:Y:S02]  /*1130*/  HADD2.F32 R21, -RZ, R23.reuse.H0_H0 ;  /* 0x20000017ff157230 */ /* 0x100fe40000004100 */
[----:B------:R-:W-:Y:S01]  /*1140*/  FFMA.FTZ R33, R20, R20, R33 ;  /* 0x0000001414217223 */ /* 0x000fe20000010021 */
[----:B------:R-:W-:Y:S02]  /*1150*/  HADD2.F32 R22, -RZ, R23.H1_H1 ;  /* 0x30000017ff167230 */ /* 0x000fe40000004100 */
[----:B------:R-:W-:Y:S01]  /*1160*/  FADD.FTZ R32, R32, R21 ;  /* 0x0000001520207221 */ /* 0x000fe20000010000 */
[----:B------:R-:W-:Y:S01]  /*1170*/  FFMA.FTZ R33, R21, R21, R33 ;  /* 0x0000001515217223 */ /* 0x000fe20000010021 */
[--C-:B------:R-:W-:Y:S02]  /*1180*/  HADD2.F32 R23, -RZ, R30.reuse.H0_H0 ;  /* 0x2000001eff177230 */ /* 0x100fe40000004100 */
        /* <DEDUP_REMOVED lines=8> */
[----:B0-----:R-:W-:Y:S01]  /*1210*/  ISETP.GT.U32.AND P1, PT, R34, 0x3f, PT ;  /* 0x0000003f2200780c */ /* 0x001fe20003f24070 */
[----:B------:R-:W-:Y:S02]  /*1220*/  HADD2.F32 R40, -RZ, R31.H1_H1 ;  /* 0x3000001fff287230 */ /* 0x000fe40000004100 */
[----:B------:R-:W-:Y:S01]  /*1230*/  FADD.FTZ R32, R32, R39 ;  /* 0x0000002720207221 */ /* 0x000fe20000010000 */
[----:B------:R-:W-:Y:S01]  /*1240*/  FFMA.FTZ R31, R39, R39, R30 ;  /* 0x00000027271f7223 */ /* 0x000fe2000001001e */
[----:B------:R-:W-:-:S02]  /*1250*/  UIADD3 UR7, UP0, UPT, UR8, 0x5, URZ ;  /* 0x0000000508077890 */ /* 0x000fc4000ff1e0ff */
[----:B------:R-:W-:Y:S01]  /*1260*/  FADD.FTZ R30, R32, R40 ;  /* 0x00000028201e7221 */ /* 0x000fe20000010000 */
[----:B------:R-:W-:Y:S01]  /*1270*/  FFMA.FTZ R31, R40, R40, R31 ;  /* 0x00000028281f7223 */ /* 0x000fe2000001001f */
[----:B------:R-:W-:Y:S01]  /*1280*/  USHF.L.U32 UR6, UR8, 0x4, URZ ;  /* 0x0000000408067899 */ /* 0x000fe200080006ff */
[----:B------:R-:W-:Y:S01]  /*1290*/  BSSY.RECONVERGENT B0, `(.L_x_800) ;  /* 0x0000033000007945 */ /* 0x000fe20003800200 */
[----:B------:R-:W-:Y:S02]  /*12a0*/  UIADD3.X UR5, UPT, UPT, URZ, UR5, URZ, UP0, !UPT ;  /* 0x00000005ff057290 */ /* 0x000fe400087fe4ff */
        /* <DEDUP_REMOVED lines=49> */
.L_x_801:
[----:B------:R-:W-:Y:S05]  /*15c0*/  BSYNC.RECONVERGENT B0 ;  /* 0x0000000000007941 */ /* 0x000fea0003800200 */
.L_x_800:
        /* <DEDUP_REMOVED lines=25> */
.L_x_803:
[----:B------:R-:W-:Y:S05]  /*1760*/  BSYNC.RECONVERGENT B0 ;  /* 0x0000000000007941 */ /* 0x000fea0003800200 */
.L_x_802:
        /* <DEDUP_REMOVED lines=13> */
.L_x_805:
[----:B------:R-:W2:Y:S04]  /*1840*/  LD.E.STRONG.GPU R33, desc[UR12][R30.64] ;  /* 0x0000000c1e217980 */ /* 0x000ea8000c10f900 */
[----:B--2---:R-:W-:Y:S01]  /*1850*/  CCTL.IVALL ;  /* 0x00000000ff00798f */ /* 0x004fe20002000000 */
[----:B------:R-:W-:Y:S05]  /*1860*/  YIELD ;  /* 0x0000000000007946 */ /* 0x000fea0003800000 */
[----:B-----5:R-:W-:-:S04]  /*1870*/  LOP3.LUT R33, R33, R32, RZ, 0x3c, !PT ;  /* 0x0000002021217212 */ /* 0x020fc800078e3cff */
[----:B------:R-:W-:-:S13]  /*1880*/  ISETP.GT.AND P2, PT, R33, -0x1, PT ;  /* 0xffffffff2100780c */ /* 0x000fda0003f44270 */
[----:B------:R-:W-:Y:S05]  /*1890*/  @P2 BRA `(.L_x_805) ;  /* 0xfffffffc00e82947 */ /* 0x000fea000383ffff */
.L_x_804:
        /* <DEDUP_REMOVED lines=37> */
.L_x_807:
[----:B------:R-:W-:Y:S05]  /*1af0*/  BSYNC.RECONVERGENT B0 ;  /* 0x0000000000007941 */ /* 0x000fea0003800200 */
.L_x_806:
        /* <DEDUP_REMOVED lines=30> */
.L_x_809:
[----:B------:R-:W-:Y:S05]  /*1ce0*/  BSYNC.RECONVERGENT B0 ;  /* 0x0000000000007941 */ /* 0x000fea0003800200 */
.L_x_808:
[----:B------:R-:W-:Y:S06]  /*1cf0*/  BAR.SYNC.DEFER_BLOCKING 0x0 ;  /* 0x0000000000007b1d */ /* 0x000fec0000010000 */
[----:B------:R-:W-:Y:S04]  /*1d00*/  BSSY.RECONVERGENT B0, `(.L_x_810) ;  /* 0x0000013000007945 */ /* 0x000fe80003800200 */
[----:B------:R-:W-:Y:S05]  /*1d10*/  @P0 BRA `(.L_x_811) ;  /* 0x0000000000440947 */ /* 0x000fea0003800000 */
[----:B------:R-:W1:Y:S01]  /*1d20*/  S2UR UR7, SR_CgaCtaId ;  /* 0x00000000000779c3 */ /* 0x000e620000008800 */
[----:B------:R-:W2:Y:S01]  /*1d30*/  LDCU.64 UR16, c[0x0][0x3b0] ;  /* 0x00007600ff1077ac */ /* 0x000ea20008000a00 */
[----:B0-----:R-:W-:Y:S02]  /*1d40*/  IADD3 R31, PT, PT, R36, UR10, RZ ;  /* 0x0000000a241f7c10 */ /* 0x001fe4000fffe0ff */
[----:B------:R-:W-:Y:S01]  /*1d50*/  MOV R30, UR14 ;  /* 0x0000000e001e7c02 */ /* 0x000fe20008000f00 */
[----:B------:R-:W-:Y:S01]  /*1d60*/  UMOV UR6, 0x400 ;  /* 0x0000040000067882 */ /* 0x000fe20000000000 */
[----:B------:R-:W-:Y:S01]  /*1d70*/  SHF.L.U32 R31, R31, 0x1, RZ ;  /* 0x000000011f1f7819 */ /* 0x000fe200000006ff */
[----:B------:R-:W-:Y:S01]  /*1d80*/  UIADD3 UR6, UPT, UPT, UR6, 0xc80, URZ ;  /* 0x00000c8006067890 */ /* 0x000fe2000fffe0ff */
[----:B------:R-:W-:Y:S02]  /*1d90*/  MOV R32, UR14 ;  /* 0x0000000e00207c02 */ /* 0x000fe40008000f00 */
[----:B------:R-:W-:-:S02]  /*1da0*/  LEA R31, P1, R30, R31, 0x6 ;  /* 0x0000001f1e1f7211 */ /* 0x000fc400078230ff */
[----:B------:R-:W-:-:S04]  /*1db0*/  MOV R30, UR15 ;  /* 0x0000000f001e7c02 */ /* 0x000fc80008000f00 */
[----:B------:R-:W-:Y:S02]  /*1dc0*/  LEA.HI.X R32, R32, RZ, R30, 0x6, P1 ;  /* 0x000000ff20207211 */ /* 0x000fe400008f341e */
[----:B--2---:R-:W-:-:S04]  /*1dd0*/  LEA R30, P1, R31, UR16, 0x2 ;  /* 0x000000101f1e7c11 */ /* 0x004fc8000f8210ff */
[----:B------:R-:W-:Y:S01]  /*1de0*/  LEA.HI.X R31, R31, UR17, R32, 0x2, P1 ;  /* 0x000000111f1f7c11 */ /* 0x000fe200088f1420 */
[----:B-1----:R-:W-:-:S06]  /*1df0*/  ULEA UR6, UR7, UR6, 0x18 ;  /* 0x0000000607067291 */ /* 0x002fcc000f8ec0ff */
[----:B------:R-:W-:-:S06]  /*1e00*/  LEA R32, R36, UR6, 0x3 ;  /* 0x0000000624207c11 */ /* 0x000fcc000f8e18ff */
[----:B------:R-:W0:Y:S04]  /*1e10*/  LDS.64 R32, [R32] ;  /* 0x0000000020207984 */ /* 0x000e280000000a00 */
[----:B0-----:R1:W-:Y:S02]  /*1e20*/  STG.E.64 desc[UR12][R30.64], R32 ;  /* 0x000000201e007986 */ /* 0x0013e4000c101b0c */
.L_x_811:
[----:B------:R-:W-:Y:S05]  /*1e30*/  BSYNC.RECONVERGENT B0 ;  /* 0x0000000000007941 */ /* 0x000fea0003800200 */
.L_x_810:
[----:B------:R-:W2:Y:S01]  /*1e40*/  S2UR UR7, SR_CgaCtaId ;  /* 0x00000000000779c3 */ /* 0x000ea20000008800 */
[----:B------:R-:W-:Y:S01]  /*1e50*/  UMOV UR6, 0x400 ;  /* 0x0000040000067882 */ /* 0x000fe20000000000 */
[----:B------:R-:W-:Y:S01]  /*1e60*/  IMAD.HI.U32 R28, R28, -0x33333333, RZ ;  /* 0xcccccccd1c1c7827 */ /* 0x000fe200078e00ff */
[----:B------:R-:W-:Y:S01]  /*1e70*/  UIADD3 UR6, UPT, UPT, UR6, 0xc80, URZ ;  /* 0x00000c8006067890 */ /* 0x000fe2000fffe0ff */
[----:B------:R-:W3:Y:S02]  /*1e80*/  LDL.LU R37, [R1+0xc] ;  /* 0x00000c0001257983 */ /* 0x000ee40000300800 */
[--C-:B01---5:R-:W-:Y:S01]  /*1e90*/  HADD2.F32 R30, -RZ, R26.reuse.H0_H0 ;  /* 0x2000001aff1e7230 */ /* 0x123fe20000004100 */
[----:B------:R-:W-:Y:S01]  /*1ea0*/  LEA.HI R28, R28, -UR10, RZ, 0x1c ;  /* 0x8000000a1c1c7c11 */ /* 0x000fe2000f8fe0ff */
[----:B------:R-:W-:Y:S02]  /*1eb0*/  HADD2.F32 R31, -RZ, R26.H1_H1 ;  /* 0x3000001aff1f7230 */ /* 0x000fe40000004100 */
[----:B------:R-:W-:Y:S01]  /*1ec0*/  HADD2.F32 R32, -RZ, R24.H1_H1 ;  /* 0x30000018ff207230 */ /* 0x000fe20000004100 */
[----:B--2---:R-:W-:-:S06]  /*1ed0*/  ULEA UR6, UR7, UR6, 0x18 ;  /* 0x0000000607067291 */ /* 0x004fcc000f8ec0ff */
[----:B------:R-:W-:-:S05]  /*1ee0*/  LEA R28, R28, UR6, 0x3 ;  /* 0x000000061c1c7c11 */ /* 0x000fca000f8e18ff */
[----:B------:R-:W0:Y:S01]  /*1ef0*/  LDCU UR6, c[0x0][0x3a0] ;  /* 0x00007400ff0677ac */ /* 0x000e220008000800 */
[----:B------:R-:W0:Y:S01]  /*1f00*/  LDS.64 R28, [R28] ;  /* 0x000000001c1c7984 */ /* 0x000e220000000a00 */
[--C-:B------:R-:W-:Y:S02]  /*1f10*/  HADD2.F32 R33, -RZ, R27.reuse.H0_H0 ;  /* 0x2000001bff217230 */ /* 0x100fe40000004100 */
[----:B------:R-:W-:Y:S02]  /*1f20*/  HADD2.F32 R34, -RZ, R27.H1_H1 ;  /* 0x3000001bff227230 */ /* 0x000fe40000004100 */
[--C-:B------:R-:W-:Y:S02]  /*1f30*/  HADD2.F32 R35, -RZ, R25.reuse.H0_H0 ;  /* 0x20000019ff237230 */ /* 0x100fe40000004100 */
[----:B------:R-:W-:Y:S02]  /*1f40*/  HADD2.F32 R36, -RZ, R25.H1_H1 ;  /* 0x30000019ff247230 */ /* 0x000fe40000004100 */
[----:B0-----:R-:W-:Y:S01]  /*1f50*/  FADD.FTZ R29, R29, UR6 ;  /* 0x000000061d1d7e21 */ /* 0x001fe20008010000 */
[--C-:B------:R-:W-:Y:S01]  /*1f60*/  FADD.FTZ R26, R0, -R28.reuse ;  /* 0x8000001c001a7221 */ /* 0x100fe20000010000 */
[----:B------:R-:W-:Y:S01]  /*1f70*/  FADD.FTZ R44, R44, -R28 ;  /* 0x8000001c2c2c7221 */ /* 0x000fe20000010000 */
[----:B------:R-:W-:-:S02]  /*1f80*/  HADD2.F32 R0, -RZ, R24.H0_H0 ;  /* 0x20000018ff007230 */ /* 0x000fc40000004100 */
[--C-:B------:R-:W-:Y:S01]  /*1f90*/  FADD.FTZ R43, R43, -R28.reuse ;  /* 0x8000001c2b2b7221 */ /* 0x100fe20000010000 */
[----:B------:R-:W-:Y:S01]  /*1fa0*/  FADD.FTZ R42, R42, -R28 ;  /* 0x8000001c2a2a7221 */ /* 0x000fe20000010000 */
[----:B------:R-:W0:Y:S01]  /*1fb0*/  MUFU.RSQ R29, R29 ;  /* 0x0000001d001d7308 */ /* 0x000e220000001400 */
[----:B------:R-:W1:Y:S01]  /*1fc0*/  LDCU.64 UR6, c[0x0][0x380] ;  /* 0x00007000ff0677ac */ /* 0x000e620008000a00 */
[C---:B0-----:R-:W-:Y:S01]  /*1fd0*/  FMUL.FTZ R26, R29.reuse, R26 ;  /* 0x0000001a1d1a7220 */ /* 0x041fe20000410000 */
[C---:B------:R-:W-:Y:S01]  /*1fe0*/  FMUL.FTZ R44, R29.reuse, R44 ;  /* 0x0000002c1d2c7220 */ /* 0x040fe20000410000 */
[C---:B------:R-:W-:Y:S01]  /*1ff0*/  FMUL.FTZ R27, R29.reuse, R43 ;  /* 0x0000002b1d1b7220 */ /* 0x040fe20000410000 */
[----:B------:R-:W-:Y:S01]  /*2000*/  FMUL.FTZ R25, R29, R42 ;  /* 0x0000002a1d197220 */ /* 0x000fe20000410000 */
[----:B------:R-:W-:Y:S01]  /*2010*/  FFMA.FTZ R24, R26, R30, R0 ;  /* 0x0000001e1a187223 */ /* 0x000fe20000010000 */
[----:B------:R-:W-:Y:S01]  /*2020*/  FFMA.FTZ R44, R44, R31, R32 ;  /* 0x0000001f2c2c7223 */ /* 0x000fe20000010020 */
[----:B------:R-:W-:Y:S01]  /*2030*/  FFMA.FTZ R27, R27, R33, R35 ;  /* 0x000000211b1b7223 */ /* 0x000fe20000010023 */
[----:B------:R-:W-:Y:S01]  /*2040*/  FFMA.FTZ R25, R25, R34, R36 ;  /* 0x0000002219197223 */ /* 0x000fe20000010024 */
[----:B------:R-:W1:Y:S02]  /*2050*/  LDL.LU R26, [R1+0x44] ;  /* 0x00004400011a7983 */ /* 0x000e640000300800 */
[----:B------:R-:W-:-:S02]  /*2060*/  F2FP.F16.F32.PACK_AB R24, R44, R24 ;  /* 0x000000182c18723e */ /* 0x000fc400000000ff */
[----:B------:R-:W2:Y:S01]  /*2070*/  LDL.LU R44, [R1] ;  /* 0x00000000012c7983 */ /* 0x000ea20000300800 */
[----:B------:R-:W-:-:S03]  /*2080*/  F2FP.F16.F32.PACK_AB R25, R25, R27 ;  /* 0x0000001b1919723e */ /* 0x000fc600000000ff */
[----:B------:R-:W4:Y:S04]  /*2090*/  LDL.LU R43, [R1+0x8] ;  /* 0x00000800012b7983 */ /* 0x000f280000300800 */
[----:B------:R-:W2:Y:S04]  /*20a0*/  LDL.LU R42, [R1+0x10] ;  /* 0x00001000012a7983 */ /* 0x000ea80000300800 */
[----:B------:R-:W3:Y:S01]  /*20b0*/  LDL.LU R27, [R1+0x48] ;  /* 0x00004800011b7983 */ /* 0x000ee20000300800 */
[----:B-1----:R-:W-:-:S04]  /*20c0*/  IADD3 R26, P1, PT, R26, UR6, RZ ;  /* 0x000000061a1a7c10 */ /* 0x002fc8000ff3e0ff */
[----:B---3--:R-:W-:Y:S01]  /*20d0*/  IADD3.X R27, PT, PT, R27, UR7, RZ, P1, !PT ;  /* 0x000000071b1b7c10 */ /* 0x008fe20008ffe4ff */
        /* <DEDUP_REMOVED lines=22> */
[----:B------:R-:W-:Y:S01]  /*2240*/  FADD.FTZ R16, R16, -R28 ;  /* 0x8000001c10107221 */ /* 0x000fe20000010000 */
        /* <DEDUP_REMOVED lines=28> */
[----:B----4-:R-:W-:-:S02]  /*2410*/  FADD.FTZ R42, R43, -R28 ;  /* 0x8000001c2b2a7221 */ /* 0x010fc40000010000 */
[C---:B------:R-:W-:Y:S01]  /*2420*/  FMUL.FTZ R24, R29.reuse, R24 ;  /* 0x000000181d187220 */ /* 0x040fe20000410000 */
[C---:B------:R-:W-:Y:S01]  /*2430*/  FMUL.FTZ R25, R29.reuse, R25 ;  /* 0x000000191d197220 */ /* 0x040fe20000410000 */
[----:B------:R-:W-:Y:S02]  /*2440*/  FADD.FTZ R43, R44, -R28 ;  /* 0x8000001c2c2b7221 */ /* 0x000fe40000010000 */
[C-C-:B------:R-:W-:Y:S01]  /*2450*/  FFMA.FTZ R44, R30.reuse, R24, R0.reuse ;  /* 0x000000181e2c7223 */ /* 0x140fe20000010000 */
[----:B------:R-:W-:Y:S02]  /*2460*/  FFMA.FTZ R24, R30, R25, R0 ;  /* 0x000000191e187223 */ /* 0x000fe40000010000 */
[----:B------:R-:W2:Y:S04]  /*2470*/  LDL.LU R25, [R1+0x28] ;  /* 0x0000280001197983 */ /* 0x000ea80000300800 */
[----:B------:R1:W-:Y:S04]  /*2480*/  STL [R1], R24 ;  /* 0x0000001801007387 */ /* 0x0003e80000100800 */
[----:B-1----:R-:W3:Y:S01]  /*2490*/  LDL.LU R24, [R1+0x1c] ;  /* 0x00001c0001187983 */ /* 0x002ee20000300800 */
[C---:B------:R-:W-:Y:S01]  /*24a0*/  FMUL.FTZ R42, R29.reuse, R42 ;  /* 0x0000002a1d2a7220 */ /* 0x040fe20000410000 */
[----:B------:R-:W-:-:S03]  /*24b0*/  FMUL.FTZ R43, R29, R43 ;  /* 0x0000002b1d2b7220 */ /* 0x000fc60000410000 */
[----:B------:R-:W-:Y:S01]  /*24c0*/  FFMA.FTZ R42, R30, R42, R0 ;  /* 0x0000002a1e2a7223 */ /* 0x000fe20000010000 */
[----:B------:R1:W-:Y:S01]  /*24d0*/  STL [R1+0x8], R37 ;  /* 0x0000082501007387 */ /* 0x0003e20000100800 */
[----:B------:R-:W-:-:S03]  /*24e0*/  FMUL.FTZ R54, R29, R54 ;  /* 0x000000361d367220 */ /* 0x000fc60000410000 */
[----:B------:R4:W-:Y:S01]  /*24f0*/  STL [R1+0xc], R42 ;  /* 0x00000c2a01007387 */ /* 0x0009e20000100800 */
[C-C-:B-1----:R-:W-:Y:S01]  /*2500*/  FFMA.FTZ R37, R30.reuse, R43, R0.reuse ;  /* 0x0000002b1e257223 */ /* 0x142fe20000010000 */
[C---:B------:R-:W-:Y:S01]  /*2510*/  FMUL.FTZ R50, R29.reuse, R50 ;  /* 0x000000321d327220 */ /* 0x040fe20000410000 */
[----:B----4-:R-:W-:Y:S02]  /*2520*/  FFMA.FTZ R42, R30, R58, R0 ;  /* 0x0000003a1e2a7223 */ /* 0x010fe40000010000 */
[----:B------:R-:W4:Y:S01]  /*2530*/  LDL.LU R58, [R1+0x34] ;  /* 0x00003400013a7983 */ /* 0x000f220000300800 */
[----:B------:R-:W-:-:S03]  /*2540*/  FMUL.FTZ R46, R29, R46 ;  /* 0x0000002e1d2e7220 */ /* 0x000fc60000410000 */
[----:B------:R1:W-:Y:S01]  /*2550*/  STL [R1+0x10], R37 ;  /* 0x0000102501007387 */ /* 0x0003e20000100800 */
[C---:B------:R-:W-:Y:S01]  /*2560*/  FMUL.FTZ R3, R29.reuse, R3 ;  /* 0x000000031d037220 */ /* 0x040fe20000410000 */
[C---:B------:R-:W-:Y:S01]  /*2570*/  FMUL.FTZ R7, R29.reuse, R7 ;  /* 0x000000071d077220 */ /* 0x040fe20000410000 */
[----:B------:R-:W-:Y:S01]  /*2580*/  FMUL.FTZ R11, R29, R11 ;  /* 0x0000000b1d0b7220 */ /* 0x000fe20000410000 */
[----:B------:R0:W-:Y:S01]  /*2590*/  STL [R1+0x44], R42 ;  /* 0x0000442a01007387 */ /* 0x0001e20000100800 */
[C-C-:B------:R-:W-:Y:S01]  /*25a0*/  FFMA.FTZ R43, R30.reuse, R50, R0.reuse ;  /* 0x000000321e2b7223 */ /* 0x140fe20000010000 */
[C-C-:B-1----:R-:W-:Y:S02]  /*25b0*/  FFMA.FTZ R37, R30.reuse, R54, R0.reuse ;  /* 0x000000361e257223 */ /* 0x142fe40000010000 */
[----:B------:R-:W4:Y:S01]  /*25c0*/  LDL.LU R54, [R1+0x40] ;  /* 0x0000400001367983 */ /* 0x000f220000300800 */
[----:B0-----:R-:W-:-:S03]  /*25d0*/  FFMA.FTZ R42, R30, R46, R0 ;  /* 0x0000002e1e2a7223 */ /* 0x001fc60000010000 */
[----:B------:R0:W-:Y:S01]  /*25e0*/  STL [R1+0x4c], R37 ;  /* 0x00004c2501007387 */ /* 0x0001e20000100800 */
[C-C-:B------:R-:W-:Y:S01]  /*25f0*/  FFMA.FTZ R7, R30.reuse, R7, R0.reuse ;  /* 0x000000071e077223 */ /* 0x140fe20000010000 */
[C---:B------:R-:W-:Y:S01]  /*2600*/  FMUL.FTZ R15, R29.reuse, R15 ;  /* 0x0000000f1d0f7220 */ /* 0x040fe20000410000 */
[C---:B------:R-:W-:Y:S01]  /*2610*/  FMUL.FTZ R19, R29.reuse, R19 ;  /* 0x000000131d137220 */ /* 0x040fe20000410000 */
[----:B------:R1:W-:Y:S01]  /*2620*/  STL [R1+0x50], R43 ;  /* 0x0000502b01007387 */ /* 0x0003e20000100800 */
[----:B------:R-:W-:Y:S01]  /*2630*/  FMUL.FTZ R23, R29, R23 ;  /* 0x000000171d177220 */ /* 0x000fe20000410000 */
[C-C-:B0-----:R-:W-:Y:S01]  /*2640*/  FFMA.FTZ R37, R30.reuse, R3, R0.reuse ;  /* 0x000000031e257223 */ /* 0x141fe20000010000 */
[C-C-:B------:R-:W-:Y:S01]  /*2650*/  FFMA.FTZ R3, R30.reuse, R11, R0.reuse ;  /* 0x0000000b1e037223 */ /* 0x140fe20000010000 */
[----:B------:R0:W-:Y:S01]  /*2660*/  STL [R1+0x54], R42 ;  /* 0x0000542a01007387 */ /* 0x0001e20000100800 */
[----:B-1----:R-:W-:-:S03]  /*2670*/  FFMA.FTZ R43, R30, R15, R0 ;  /* 0x0000000f1e2b7223 */ /* 0x002fc60000010000 */
[----:B------:R1:W-:Y:S04]  /*2680*/  STL [R1+0x58], R37 ;  /* 0x0000582501007387 */ /* 0x0003e80000100800 */
[----:B------:R2:W-:Y:S01]  /*2690*/  STL [R1+0x48], R7 ;  /* 0x0000480701007387 */ /* 0x0005e20000100800 */
[----:B0-----:R-:W-:-:S03]  /*26a0*/  FFMA.FTZ R42, R30, R19, R0 ;  /* 0x000000131e2a7223 */ /* 0x001fc60000010000 */
[----:B------:R4:W-:Y:S01]  /*26b0*/  STL [R1+0x14], R3 ;  /* 0x0000140301007387 */ /* 0x0009e20000100800 */
[----:B-1----:R-:W-:-:S03]  /*26c0*/  FFMA.FTZ R37, R30, R23, R0 ;  /* 0x000000171e257223 */ /* 0x002fc60000010000 */
[----:B------:R-:W4:Y:S04]  /*26d0*/  LDL.LU R15, [R1+0x3c] ;  /* 0x00003c00010f7983 */ /* 0x000f280000300800 */
[----:B------:R-:W4:Y:S04]  /*26e0*/  LDL.LU R19, [R1+0x38] ;  /* 0x0000380001137983 */ /* 0x000f280000300800 */
[----:B------:R-:W4:Y:S01]  /*26f0*/  LDL.LU R23, [R1+0x30] ;  /* 0x0000300001177983 */ /* 0x000f220000300800 */
[--C-:B--2---:R-:W-:Y:S01]  /*2700*/  FADD.FTZ R7, R25, -R28.reuse ;  /* 0x8000001c19077221 */ /* 0x104fe20000010000 */
[----:B---3--:R-:W-:-:S02]  /*2710*/  FADD.FTZ R11, R24, -R28 ;  /* 0x8000001c180b7221 */ /* 0x008fc40000010000 */
[----:B------:R-:W2:Y:S04]  /*2720*/  LDL.LU R24, [R1+0x2c] ;  /* 0x00002c0001187983 */ /* 0x000ea80000300800 */
[----:B------:R-:W3:Y:S04]  /*2730*/  LDL.LU R25, [R1+0x24] ;  /* 0x0000240001197983 */ /* 0x000ee80000300800 */
[----:B------:R-:W2:Y:S04]  /*2740*/  LDL.LU R30, [R1+0x20] ;  /* 0x00002000011e7983 */ /* 0x000ea80000300800 */
[----:B------:R-:W2:Y:S04]  /*2750*/  LDL.LU R50, [R1+0x18] ;  /* 0x0000180001327983 */ /* 0x000ea80000300800 */
[----:B------:R-:W2:Y:S01]  /*2760*/  LDL.LU R46, [R1+0x4] ;  /* 0x00000400012e7983 */ /* 0x000ea20000300800 */
[--C-:B----4-:R-:W-:Y:S01]  /*2770*/  FADD.FTZ R3, R58, -R28.reuse ;  /* 0x8000001c3a037221 */ /* 0x110fe20000010000 */
        /* <DEDUP_REMOVED lines=12> */
[----:B------:R-:W-:Y:S01]  /*2840*/  FADD.FTZ R0, R54, -R28 ;  /* 0x8000001c36007221 */ /* 0x000fe20000010000 */
[C---:B------:R-:W-:Y:S01]  /*2850*/  FMUL.FTZ R20, R29.reuse, R20 ;  /* 0x000000141d147220 */ /* 0x040fe20000410000 */
[C---:B------:R-:W-:Y:S01]  /*2860*/  FMUL.FTZ R38, R29.reuse, R38 ;  /* 0x000000261d267220 */ /* 0x040fe20000410000 */
[----:B------:R-:W4:Y:S01]  /*2870*/  LDL.LU R58, [R1+0x10] ;  /* 0x00001000013a7983 */ /* 0x000f220000300800 */
        /* <DEDUP_REMOVED lines=27> */
[----:B------:R-:W4:Y:S01]  /*2a30*/  LDL.LU R54, [R1+0x44] ;  /* 0x0000440001367983 */ /* 0x000f220000300800 */
[----:B------:R-:W-:-:S04]  /*2a40*/  FADD.FTZ R15, R15, -R28 ;  /* 0x8000001c0f0f7221 */ /* 0x000fc80000010000 */
[----:B------:R-:W-:Y:S01]  /*2a50*/  FMUL.FTZ R15, R29, R15 ;  /* 0x0000000f1d0f7220 */ /* 0x000fe20000410000 */
[--C-:B------:R-:W-:Y:S01]  /*2a60*/  FADD.FTZ R23, R23, -R28.reuse ;  /* 0x8000001c17177221 */ /* 0x100fe20000010000 */
[----:B------:R-:W-:-:S03]  /*2a70*/  FADD.FTZ R19, R19, -R28 ;  /* 0x8000001c13137221 */ /* 0x000fc60000010000 */
        /* <DEDUP_REMOVED lines=14> */
[--C-:B---3--:R-:W-:Y:S01]  /*2b60*/  FADD.FTZ R25, R25, -R28.reuse ;  /* 0x8000001c19197221 */ /* 0x108fe20000010000 */
[----:B--2---:R-:W-:-:S03]  /*2b70*/  FADD.FTZ R24, R24, -R28 ;  /* 0x8000001c18187221 */ /* 0x004fc60000010000 */
[C---:B------:R-:W-:Y:S01]  /*2b80*/  FMUL.FTZ R25, R29.reuse, R25 ;  /* 0x000000191d197220 */ /* 0x040fe20000410000 */
[--C-:B------:R-:W-:Y:S01]  /*2b90*/  FADD.FTZ R31, R50, -R28.reuse ;  /* 0x8000001c321f7221 */ /* 0x100fe20000010000 */
[--C-:B------:R-:W-:Y:S01]  /*2ba0*/  FADD.FTZ R30, R30, -R28.reuse ;  /* 0x8000001c1e1e7221 */ /* 0x100fe20000010000 */
[----:B------:R-:W2:Y:S02]  /*2bb0*/  LDL.LU R50, [R1+0x4c] ;  /* 0x00004c0001327983 */ /* 0x000ea40000300800 */
[----:B------:R-:W-:Y:S01]  /*2bc0*/  FMUL.FTZ R31, R29, R31 ;  /* 0x0000001f1d1f7220 */ /* 0x000fe20000410000 */
[--C-:B------:R-:W-:Y:S01]  /*2bd0*/  FADD.FTZ R32, R46, -R28.reuse ;  /* 0x8000001c2e207221 */ /* 0x100fe20000010000 */
[----:B------:R-:W-:Y:S01]  /*2be0*/  FADD.FTZ R28, R40, -R28 ;  /* 0x8000001c281c7221 */ /* 0x000fe20000010000 */
[----:B------:R-:W3:Y:S01]  /*2bf0*/  LDL.LU R46, [R1+0x50] ;  /* 0x00005000012e7983 */ /* 0x000ee20000300800 */
[C-C-:B------:R-:W-:Y:S01]  /*2c00*/  FFMA.FTZ R25, R33.reuse, R25, R35.reuse ;  /* 0x0000001921197223 */ /* 0x140fe20000010023 */
[----:B------:R-:W-:-:S02]  /*2c10*/  FFMA.FTZ R31, R33, R31, R35 ;  /* 0x0000001f211f7223 */ /* 0x000fc40000010023 */
[----:B------:R-:W3:Y:S04]  /*2c20*/  LDL.LU R40, [R1+0x54] ;  /* 0x0000540001287983 */ /* 0x000ee80000300800 */
[----:B------:R-:W4:Y:S01]  /*2c30*/  LDL.LU R35, [R1] ;  /* 0x0000000001237983 */ /* 0x000f220000300800 */
        /* <DEDUP_REMOVED lines=31> */
[----:B------:R-:W3:Y:S04]  /*2e30*/  LDL.LU R34, [R1+0x58] ;  /* 0x0000580001227983 */ /* 0x000ee80000300800 */
[----:B------:R-:W3:Y:S04]  /*2e40*/  LDL.LU R36, [R1+0x48] ;  /* 0x0000480001247983 */ /* 0x000ee80000300800 */
[----:B------:R-:W3:Y:S04]  /*2e50*/  LDL.LU R44, [R1+0x8] ;  /* 0x00000800012c7983 */ /* 0x000ee80000300800 */
[----:B------:R-:W3:Y:S01]  /*2e60*/  LDL.LU R0, [R1+0xc] ;  /* 0x00000c0001007983 */ /* 0x000ee20000300800 */
[----:B----4-:R-:W-:-:S03]  /*2e70*/  F2FP.F16.F32.PACK_AB R22, R3, R35 ;  /* 0x000000230316723e */ /* 0x010fc600000000ff */
[----:B------:R-:W4:Y:S01]  /*2e80*/  LDL.LU R35, [R1+0x14] ;  /* 0x0000140001237983 */ /* 0x000f220000300800 */
        /* <DEDUP_REMOVED lines=8> */
[----:B--2---:R-:W-:Y:S02]  /*2f10*/  F2FP.F16.F32.PACK_AB R50, R53, R50 ;  /* 0x000000323532723e */ /* 0x004fe400000000ff */
[----:B------:R-:W-:Y:S02]  /*2f20*/  F2FP.F16.F32.PACK_AB R51, R51, R52 ;  /* 0x000000343333723e */ /* 0x000fe400000000ff */
[----:B---3--:R-:W-:Y:S02]  /*2f30*/  F2FP.F16.F32.PACK_AB R46, R49, R46 ;  /* 0x0000002e312e723e */ /* 0x008fe400000000ff */
        /* <DEDUP_REMOVED lines=15> */
[----:B------:R-:W-:Y:S01]  /*3030*/  F2FP.F16.F32.PACK_AB R39, R28, R39 ;  /* 0x000000271c27723e */ /* 0x000fe200000000ff */
[----:B------:R1:W-:Y:S01]  /*3040*/  STG.E.64 desc[UR12][R26.64+0x1400], R14 ;  /* 0x0014000e1a007986 */ /* 0x0003e2000c101b0c */
[----:B------:R-:W-:-:S03]  /*3050*/  USHF.L.U32 UR9, UR6, 0x1, URZ ;  /* 0x0000000106097899 */ /* 0x000fc600080006ff */
        /* <DEDUP_REMOVED lines=13> */
[----:B------:R-:W-:-:S02]  /*3130*/  USHF.L.U64.HI UR7, UR6, 0x1, UR7 ;  /* 0x0000000106077899 */ /* 0x000fc40008010207 */
[----:B------:R-:W-:-:S04]  /*3140*/  UISETP.GE.U32.AND UP0, UPT, UR8, UR9, UPT ;  /* 0x000000090800728c */ /* 0x000fc8000bf06070 */
[----:B------:R-:W-:Y:S02]  /*3150*/  UISETP.GE.AND.EX UP0, UPT, UR5, UR7, UPT, UP0 ;  /* 0x000000070500728c */ /* 0x000fe4000bf06300 */
[----:B------:R-:W-:Y:S01]  /*3160*/  ULOP3.LUT UR4, UR4, 0x1, URZ, 0x3c, !UPT ;  /* 0x0000000104047892 */ /* 0x000fe2000f8e3cff */
[----:B----4-:R-:W-:-:S05]  /*3170*/  F2FP.F16.F32.PACK_AB R12, R12, R35 ;  /* 0x000000230c0c723e */ /* 0x010fca00000000ff */
[----:B------:R1:W-:Y:S01]  /*3180*/  STG.E.64 desc[UR12][R26.64+0xf000], R12 ;  /* 0x00f0000c1a007986 */ /* 0x0003e2000c101b0c */
[----:B------:R-:W-:Y:S05]  /*3190*/  BRA.U !UP0, `(.L_x_812) ;  /* 0xffffffd108387547 */ /* 0x000fea000b83ffff */
[----:B------:R-:W-:Y:S05]  /*31a0*/  EXIT ;  /* 0x000000000000794d */ /* 0x000fea0003800000 */
.L_x_813:
        /* <DEDUP_REMOVED lines=13> */
.L_x_920:


//--------------------- .text._ZN13group_norm_v214gn_cuda_kernelI6__halfLi320ELi3ELi32ELi20ELi4096ELb0ELi64ELi320ELi320ELi4ELb1ELi6ELb0ELb0ENS_16CompileConditionILi1000EEEEEvPT_PKS4_S7_S7_flPfS8_Pj --------------------------
	.section	.text._ZN13group_norm_v214gn_cuda_kernelI6__halfLi320ELi3ELi32ELi20ELi4096ELb0ELi64ELi320ELi320ELi4ELb1ELi6ELb0ELb0ENS_16CompileConditionILi1000EEEEEvPT_PKS4_S7_S7_flPfS8_Pj,"ax",@progbits
	.align	128
        .global         _ZN13group_norm_v214gn_cuda_kernelI6__halfLi320ELi3ELi32ELi20ELi4096ELb0ELi64ELi320ELi320ELi4ELb1ELi6ELb0ELb0ENS_16CompileConditionILi1000EEEEEvPT_PKS4_S7_S7_flPfS8_Pj
        .type           _ZN13group_norm_v214gn_cuda_kernelI6__halfLi320ELi3ELi32ELi20ELi4096ELb0ELi64ELi320ELi320ELi4ELb1ELi6ELb0ELb0ENS_16CompileConditionILi1000EEEEEvPT_PKS4_S7_S7_flPfS8_Pj,@function
        .size           _ZN13group_norm_v214gn_cuda_kernelI6__halfLi320ELi3ELi32ELi20ELi4096ELb0ELi64ELi320ELi320ELi4ELb1ELi6ELb0ELb0ENS_16CompileConditionILi1000EEEEEvPT_PKS4_S7_S7_flPfS8_Pj,(.L_x_921 - _ZN13group_norm_v214gn_cuda_kernelI6__halfLi320ELi3ELi32ELi20ELi4096ELb0ELi64ELi320ELi320ELi4ELb1ELi6ELb0ELb0ENS_16CompileConditionILi1000EEEEEvPT_PKS4_S7_S7_flPfS8_Pj)
        .other          _ZN13group_norm_v214gn_cuda_kernelI6__halfLi320ELi3ELi32ELi20ELi4096ELb0ELi64ELi320ELi320ELi4ELb1ELi6ELb0ELb0ENS_16CompileConditionILi1000EEEEEvPT_PKS4_S7_S7_flPfS8_Pj,@"STO_CUDA_ENTRY STV_DEFAULT"
_ZN13group_norm_v214gn_cuda_kernelI6__halfLi320ELi3ELi32ELi20ELi4096ELb0ELi64ELi320ELi320ELi4ELb1ELi6ELb0ELb0ENS_16CompileConditionILi1000EEEEEvPT_PKS4_S7_S7_flPfS8_Pj:
.text._ZN13group_norm_v214gn_cuda_kernelI6__halfLi320ELi3ELi32ELi20ELi4096ELb0ELi64ELi320ELi320ELi4ELb1ELi6ELb0ELb0ENS_16CompileConditionILi1000EEEEEvPT_PKS4_S7_S7_flPfS8_Pj:
        /* <DEDUP_REMOVED lines=46> */
.L_x_826:
        /* <DEDUP_REMOVED lines=33> */
[----:B------:R0:W-:Y:S01]  /*04f0*/  STL [R1+0x44], R8 ;  /* 0x0000440801007387 */ /* 0x0001e20000100800 */
[----:B----4-:R-:W-:-:S03]  /*0500*/  IMAD.WIDE.U32 R28, R32, 0x2, R28 ;  /* 0x00000002201c7825 */ /* 0x010fc600078e001c */
[----:B------:R-:W4:Y:S01]  /*0510*/  LDG.E.64.CONSTANT R12, desc[UR8][R24.64+0xf000] ;  /* 0x00f00008180c7981 */ /* 0x000f22000c1e9b00 */
[----:B------:R-:W-:-:S03]  /*0520*/  IMAD.WIDE.U32 R26, R32, 0x2, R26 ;  /* 0x00000002201a7825 */ /* 0x000fc600078e001a */
[----:B------:R-:W4:Y:S04]  /*0530*/  LDG.E.64.CONSTANT R4, desc[UR8][R24.64+0x11800] ;  /* 0x0118000818047981 */ /* 0x000f28000c1e9b00 */
[----:B0-----:R-:W4:Y:S04]  /*0540*/  LDG.E.64.CONSTANT R8, desc[UR8][R24.64+0xdc00] ;  /* 0x00dc000818087981 */ /* 0x001f28000c1e9b00 */
[----:B------:R0:W-:Y:S04]  /*0550*/  STL [R1+0x48], R6 ;  /* 0x0000480601007387 */ /* 0x0001e80000100800 */
[----:B------:R-:W4:Y:S04]  /*0560*/  LDG.E.64.CONSTANT R30, desc[UR8][R24.64+0x12c00] ;  /* 0x012c0008181e7981 */ /* 0x000f28000c1e9b00 */
[----:B------:R-:W5:Y:S04]  /*0570*/  LDG.E.64.CONSTANT R28, desc[UR8][R28.64] ;  /* 0x000000081c1c7981 */ /* 0x000f68000c1e9b00 */
[----:B0-----:R0:W4:Y:S04]  /*0580*/  LDG.E.64.CONSTANT R6, desc[UR8][R24.64+0x10400] ;  /* 0x0104000818067981 */ /* 0x001128000c1e9b00 */
[----:B------:R-:W5:Y:S01]  /*0590*/  LDG.E.64.CONSTANT R26, desc[UR8][R26.64] ;  /* 0x000000081a1a7981 */ /* 0x000f62000c1e9b00 */
[----:B--2---:R-:W-:-:S02]  /*05a0*/  HADD2.F32 R0, -RZ, R42.H0_H0 ;  /* 0x2000002aff007230 */ /* 0x004fc40000004100 */
[----:B------:R-:W-:-:S03]  /*05b0*/  HADD2.F32 R42, -RZ, R42.H1_H1 ;  /* 0x3000002aff2a7230 */ /* 0x000fc60000004100 */
[----:B------:R-:W-:Y:S01]  /*05c0*/  FADD.FTZ R33, RZ, R0 ;  /* 0x00000000ff217221 */ /* 0x000fe20000010000 */
[----:B------:R-:W-:Y:S01]  /*05d0*/  FFMA.FTZ R35, R0, R0, RZ ;  /* 0x0000000000237223 */ /* 0x000fe200000100ff */
[--C-:B------:R-:W-:Y:S02]  /*05e0*/  HADD2.F32 R41, -RZ, R43.reuse.H0_H0 ;  /* 0x2000002bff297230 */ /* 0x100fe40000004100 */
[----:B0-----:R-:W-:Y:S01]  /*05f0*/  FADD.FTZ R24, R33, R42 ;  /* 0x0000002a21187221 */ /* 0x001fe20000010000 */
        /* <DEDUP_REMOVED lines=14> */
[----:B------:R-:W-:Y:S01]  /*06e0*/  STL [R1+0x28], R36 ;  /* 0x0000282401007387 */ /* 0x000fe20000100800 */
[----:B------:R-:W-:Y:S01]  /*06f0*/  FADD.FTZ R25, R25, R22 ;  /* 0x0000001619197221 */ /* 0x000fe20000010000 */
[----:B------:R-:W-:-:S02]  /*0700*/  FFMA.FTZ R33, R22, R22, R33 ;  /* 0x0000001616217223 */ /* 0x000fc40000010021 */
[----:B------:R-:W-:Y:S01]  /*0710*/  STL [R1+0x40], R34 ;  /* 0x0000402201007387 */ /* 0x000fe20000100800 */
[----:B------:R-:W-:Y:S01]  /*0720*/  FADD.FTZ R25, R25, R23 ;  /* 0x0000001719197221 */ /* 0x000fe20000010000 */
[----:B------:R-:W-:Y:S02]  /*0730*/  FFMA.FTZ R33, R23, R23, R33 ;  /* 0x0000001717217223 */ /* 0x000fe40000010021 */
[----:B------:R0:W-:Y:S04]  /*0740*/  STL [R1+0x3c], R22 ;  /* 0x00003c1601007387 */ /* 0x0001e80000100800 */
[----:B------:R-:W-:Y:S01]  /*0750*/  STL [R1+0x38], R23 ;  /* 0x0000381701007387 */ /* 0x000fe20000100800 */
[--C-:B0-----:R-:W-:Y:S02]  /*0760*/  HADD2.F32 R22, -RZ, R20.reuse.H0_H0 ;  /* 0x20000014ff167230 */ /* 0x101fe40000004100 */
        /* <DEDUP_REMOVED lines=17> */
[----:B------:R-:W-:Y:S01]  /*0880*/  FFMA.FTZ R33, R21, R21, R33 ;  /* 0x0000001515217223 */ /* 0x000fe20000010021 */
[----:B0-----:R-:W-:-:S02]  /*0890*/  HADD2.F32 R20, -RZ, R18.H1_H1 ;  /* 0x30000012ff147230 */ /* 0x001fc40000004100 */
[----:B------:R-:W-:-:S03]  /*08a0*/  HADD2.F32 R18, -RZ, R19.H0_H0 ;  /* 0x20000013ff127230 */ /* 0x000fc60000004100 */
[----:B------:R-:W-:Y:S01]  /*08b0*/  FADD.FTZ R25, R25, R20 ;  /* 0x0000001419197221 */ /* 0x000fe20000010000 */
[----:B------:R-:W-:Y:S01]  /*08c0*/  FFMA.FTZ R33, R20, R20, R33 ;  /* 0x0000001414217223 */ /* 0x000fe20000010021 */
[----:B------:R-:W-:Y:S01]  /*08d0*/  HADD2.F32 R19, -RZ, R19.H1_H1 ;  /* 0x30000013ff137230 */ /* 0x000fe20000004100 */
[----:B------:R-:W-:Y:S01]  /*08e0*/  STL [R1+0x20], R21 ;  /* 0x0000201501007387 */ /* 0x000fe20000100800 */
[----:B------:R-:W-:Y:S01]  /*08f0*/  FADD.FTZ R25, R25, R18 ;  /* 0x0000001219197221 */ /* 0x000fe20000010000 */
[----:B------:R-:W-:Y:S02]  /*0900*/  FFMA.FTZ R33, R18, R18, R33 ;  /* 0x0000001212217223 */ /* 0x000fe40000010021 */
[----:B------:R-:W-:Y:S01]  /*0910*/  STL [R1+0x1c], R20 ;  /* 0x00001c1401007387 */ /* 0x000fe20000100800 */
[----:B------:R-:W-:Y:S01]  /*0920*/  FADD.FTZ R25, R25, R19 ;  /* 0x0000001319197221 */ /* 0x000fe20000010000 */
[----:B------:R-:W-:Y:S02]  /*0930*/  FFMA.FTZ R33, R19, R19, R33 ;  /* 0x0000001313217223 */ /* 0x000fe40000010021 */
[----:B------:R0:W-:Y:S02]  /*0940*/  STL [R1+0x18], R18 ;  /* 0x0000181201007387 */ /* 0x0001e40000100800 */
[----:B0-----:R-:W-:-:S02]  /*0950*/  HADD2.F32 R18, -RZ, R16.H0_H0 ;  /* 0x20000010ff127230 */ /* 0x001fc40000004100 */
[----:B------:R-:W-:Y:S01]  /*0960*/  HADD2.F32 R16, -RZ, R16.H1_H1 ;  /* 0x30000010ff107230 */ /* 0x000fe20000004100 */
[----:B------:R-:W-:Y:S02]  /*0970*/  STL [R1+0x14], R19 ;  /* 0x0000141301007387 */ /* 0x000fe40000100800 */
[----:B------:R-:W-:Y:S01]  /*0980*/  FADD.FTZ R25, R25, R18 ;  /* 0x0000001219197221 */ /* 0x000fe20000010000 */
[----:B------:R-:W-:Y:S01]  /*0990*/  FFMA.FTZ R33, R18, R18, R33 ;  /* 0x0000001212217223 */ /* 0x000fe20000010021 */
[----:B------:R0:W-:Y:S02]  /*09a0*/  STL [R1+0x10], R18 ;  /* 0x0000101201007387 */ /* 0x0001e40000100800 */
[----:B------:R-:W-:Y:S01]  /*09b0*/  FADD.FTZ R25, R25, R16 ;  /* 0x0000001019197221 */ /* 0x000fe20000010000 */
[----:B------:R-:W-:Y:S01]  /*09c0*/  FFMA.FTZ R33, R16, R16, R33 ;  /* 0x0000001010217223 */ /* 0x000fe20000010021 */
[----:B------:R1:W-:Y:S01]  /*09d0*/  STL [R1+0xc], R16 ;  /* 0x00000c1001007387 */ /* 0x0003e20000100800 */
[----:B0-----:R-:W-:-:S02]  /*09e0*/  HADD2.F32 R18, -RZ, R17.H0_H0 ;  /* 0x20000011ff127230 */ /* 0x001fc40000004100 */
[----:B-1----:R-:W-:Y:S02]  /*09f0*/  HADD2.F32 R16, -RZ, R17.H1_H1 ;  /* 0x30000011ff107230 */ /* 0x002fe40000004100 */
[----:B------:R-:W-:Y:S01]  /*0a00*/  HADD2.F32 R17, -RZ, R58.H0_H0 ;  /* 0x2000003aff117230 */ /* 0x000fe20000004100 */
[----:B------:R-:W-:Y:S04]  /*0a10*/  STL [R1+0x8], R18 ;  /* 0x0000081201007387 */ /* 0x000fe80000100800 */
[----:B------:R0:W-:Y:S04]  /*0a20*/  STL [R1+0x4], R16 ;  /* 0x0000041001007387 */ /* 0x0001e80000100800 */
[----:B------:R1:W-:Y:S04]  /*0a30*/  STL [R1], R17 ;  /* 0x0000001101007387 */ /* 0x0003e80000100800 */
[----:B------:R-:W2:Y:S01]  /*0a40*/  LDL R34, [R1+0x78] ;  /* 0x0000780001227983 */ /* 0x000ea20000100800 */
[----:B------:R-:W-:Y:S01]  /*0a50*/  FADD.FTZ R25, R25, R18 ;  /* 0x0000001219197221 */ /* 0x000fe20000010000 */
[----:B------:R-:W-:-:S03]  /*0a60*/  FFMA.FTZ R33, R18, R18, R33 ;  /* 0x0000001212217223 */ /* 0x000fc60000010021 */
[----:B------:R-:W-:Y:S01]  /*0a70*/  FADD.FTZ R25, R25, R16 ;  /* 0x0000001019197221 */ /* 0x000fe20000010000 */
[----:B------:R-:W-:Y:S01]  /*0a80*/  FFMA.FTZ R33, R16, R16, R33 ;  /* 0x0000001010217223 */ /* 0x000fe20000010021 */
[----:B------:R-:W-:Y:S02]  /*0a90*/  HADD2.F32 R61, -RZ, R58.H1_H1 ;  /* 0x3000003aff3d7230 */ /* 0x000fe40000004100 */
[----:B0-----:R-:W-:Y:S01]  /*0aa0*/  FADD.FTZ R16, R25, R17 ;  /* 0x0000001119107221 */ /* 0x001fe20000010000 */
[----:B------:R-:W-:Y:S01]  /*0ab0*/  FFMA.FTZ R18, R17, R17, R33 ;  /* 0x0000001111127223 */ /* 0x000fe20000010021 */
[--C-:B------:R-:W-:Y:S02]  /*0ac0*/  HADD2.F32 R60, -RZ, R59.reuse.H0_H0 ;  /* 0x2000003bff3c7230 */ /* 0x100fe40000004100 */
[----:B-1----:R-:W-:Y:S01]  /*0ad0*/  FADD.FTZ R17, R16, R61 ;  /* 0x0000003d10117221 */ /* 0x002fe20000010000 */
        /* <DEDUP_REMOVED lines=64> */
[----:B----4-:R-:W-:-:S02]  /*0ee0*/  HADD2.F32 R25, -RZ, R8.H0_H0 ;  /* 0x20000008ff197230 */ /* 0x010fc40000004100 */
        /* <DEDUP_REMOVED lines=21> */
[----:B------:R-:W0:Y:S01]  /*1040*/  S2R R32, SR_TID.X ;  /* 0x0000000000207919 */ /* 0x000e220000002100 */
        /* <DEDUP_REMOVED lines=24> */
[----:B0-----:R-:W-:Y:S01]  /*11d0*/  ISETP.GT.U32.AND P1, PT, R32, 0x3f, PT ;  /* 0x0000003f2000780c */ /* 0x001fe20003f24070 */
[----:B------:R-:W-:Y:S01]  /*11e0*/  FADD.FTZ R4, R4, R8 ;  /* 0x0000000804047221 */ /* 0x000fe20000010000 */
[----:B------:R-:W-:Y:S01]  /*11f0*/  FFMA.FTZ R32, R8, R8, R7 ;  /* 0x0000000808207223 */ /* 0x000fe20000010007 */
[----:B------:R-:W-:-:S02]  /*1200*/  HADD2.F32 R9, -RZ, R30.H0_H0 ;  /* 0x2000001eff097230 */ /* 0x000fc40000004100 */
[----:B------:R-:W-:Y:S01]  /*1210*/  FADD.FTZ R7, R4, R5 ;  /* 0x0000000504077221 */ /* 0x000fe20000010000 */
[----:B------:R-:W-:Y:S02]  /*1220*/  HADD2.F32 R4, -RZ, R30.H1_H1 ;  /* 0x3000001eff047230 */ /* 0x000fe40000004100 */
[----:B------:R-:W-:Y:S01]  /*1230*/  FFMA.FTZ R30, R5, R5, R32 ;  /* 0x00000005051e7223 */ /* 0x000fe20000010020 */
[----:B------:R-:W-:-:S03]  /*1240*/  FADD.FTZ R7, R7, R9 ;  /* 0x0000000907077221 */ /* 0x000fc60000010000 */
[----:B------:R-:W-:Y:S01]  /*1250*/  FFMA.FTZ R30, R9, R9, R30 ;  /* 0x00000009091e7223 */ /* 0x000fe2000001001e */
[----:B------:R-:W-:Y:S01]  /*1260*/  FADD.FTZ R32, R7, R4 ;  /* 0x0000000407207221 */ /* 0x000fe20000010000 */
[--C-:B------:R-:W-:Y:S02]  /*1270*/  HADD2.F32 R7, -RZ, R31.reuse.H0_H0 ;  /* 0x2000001fff077230 */ /* 0x100fe40000004100 */
[----:B------:R-:W-:Y:S01]  /*1280*/  FFMA.FTZ R30, R4, R4, R30 ;  /* 0x00000004041e7223 */ /* 0x000fe2000001001e */
[----:B------:R-:W-:Y:S02]  /*1290*/  HADD2.F32 R39, -RZ, R31.H1_H1 ;  /* 0x3000001fff277230 */ /* 0x000fe40000004100 */
        /* <DEDUP_REMOVED lines=56> */
.L_x_815:
[----:B------:R-:W-:Y:S05]  /*1620*/  BSYNC.RECONVERGENT B0 ;  /* 0x0000000000007941 */ /* 0x000fea0003800200 */
.L_x_814:
        /* <DEDUP_REMOVED lines=24> */
.L_x_817:
[----:B------:R-:W-:Y:S05]  /*17b0*/  BSYNC.RECONVERGENT B0 ;  /* 0x0000000000007941 */ /* 0x000fea0003800200 */
.L_x_816:
        /* <DEDUP_REMOVED lines=12> */
.L_x_819:
[----:B------:R-:W2:Y:S04]  /*1880*/  LD.E.STRONG.GPU R33, desc[UR8][R30.64] ;  /* 0x000000081e217980 */ /* 0x000ea8000c10f900 */
[----:B--2---:R-:W-:Y:S01]  /*1890*/  CCTL.IVALL ;  /* 0x00000000ff00798f */ /* 0x004fe20002000000 */
[----:B------:R-:W-:Y:S05]  /*18a0*/  YIELD ;  /* 0x0000000000007946 */ /* 0x000fea0003800000 */
[----:B-----5:R-:W-:-:S04]  /*18b0*/  LOP3.LUT R33, R33, R32, RZ, 0x3c, !PT ;  /* 0x0000002021217212 */ /* 0x020fc800078e3cff */
[----:B------:R-:W-:-:S13]  /*18c0*/  ISETP.GT.AND P2, PT, R33, -0x1, PT ;  /* 0xffffffff2100780c */ /* 0x000fda0003f44270 */
[----:B------:R-:W-:Y:S05]  /*18d0*/  @P2 BRA `(.L_x_819) ;  /* 0xfffffffc00e82947 */ /* 0x000fea000383ffff */
.L_x_818:
        /* <DEDUP_REMOVED lines=37> */
.L_x_821:
[----:B------:R-:W-:Y:S05]  /*1b30*/  BSYNC.RECONVERGENT B0 ;  /* 0x0000000000007941 */ /* 0x000fea0003800200 */
.L_x_820:
        /* <DEDUP_REMOVED lines=30> */
.L_x_823:
[----:B------:R-:W-:Y:S05]  /*1d20*/  BSYNC.RECONVERGENT B0 ;  /* 0x0000000000007941 */ /* 0x000fea0003800200 */
.L_x_822:
[----:B------:R-:W-:Y:S06]  /*1d30*/  BAR.SYNC.DEFER_BLOCKING 0x0 ;  /* 0x0000000000007b1d */ /* 0x000fec0000010000 */
[----:B------:R-:W-:Y:S04]  /*1d40*/  BSSY.RECONVERGENT B0, `(.L_x_824) ;  /* 0x0000013000007945 */ /* 0x000fe80003800200 */
[----:B------:R-:W-:Y:S05]  /*1d50*/  @P0 BRA `(.L_x_825) ;  /* 0x0000000000440947 */ /* 0x000fea0003800000 */
[----:B------:R-:W1:Y:S01]  /*1d60*/  S2UR UR5, SR_CTAID.Y ;  /* 0x00000000000579c3 */ /* 0x000e620000002600 */
[----:B------:R-:W2:Y:S07]  /*1d70*/  LDCU.64 UR10, c[0x0][0x3b0] ;  /* 0x00007600ff0a77ac */ /* 0x000eae0008000a00 */
        /* <DEDUP_REMOVED lines=8> */
[----:B-----5:R-:W-:-:S04]  /*1e00*/  LEA R31, P1, R3, R30, 0x6 ;  /* 0x0000001e031f7211 */ /* 0x020fc800078230ff */
[----:B------:R-:W-:Y:S02]  /*1e10*/  LEA.HI.X R32, R3, RZ, R2, 0x6, P1 ;  /* 0x000000ff03207211 */ /* 0x000fe400008f3402 */
[----:B--2---:R-:W-:-:S04]  /*1e20*/  LEA R30, P1, R31, UR10, 0x2 ;  /* 0x0000000a1f1e7c11 */ /* 0x004fc8000f8210ff */
[----:B------:R-:W-:Y:S02]  /*1e30*/  LEA.HI.X R31, R31, UR11, R32, 0x2, P1 ;  /* 0x0000000b1f1f7c11 */ /* 0x000fe400088f1420 */
[----:B------:R-:W-:-:S06]  /*1e40*/  LEA R32, R36, UR5, 0x3 ;  /* 0x0000000524207c11 */ /* 0x000fcc000f8e18ff */
[----:B------:R-:W0:Y:S04]  /*1e50*/  LDS.64 R32, [R32] ;  /* 0x0000000020207984 */ /* 0x000e280000000a00 */
[----:B0-----:R1:W-:Y:S02]  /*1e60*/  STG.E.64 desc[UR8][R30.64], R32 ;  /* 0x000000201e007986 */ /* 0x0013e4000c101b08 */
.L_x_825:
[----:B------:R-:W-:Y:S05]  /*1e70*/  BSYNC.RECONVERGENT B0 ;  /* 0x0000000000007941 */ /* 0x000fea0003800200 */
.L_x_824:
[----:B01----:R-:W2:Y:S01]  /*1e80*/  LDL R30, [R1+0x74] ;  /* 0x00007400011e7983 */ /* 0x003ea20000100800 */
[----:B------:R-:W0:Y:S01]  /*1e90*/  LDCU UR5, c[0x0][0x3a0] ;  /* 0x00007400ff0577ac */ /* 0x000e220008000800 */
[--C-:B-----5:R-:W-:Y:S02]  /*1ea0*/  HADD2.F32 R35, -RZ, R28.reuse.H0_H0 ;  /* 0x2000001cff237230 */ /* 0x120fe40000004100 */
[----:B------:R-:W-:Y:S01]  /*1eb0*/  STL [R1+0x94], R8 ;  /* 0x0000940801007387 */ /* 0x000fe20000100800 */
[----:B------:R-:W-:Y:S01]  /*1ec0*/  HADD2.F32 R37, -RZ, R28.H1_H1 ;  /* 0x3000001cff257230 */ /* 0x000fe20000004100 */
[----:B------:R-:W1:Y:S02]  /*1ed0*/  LDCU.64 UR6, c[0x0][0x380] ;  /* 0x00007000ff0677ac */ /* 0x000e640008000a00 */
[----:B------:R-:W-:Y:S01]  /*1ee0*/  STL [R1+0x90], R5 ;  /* 0x0000900501007387 */ /* 0x000fe20000100800 */
[----:B------:R-:W-:-:S03]  /*1ef0*/  HADD2.F32 R36, -RZ, R26.H1_H1 ;  /* 0x3000001aff247230 */ /* 0x000fc60000004100 */
[----:B------:R-:W-:Y:S04]  /*1f00*/  STL [R1+0x8c], R7 ;  /* 0x00008c0701007387 */ /* 0x000fe80000100800 */
[----:B------:R-:W-:Y:S04]  /*1f10*/  STL [R1+0x88], R39 ;  /* 0x0000882701007387 */ /* 0x000fe80000100800 */
[----:B------:R3:W-:Y:S04]  /*1f20*/  STL [R1+0x80], R3 ;  /* 0x0000800301007387 */ /* 0x0007e80000100800 */
[----:B------:R4:W-:Y:S04]  /*1f30*/  STL [R1+0x7c], R2 ;  /* 0x00007c0201007387 */ /* 0x0009e80000100800 */
[----:B------:R-:W2:Y:S04]  /*1f40*/  LDL.LU R34, [R1+0x28] ;  /* 0x0000280001227983 */ /* 0x000ea80000300800 */
[----:B------:R-:W2:Y:S04]  /*1f50*/  LDL.LU R33, [R1+0x24] ;  /* 0x0000240001217983 */ /* 0x000ea80000300800 */
[----:B------:R-:W2:Y:S04]  /*1f60*/  LDL.LU R32, [R1+0x20] ;  /* 0x0000200001207983 */ /* 0x000ea80000300800 */
[----:B---3--:R-:W3:Y:S04]  /*1f70*/  LDL.LU R3, [R1+0x10] ;  /* 0x0000100001037983 */ /* 0x008ee80000300800 */
[----:B----4-:R-:W4:Y:S04]  /*1f80*/  LDL.LU R2, [R1] ;  /* 0x0000000001027983 */ /* 0x010f280000300800 */
[----:B--2---:R-:W0:Y:S02]  /*1f90*/  LDS.64 R30, [R30] ;  /* 0x000000001e1e7984 */ /* 0x004e240000000a00 */
[----:B0-----:R-:W-:-:S06]  /*1fa0*/  FADD.FTZ R31, R31, UR5 ;  /* 0x000000051f1f7e21 */ /* 0x001fcc0008010000 */
[----:B------:R-:W0:Y:S01]  /*1fb0*/  MUFU.RSQ R31, R31 ;  /* 0x0000001f001f7308 */ /* 0x000e220000001400 */
[--C-:B------:R-:W-:Y:S01]  /*1fc0*/  FADD.FTZ R28, R0, -R30.reuse ;  /* 0x8000001e001c7221 */ /* 0x100fe20000010000 */
[----:B------:R-:W-:Y:S01]  /*1fd0*/  FADD.FTZ R42, R42, -R30 ;  /* 0x8000001e2a2a7221 */ /* 0x000fe20000010000 */
[----:B------:R-:W-:Y:S02]  /*1fe0*/  HADD2.F32 R0, -RZ, R26.H0_H0 ;  /* 0x2000001aff007230 */ /* 0x000fe40000004100 */
[C---:B0-----:R-:W-:Y:S01]  /*1ff0*/  FMUL.FTZ R28, R31.reuse, R28 ;  /* 0x0000001c1f1c7220 */ /* 0x041fe20000410000 */
[----:B------:R-:W-:-:S03]  /*2000*/  FMUL.FTZ R42, R31, R42 ;  /* 0x0000002a1f2a7220 */ /* 0x000fc60000410000 */
[----:B------:R-:W-:Y:S01]  /*2010*/  FFMA.FTZ R26, R28, R35, R0 ;  /* 0x000000231c1a7223 */ /* 0x000fe20000010000 */
[----:B------:R-:W-:Y:S01]  /*2020*/  FFMA.FTZ R42, R42, R37, R36 ;  /* 0x000000252a2a7223 */ /* 0x000fe20000010024 */
[----:B------:R-:W1:Y:S04]  /*2030*/  LDL.LU R28, [R1+0x44] ;  /* 0x00004400011c7983 */ /* 0x000e680000300800 */
[----:B------:R-:W-:Y:S02]  /*2040*/  F2FP.F16.F32.PACK_AB R26, R42, R26 ;  /* 0x0000001a2a1a723e */ /* 0x000fe400000000ff */
[----:B------:R-:W2:Y:S01]  /*2050*/  LDL.LU R42, [R1+0x48] ;  /* 0x00004800012a7983 */ /* 0x000ea20000300800 */
[--C-:B------:R-:W-:Y:S01]  /*2060*/  FADD.FTZ R41, R41, -R30.reuse ;  /* 0x8000001e29297221 */ /* 0x100fe20000010000 */
[----:B------:R-:W-:Y:S01]  /*2070*/  FADD.FTZ R40, R40, -R30 ;  /* 0x8000001e28287221 */ /* 0x000fe20000010000 */
[----:B------:R-:W-:-:S02]  /*2080*/  HADD2.F32 R5, -RZ, R29.H0_H0 ;  /* 0x2000001dff057230 */ /* 0x000fc40000004100 */
[----:B------:R-:W-:Y:S02]  /*2090*/  HADD2.F32 R39, -RZ, R29.H1_H1 ;  /* 0x3000001dff277230 */ /* 0x000fe40000004100 */
[C---:B------:R-:W-:Y:S01]  /*20a0*/  FMUL.FTZ R29, R31.reuse, R40 ;  /* 0x000000281f1d7220 */ /* 0x040fe20000410000 */
[--C-:B------:R-:W-:Y:S02]  /*20b0*/  HADD2.F32 R8, -RZ, R27.reuse.H0_H0 ;  /* 0x2000001bff087230 */ /* 0x100fe40000004100 */
[----:B------:R-:W-:Y:S02]  /*20c0*/  HADD2.F32 R7, -RZ, R27.H1_H1 ;  /* 0x3000001bff077230 */ /* 0x000fe40000004100 */
[----:B------:R-:W-:-:S04]  /*20d0*/  FMUL.FTZ R27, R31, R41 ;  /* 0x000000291f1b7220 */ /* 0x000fc80000410000 */
[----:B------:R-:W-:Y:S01]  /*20e0*/  FFMA.FTZ R27, R27, R5, R8 ;  /* 0x000000051b1b7223 */ /* 0x000fe20000010008 */
[----:B------:R-:W-:-:S05]  /*20f0*/  FFMA.FTZ R29, R29, R39, R7 ;  /* 0x000000271d1d7223 */ /* 0x000fca0000010007 */
[----:B------:R-:W-:Y:S01]  /*2100*/  F2FP.F16.F32.PACK_AB R27, R29, R27 ;  /* 0x0000001b1d1b723e */ /* 0x000fe200000000ff */
[----:B------:R-:W-:Y:S01]  /*2110*/  STL [R1+0x60], R5 ;  /* 0x0000600501007387 */ /* 0x000fe20000100800 */
[----:B------:R-:W-:-:S03]  /*2120*/  FADD.FTZ R32, R32, -R30 ;  /* 0x8000001e20207221 */ /* 0x000fc60000010000 */
[----:B------:R-:W-:Y:S04]  /*2130*/  STL [R1+0x6c], R39 ;  /* 0x00006c2701007387 */ /* 0x000fe80000100800 */
[----:B------:R0:W-:Y:S01]  /*2140*/  STL [R1+0x5c], R8 ;  /* 0x00005c0801007387 */ /* 0x0001e20000100800 */
[----:B------:R-:W-:-:S03]  /*2150*/  FMUL.FTZ R32, R31, R32 ;  /* 0x000000201f207220 */ /* 0x000fc60000410000 */
[----:B0-----:R-:W4:Y:S04]  /*2160*/  LDL.LU R8, [R1+0x94] ;  /* 0x0000940001087983 */ /* 0x001f280000300800 */
[----:B------:R-:W4:Y:S04]  /*2170*/  LDL.LU R5, [R1+0x90] ;  /* 0x0000900001057983 */ /* 0x000f280000300800 */
[----:B------:R0:W-:Y:S04]  /*2180*/  STL [R1+0x68], R7 ;  /* 0x0000680701007387 */ /* 0x0001e80000100800 */
[----:B0-----:R-:W4:Y:S04]  /*2190*/  LDL.LU R7, [R1+0x8c] ;  /* 0x00008c0001077983 */ /* 0x001f280000300800 */
[----:B------:R-:W4:Y:S01]  /*21a0*/  LDL.LU R39, [R1+0x88] ;  /* 0x0000880001277983 */ /* 0x000f220000300800 */
[----:B-1----:R-:W-:-:S04]  /*21b0*/  IADD3 R28, P1, PT, R28, UR6, RZ ;  /* 0x000000061c1c7c10 */ /* 0x002fc8000ff3e0ff */
[----:B--2---:R-:W-:Y:S01]  /*21c0*/  IADD3.X R29, PT, PT, R42, UR7, RZ, P1, !PT ;  /* 0x000000072a1d7c10 */ /* 0x004fe20008ffe4ff */
[----:B------:R-:W-:Y:S01]  /*21d0*/  FFMA.FTZ R42, R35, R32, R0 ;  /* 0x00000020232a7223 */ /* 0x000fe20000010000 */
        /* <DEDUP_REMOVED lines=19> */
[----:B-1----:R-:W2:Y:S01]  /*2310*/  LDL.LU R29, [R1+0xc] ;  /* 0x00000c00011d7983 */ /* 0x002ea20000300800 */
[--C-:B------:R-:W-:Y:S01]  /*2320*/  FADD.FTZ R14, R14, -R30.reuse ;  /* 0x8000001e0e0e7221 */ /* 0x100fe20000010000 */
[C---:B------:R-:W-:Y:S01]  /*2330*/  FMUL.FTZ R26, R31.reuse, R26 ;  /* 0x0000001a1f1a7220 */ /* 0x040fe20000410000 */
[----:B------:R-:W-:Y:S01]  /*2340*/  FMUL.FTZ R27, R31, R27 ;  /* 0x0000001b1f1b7220 */ /* 0x000fe20000410000 */
[--C-:B------:R-:W-:Y:S01]  /*2350*/  FADD.FTZ R19, R19, -R30.reuse ;  /* 0x8000001e13137221 */ /* 0x100fe20000010000 */
[----:B------:R-:W-:Y:S01]  /*2360*/  FADD.FTZ R18, R18, -R30 ;  /* 0x8000001e12127221 */ /* 0x000fe20000010000 */
[C-C-:B------:R-:W-:Y:S01]  /*2370*/  FFMA.FTZ R40, R35.reuse, R26, R0.reuse ;  /* 0x0000001a23287223 */ /* 0x140fe20000010000 */
[----:B------:R-:W-:Y:S01]  /*2380*/  FFMA.FTZ R41, R35, R27, R0 ;  /* 0x0000001b23297223 */ /* 0x000fe20000010000 */
[----:B------:R-:W2:Y:S01]  /*2390*/  LDL.LU R26, [R1+0x1c] ;  /* 0x00001c00011a7983 */ /* 0x000ea20000300800 */
[--C-:B------:R-:W-:Y:S01]  /*23a0*/  FADD.FTZ R16, R16, -R30.reuse ;  /* 0x8000001e10107221 */ /* 0x100fe20000010000 */
[--C-:B------:R-:W-:Y:S01]  /*23b0*/  FADD.FTZ R12, R12, -R30.reuse ;  /* 0x8000001e0c0c7221 */ /* 0x100fe20000010000 */
[--C-:B------:R-:W-:Y:S01]  /*23c0*/  FADD.FTZ R4, R4, -R30.reuse ;  /* 0x8000001e04047221 */ /* 0x100fe20000010000 */
[----:B------:R-:W2:Y:S01]  /*23d0*/  LDL.LU R27, [R1+0x34] ;  /* 0x00003400011b7983 */ /* 0x000ea20000300800 */
[--C-:B------:R-:W-:Y:S01]  /*23e0*/  FADD.FTZ R60, R60, -R30.reuse ;  /* 0x8000001e3c3c7221 */ /* 0x100fe20000010000 */
[--C-:B------:R-:W-:Y:S01]  /*23f0*/  FADD.FTZ R59, R59, -R30.reuse ;  /* 0x8000001e3b3b7221 */ /* 0x100fe20000010000 */
[--C-:B------:R-:W-:Y:S01]  /*2400*/  FADD.FTZ R56, R56, -R30.reuse ;  /* 0x8000001e38387221 */ /* 0x100fe20000010000 */
[----:B------:R-:W2:Y:S01]  /*2410*/  LDL.LU R32, [R1+0x40] ;  /* 0x0000400001207983 */ /* 0x000ea20000300800 */
[--C-:B---3--:R-:W-:Y:S01]  /*2420*/  FADD.FTZ R33, R3, -R30.reuse ;  /* 0x8000001e03217221 */ /* 0x108fe20000010000 */
[--C-:B----4-:R-:W-:Y:S01]  /*2430*/  FADD.FTZ R34, R2, -R30.reuse ;  /* 0x8000001e02227221 */ /* 0x110fe20000010000 */
[--C-:B------:R-:W-:Y:S01]  /*2440*/  FADD.FTZ R55, R55, -R30.reuse ;  /* 0x8000001e37377221 */ /* 0x100fe20000010000 */
[--C-:B------:R-:W-:Y:S01]  /*2450*/  FADD.FTZ R52, R52, -R30.reuse ;  /* 0x8000001e34347221 */ /* 0x100fe20000010000 */
[C---:B------:R-:W-:Y:S01]  /*2460*/  FMUL.FTZ R33, R31.reuse, R33 ;  /* 0x000000211f217220 */ /* 0x040fe20000410000 */
[C---:B------:R-:W-:Y:S01]  /*2470*/  FMUL.FTZ R34, R31.reuse, R34 ;  /* 0x000000221f227220 */ /* 0x040fe20000410000 */
[----:B------:R-:W-:Y:S01]  /*2480*/  FMUL.FTZ R58, R31, R58 ;  /* 0x0000003a1f3a7220 */ /* 0x000fe20000410000 */
[----:B------:R-:W-:Y:S01]  /*2490*/  FADD.FTZ R51, R51, -R30 ;  /* 0x8000001e33337221 */ /* 0x000fe20000010000 */
[--C-:B------:R-:W-:Y:S01]  /*24a0*/  FFMA.FTZ R2, R35, R33, R0.reuse ;  /* 0x0000002123027223 */ /* 0x100fe20000010000 */
[----:B------:R-:W-:Y:S01]  /*24b0*/  FMUL.FTZ R54, R31, R54 ;  /* 0x000000361f367220 */ /* 0x000fe20000410000 */
[C-C-:B------:R-:W-:Y:S01]  /*24c0*/  FFMA.FTZ R33, R35.reuse, R34, R0.reuse ;  /* 0x0000002223217223 */ /* 0x140fe20000010000 */
[----:B------:R-:W-:Y:S01]  /*24d0*/  FFMA.FTZ R3, R35, R58, R0 ;  /* 0x0000003a23037223 */ /* 0x000fe20000010000 */
[C---:B------:R-:W-:Y:S01]  /*24e0*/  FMUL.FTZ R50, R31.reuse, R50 ;  /* 0x000000321f327220 */ /* 0x040fe20000410000 */
[----:B------:R0:W-:Y:S01]  /*24f0*/  STL [R1+0x10], R2 ;  /* 0x0000100201007387 */ /* 0x0001e20000100800 */
[C---:B------:R-:W-:Y:S01]  /*2500*/  FMUL.FTZ R46, R31.reuse, R46 ;  /* 0x0000002e1f2e7220 */ /* 0x040fe20000410000 */
[C---:B------:R-:W-:Y:S01]  /*2510*/  FMUL.FTZ R38, R31.reuse, R38 ;  /* 0x000000261f267220 */ /* 0x040fe20000410000 */
[C---:B------:R-:W-:Y:S01]  /*2520*/  FMUL.FTZ R25, R31.reuse, R25 ;  /* 0x000000191f197220 */ /* 0x040fe20000410000 */
[----:B------:R1:W-:Y:S01]  /*2530*/  STL [R1+0x24], R33 ;  /* 0x0000242101007387 */ /* 0x0003e20000100800 */
[----:B------:R-:W-:Y:S01]  /*2540*/  FMUL.FTZ R11, R31, R11 ;  /* 0x0000000b1f0b7220 */ /* 0x000fe20000410000 */
[--C-:B------:R-:W-:Y:S01]  /*2550*/  FADD.FTZ R48, R48, -R30.reuse ;  /* 0x8000001e30307221 */ /* 0x100fe20000010000 */
[--C-:B------:R-:W-:Y:S01]  /*2560*/  FADD.FTZ R47, R47, -R30.reuse ;  /* 0x8000001e2f2f7221 */ /* 0x100fe20000010000 */
[--C-:B------:R-:W-:Y:S01]  /*2570*/  FADD.FTZ R44, R44, -R30.reuse ;  /* 0x8000001e2c2c7221 */ /* 0x100fe20000010000 */
[----:B------:R-:W-:Y:S01]  /*2580*/  FADD.FTZ R43, R43, -R30 ;  /* 0x8000001e2b2b7221 */ /* 0x000fe20000010000 */
[----:B0-----:R-:W-:Y:S01]  /*2590*/  FFMA.FTZ R2, R35, R54, R0 ;  /* 0x0000003623027223 */ /* 0x001fe20000010000 */
[----:B------:R0:W-:Y:S01]  /*25a0*/  STL [R1+0x28], R3 ;  /* 0x0000280301007387 */ /* 0x0001e20000100800 */
[--C-:B------:R-:W-:Y:S01]  /*25b0*/  FADD.FTZ R24, R24, -R30.reuse ;  /* 0x8000001e18187221 */ /* 0x100fe20000010000 */
[----:B------:R-:W-:Y:S01]  /*25c0*/  FADD.FTZ R17, R17, -R30 ;  /* 0x8000001e11117221 */ /* 0x000fe20000010000 */
[C-C-:B-1----:R-:W-:Y:S01]  /*25d0*/  FFMA.FTZ R33, R35.reuse, R50, R0.reuse ;  /* 0x0000003223217223 */ /* 0x142fe20000010000 */
[----:B------:R1:W-:Y:S01]  /*25e0*/  STL [R1+0x44], R2 ;  /* 0x0000440201007387 */ /* 0x0003e20000100800 */
[--C-:B------:R-:W-:Y:S01]  /*25f0*/  FFMA.FTZ R25, R35, R25, R0.reuse ;  /* 0x0000001923197223 */ /* 0x100fe20000010000 */
[----:B------:R-:W-:Y:S01]  /*2600*/  FMUL.FTZ R23, R31, R23 ;  /* 0x000000171f177220 */ /* 0x000fe20000410000 */
[----:B------:R-:W-:Y:S01]  /*2610*/  FFMA.FTZ R11, R35, R11, R0 ;  /* 0x0000000b230b7223 */ /* 0x000fe20000010000 */
[--C-:B------:R-:W-:Y:S01]  /*2620*/  FADD.FTZ R22, R22, -R30.reuse ;  /* 0x8000001e16167221 */ /* 0x100fe20000010000 */
[----:B------:R-:W-:Y:S01]  /*2630*/  FADD.FTZ R15, R15, -R30 ;  /* 0x8000001e0f0f7221 */ /* 0x000fe20000010000 */
[----:B0-----:R-:W-:Y:S01]  /*2640*/  FFMA.FTZ R3, R35, R46, R0 ;  /* 0x0000002e23037223 */ /* 0x001fe20000010000 */
[----:B------:R-:W-:Y:S01]  /*2650*/  STL [R1+0x4c], R33 ;  /* 0x00004c2101007387 */ /* 0x000fe20000100800 */
[--C-:B------:R-:W-:Y:S01]  /*2660*/  FADD.FTZ R20, R20, -R30.reuse ;  /* 0x8000001e14147221 */ /* 0x100fe20000010000 */
[----:B------:R-:W-:Y:S01]  /*2670*/  FADD.FTZ R13, R13, -R30 ;  /* 0x8000001e0d0d7221 */ /* 0x000fe20000010000 */
[----:B-1----:R-:W-:Y:S01]  /*2680*/  FFMA.FTZ R2, R35, R38, R0 ;  /* 0x0000002623027223 */ /* 0x002fe20000010000 */
[----:B------:R0:W-:Y:S01]  /*2690*/  STL [R1+0x54], R3 ;  /* 0x0000540301007387 */ /* 0x0001e20000100800 */
[C---:B------:R-:W-:Y:S01]  /*26a0*/  FMUL.FTZ R9, R31.reuse, R9 ;  /* 0x000000091f097220 */ /* 0x040fe20000410000 */
[----:B------:R-:W-:Y:S01]  /*26b0*/  FMUL.FTZ R21, R31, R21 ;  /* 0x000000151f157220 */ /* 0x000fe20000410000 */
[----:B------:R-:W-:Y:S01]  /*26c0*/  FADD.FTZ R10, R10, -R30 ;  /* 0x8000001e0a0a7221 */ /* 0x000fe20000010000 */
[----:B------:R1:W-:Y:S01]  /*26d0*/  STL [R1+0x58], R2 ;  /* 0x0000580201007387 */ /* 0x0003e20000100800 */
[----:B------:R-:W-:Y:S01]  /*26e0*/  FFMA.FTZ R38, R35, R9, R0 ;  /* 0x0000000923267223 */ /* 0x000fe20000010000 */
[--C-:B------:R-:W-:Y:S01]  /*26f0*/  FADD.FTZ R6, R6, -R30.reuse ;  /* 0x8000001e06067221 */ /* 0x100fe20000010000 */
[--C-:B------:R-:W-:Y:S01]  /*2700*/  FADD.FTZ R8, R8, -R30.reuse ;  /* 0x8000001e08087221 */ /* 0x100fe20000010000 */
[----:B------:R3:W-:Y:S01]  /*2710*/  STL [R1+0x50], R25 ;  /* 0x0000501901007387 */ /* 0x0007e20000100800 */
[----:B------:R-:W-:Y:S01]  /*2720*/  FADD.FTZ R5, R5, -R30 ;  /* 0x8000001e05057221 */ /* 0x000fe20000010000 */
[----:B0-----:R-:W-:Y:S01]  /*2730*/  FFMA.FTZ R3, R35, R23, R0 ;  /* 0x0000001723037223 */ /* 0x001fe20000010000 */
[----:B------:R-:W-:Y:S01]  /*2740*/  FADD.FTZ R7, R7, -R30 ;  /* 0x8000001e07077221 */ /* 0x000fe20000010000 */
[----:B------:R0:W-:Y:S01]  /*2750*/  STL [R1], R11 ;  /* 0x0000000b01007387 */ /* 0x0001e20000100800 */
[----:B------:R-:W4:Y:S01]  /*2760*/  LDCU.64 UR6, c[0x0][0x3a8] ;  /* 0x00007500ff0677ac */ /* 0x000f220008000a00 */
[----:B-1----:R-:W-:-:S02]  /*2770*/  FFMA.FTZ R2, R35, R21, R0 ;  /* 0x0000001523027223 */ /* 0x002fc40000010000 */
[----:B------:R-:W4:Y:S04]  /*2780*/  LDL.LU R23, [R1+0x3c] ;  /* 0x00003c0001177983 */ /* 0x000f280000300800 */
[----:B---3--:R-:W3:Y:S01]  /*2790*/  LDL.LU R25, [R1+0x38] ;  /* 0x0000380001197983 */ /* 0x008ee20000300800 */
[--C-:B--2---:R-:W-:Y:S01]  /*27a0*/  FADD.FTZ R21, R29, -R30.reuse ;  /* 0x8000001e1d157221 */ /* 0x104fe20000010000 */
[--C-:B0-----:R-:W-:Y:S02]  /*27b0*/  FADD.FTZ R11, R26, -R30.reuse ;  /* 0x8000001e1a0b7221 */ /* 0x101fe40000010000 */
[----:B------:R-:W2:Y:S01]  /*27c0*/  LDL.LU R26, [R1+0x30] ;  /* 0x00003000011a7983 */ /* 0x000ea20000300800 */
[----:B------:R-:W-:-:S03]  /*27d0*/  FADD.FTZ R9, R27, -R30 ;  /* 0x8000001e1b097221 */ /* 0x000fc60000010000 */
[----:B------:R-:W2:Y:S01]  /*27e0*/  LDL.LU R27, [R1+0x2c] ;  /* 0x00002c00011b7983 */ /* 0x000ea20000300800 */
[----:B------:R-:W-:-:S03]  /*27f0*/  FADD.FTZ R0, R32, -R30 ;  /* 0x8000001e20007221 */ /* 0x000fc60000010000 */
[----:B------:R-:W2:Y:S04]  /*2800*/  LDL.LU R32, [R1+0x18] ;  /* 0x0000180001207983 */ /* 0x000ea80000300800 */
[----:B------:R-:W2:Y:S04]  /*2810*/  LDL.LU R33, [R1+0x14] ;  /* 0x0000140001217983 */ /* 0x000ea80000300800 */
[----:B------:R-:W2:Y:S04]  /*2820*/  LDL.LU R34, [R1+0x8] ;  /* 0x0000080001227983 */ /* 0x000ea80000300800 */
[----:B------:R-:W2:Y:S01]  /*2830*/  LDL.LU R29, [R1+0x4] ;  /* 0x00000400011d7983 */ /* 0x000ea20000300800 */
        /* <DEDUP_REMOVED lines=15> */
[----:B------:R-:W2:Y:S01]  /*2930*/  LDL.LU R54, [R1+0x5c] ;  /* 0x00005c0001367983 */ /* 0x000ea20000300800 */
[C-C-:B------:R-:W-:Y:S01]  /*2940*/  FFMA.FTZ R0, R37.reuse, R0, R36.reuse ;  /* 0x0000000025007223 */ /* 0x140fe20000010024 */
[C-C-:B------:R-:W-:Y:S01]  /*2950*/  FFMA.FTZ R9, R37.reuse, R9, R36.reuse ;  /* 0x0000000925097223 */ /* 0x140fe20000010024 */
[C-C-:B------:R-:W-:Y:S01]  /*2960*/  FFMA.FTZ R11, R37.reuse, R11, R36.reuse ;  /* 0x0000000b250b7223 */ /* 0x140fe20000010024 */
[----:B------:R-:W2:Y:S01]  /*2970*/  LDL.LU R58, [R1+0x60] ;  /* 0x00006000013a7983 */ /* 0x000ea20000300800 */
        /* <DEDUP_REMOVED lines=12> */
[--C-:B----4-:R-:W-:Y:S01]  /*2a40*/  FADD.FTZ R23, R23, -R30.reuse ;  /* 0x8000001e17177221 */ /* 0x110fe20000010000 */
[--C-:B---3--:R-:W-:Y:S01]  /*2a50*/  FADD.FTZ R25, R25, -R30.reuse ;  /* 0x8000001e19197221 */ /* 0x108fe20000010000 */
[--C-:B--2---:R-:W-:Y:S01]  /*2a60*/  FADD.FTZ R26, R26, -R30.reuse ;  /* 0x8000001e1a1a7221 */ /* 0x104fe20000010000 */
[--C-:B------:R-:W-:Y:S01]  /*2a70*/  FADD.FTZ R27, R27, -R30.reuse ;  /* 0x8000001e1b1b7221 */ /* 0x100fe20000010000 */
[--C-:B------:R-:W-:Y:S01]  /*2a80*/  FADD.FTZ R32, R32, -R30.reuse ;  /* 0x8000001e20207221 */ /* 0x100fe20000010000 */
[--C-:B------:R-:W-:Y:S01]  /*2a90*/  FADD.FTZ R33, R33, -R30.reuse ;  /* 0x8000001e21217221 */ /* 0x100fe20000010000 */
[--C-:B------:R-:W-:Y:S01]  /*2aa0*/  FADD.FTZ R34, R34, -R30.reuse ;  /* 0x8000001e22227221 */ /* 0x100fe20000010000 */
[--C-:B------:R-:W-:Y:S01]  /*2ab0*/  FADD.FTZ R35, R29, -R30.reuse ;  /* 0x8000001e1d237221 */ /* 0x100fe20000010000 */
[----:B------:R-:W-:Y:S01]  /*2ac0*/  FADD.FTZ R30, R39, -R30 ;  /* 0x8000001e271e7221 */ /* 0x000fe20000010000 */
[----:B------:R-:W2:Y:S04]  /*2ad0*/  LDL.LU R29, [R1+0x68] ;  /* 0x00006800011d7983 */ /* 0x000ea80000300800 */
[----:B------:R-:W3:Y:S04]  /*2ae0*/  LDL.LU R37, [R1+0x10] ;  /* 0x0000100001257983 */ /* 0x000ee80000300800 */
        /* <DEDUP_REMOVED lines=46> */
[----:B------:R-:W4:Y:S04]  /*2dd0*/  LDL.LU R58, [R1+0x24] ;  /* 0x00002400013a7983 */ /* 0x000f280000300800 */
[----:B------:R-:W4:Y:S04]  /*2de0*/  LDL.LU R54, [R1+0x28] ;  /* 0x0000280001367983 */ /* 0x000f280000300800 */
[----:B------:R-:W4:Y:S04]  /*2df0*/  LDL.LU R50, [R1+0x44] ;  /* 0x0000440001327983 */ /* 0x000f280000300800 */
[----:B------:R-:W4:Y:S01]  /*2e00*/  LDL.LU R46, [R1+0x4c] ;  /* 0x00004c00012e7983 */ /* 0x000f220000300800 */
[----:B------:R-:W-:-:S02]  /*2e10*/  F2FP.F16.F32.PACK_AB R18, R18, R3 ;  /* 0x000000031212723e */ /* 0x000fc400000000ff */
[----:B------:R-:W-:Y:S01]  /*2e20*/  F2FP.F16.F32.PACK_AB R16, R16, R2 ;  /* 0x000000021010723e */ /* 0x000fe200000000ff */
[C-C-:B--2---:R-:W-:Y:S01]  /*2e30*/  FFMA.FTZ R31, R39.reuse, R27, R29.reuse ;  /* 0x0000001b271f7223 */ /* 0x144fe2000001001d */
        /* <DEDUP_REMOVED lines=15> */
[----:B------:R-:W2:Y:S04]  /*2f30*/  LDL.LU R29, [R1+0x84] ;  /* 0x00008400011d7983 */ /* 0x000ea80000300800 */
[----:B------:R-:W2:Y:S01]  /*2f40*/  LDL.LU R39, [R1+0x50] ;  /* 0x0000500001277983 */ /* 0x000ea20000300800 */
[----:B------:R-:W-:-:S03]  /*2f50*/  F2FP.F16.F32.PACK_AB R27, R27, R32 ;  /* 0x000000201b1b723e */ /* 0x000fc600000000ff */
[----:B------:R-:W2:Y:S01]  /*2f60*/  LDL.LU R40, [R1+0x54] ;  /* 0x0000540001287983 */ /* 0x000ea20000300800 */
[----:B---3--:R-:W-:-:S03]  /*2f70*/  F2FP.F16.F32.PACK_AB R32, R21, R37 ;  /* 0x000000251520723e */ /* 0x008fc600000000ff */
[----:B------:R-:W3:Y:S04]  /*2f80*/  LDL.LU R0, [R1+0x58] ;  /* 0x0000580001007983 */ /* 0x000ee80000300800 */
[----:B------:R-:W3:Y:S04]  /*2f90*/  LDL.LU R37, [R1] ;  /* 0x0000000001257983 */ /* 0x000ee80000300800 */
[----:B------:R-:W3:Y:S04]  /*2fa0*/  LDL.LU R3, [R1+0x80] ;  /* 0x0000800001037983 */ /* 0x000ee80000300800 */
[----:B------:R-:W3:Y:S01]  /*2fb0*/  LDL.LU R2, [R1+0x7c] ;  /* 0x00007c0001027983 */ /* 0x000ee20000300800 */
[----:B------:R-:W-:-:S02]  /*2fc0*/  F2FP.F16.F32.PACK_AB R7, R7, R23 ;  /* 0x000000170707723e */ /* 0x000fc400000000ff */
[----:B------:R-:W-:Y:S02]  /*2fd0*/  F2FP.F16.F32.PACK_AB R31, R31, R26 ;  /* 0x0000001a1f1f723e */ /* 0x000fe400000000ff */
[----:B------:R-:W-:Y:S02]  /*2fe0*/  F2FP.F16.F32.PACK_AB R26, R11, R42 ;  /* 0x0000002a0b1a723e */ /* 0x000fe400000000ff */
[----:B------:R-:W-:Y:S02]  /*2ff0*/  F2FP.F16.F32.PACK_AB R30, R9, R41 ;  /* 0x00000029091e723e */ /* 0x000fe400000000ff */
[----:B------:R-:W-:Y:S02]  /*3000*/  F2FP.F16.F32.PACK_AB R33, R33, R34 ;  /* 0x000000222121723e */ /* 0x000fe400000000ff */
[----:B----4-:R-:W-:Y:S02]  /*3010*/  F2FP.F16.F32.PACK_AB R58, R61, R58 ;  /* 0x0000003a3d3a723e */ /* 0x010fe400000000ff */
        /* <DEDUP_REMOVED lines=10> */
[----:B------:R-:W-:Y:S01]  /*30c0*/  ULOP3.LUT UR4, UR4, 0x1, URZ, 0x3c, !UPT ;  /* 0x0000000104047892 */ /* 0x000fe2000f8e3cff */
[----:B--2---:R3:W-:Y:S01]  /*30d0*/  STG.E.64 desc[UR8][R28.64+0x1400], R6 ;  /* 0x001400061c007986 */ /* 0x0047e2000c101b08 */
        /* <DEDUP_REMOVED lines=9> */
[----:B------:R-:W-:Y:S01]  /*3170*/  IADD3 R3, P1, PT, R3, 0x3, RZ ;  /* 0x0000000303037810 */ /* 0x000fe20007f3e0ff */
[----:B------:R1:W-:Y:S03]  /*3180*/  STG.E.64 desc[UR8][R28.64+0x2800], R30 ;  /* 0x0028001e1c007986 */ /* 0x0003e6000c101b08 */
[----:B------:R-:W-:Y:S01]  /*3190*/  IADD3.X R2, PT, PT, RZ, R2, RZ, P1, !PT ;  /* 0x00000002ff027210 */ /* 0x000fe20000ffe4ff */
        /* <DEDUP_REMOVED lines=14> */
[----:B------:R-:W-:-:S13]  /*3280*/  ISETP.GE.AND.EX P1, PT, R2, UR7, PT, P1 ;  /* 0x0000000702007c0c */ /* 0x000fda000bf26310 */
[----:B-1----:R-:W-:Y:S05]  /*3290*/  @!P1 BRA `(.L_x_826) ;  /* 0xffffffd000109947 */ /* 0x002fea000383ffff */
[----:B------:R-:W-:Y:S05]  /*32a0*/  EXIT ;  /* 0x000000000000794d */ /* 0x000fea0003800000 */
.L_x_827:
        /* <DEDUP_REMOVED lines=13> */
.L_x_921:


//--------------------- .text._ZN13group_norm_v214gn_cuda_kernelI6__halfLi320ELi3ELi16ELi40ELi4096ELb1ELi32ELi320ELi320ELi4ELb1ELi2ELb0ELb0ENS_16CompileConditionILi1000EEEEEvPT_PKS4_S7_S7_flPfS8_Pj --------------------------
	.section	.text._ZN13group_norm_v214gn_cuda_kernelI6__halfLi320ELi3ELi16ELi40ELi4096ELb1ELi32ELi320ELi320ELi4ELb1ELi2ELb0ELb0ENS_16CompileConditionILi1000EEEEEvPT_PKS4_S7_S7_flPfS8_Pj,"ax",@progbits
	.align	128
        .global         _ZN13group_norm_v214gn_cuda_kernelI6__halfLi320ELi3ELi16ELi40ELi4096ELb1ELi32ELi320ELi320ELi4ELb1ELi2ELb0ELb0ENS_16CompileConditionILi1000EEEEEvPT_PKS4_S7_S7_flPfS8_Pj
        .type           _ZN13group_norm_v214gn_cuda_kernelI6__halfLi320ELi3ELi16ELi40ELi4096ELb1ELi32ELi320ELi320ELi4ELb1ELi2ELb0ELb0ENS_16CompileConditionILi1000EEEEEvPT_PKS4_S7_S7_flPfS8_Pj,@function
        .size           _ZN13group_norm_v214gn_cuda_kernelI6__halfLi320ELi3ELi16ELi40ELi4096ELb1ELi32ELi320ELi320ELi4ELb1ELi2ELb0ELb0ENS_16CompileConditionILi1000EEEEEvPT_PKS4_S7_S7_flPfS8_Pj,(.L_x_922 - _ZN13group_norm_v214gn_cuda_kernelI6__halfLi320ELi3ELi16ELi40ELi4096ELb1ELi32ELi320ELi320ELi4ELb1ELi2ELb0ELb0ENS_16CompileConditionILi1000EEEEEvPT_PKS4_S7_S7_flPfS8_Pj)
        .other          _ZN13group_norm_v214gn_cuda_kernelI6__halfLi320ELi3ELi16ELi40ELi4096ELb1ELi32ELi320ELi320ELi4ELb1ELi2ELb0ELb0ENS_16CompileConditionILi1000EEEEEvPT_PKS4_S7_S7_flPfS8_Pj,@"STO_CUDA_ENTRY STV_DEFAULT"
_ZN13group_norm_v214gn_cuda_kernelI6__halfLi320ELi3ELi16ELi40ELi4096ELb1ELi32ELi320ELi320ELi4ELb1ELi2ELb0ELb0ENS_16CompileConditionILi1000EEEEEvPT_PKS4_S7_S7_flPfS8_Pj:
.text._ZN13group_norm_v214gn_cuda_kernelI6__halfLi320ELi3ELi16ELi40ELi4096ELb1ELi32ELi320ELi320ELi4ELb1ELi2ELb0ELb0ENS_16CompileConditionILi1000EEEEEvPT_PKS4_S7_S7_flPfS8_Pj:
        /* <DEDUP_REMOVED lines=41> */
[----:B------:R-:W-:Y:S01]  /*0290*/  UMOV UR4, URZ ;  /* 0x000000ff00047c82 */ /* 0x000fe20008000000 */
[----:B0-----:R-:W-:-:S02]  /*02a0*/  LOP3.LUT P0, RZ, R3, 0x7f, RZ, 0xc0, !PT ;  /* 0x0000007f03ff7812 */ /* 0x001fc4000780c0ff */
[----:B------:R-:W-:Y:S02]  /*02b0*/  MOV R3, 0x400 ;  /* 0x0000040000037802 */ /* 0x000fe40000000f00 */
[----:B------:R-:W-:Y:S02]  /*02c0*/  ISETP.EQ.OR.EX P0, PT, R11, RZ, P0, P1 ;  /* 0x000000ff0b00720c */ /* 0x000fe40000702710 */
[----:B------:R-:W-:Y:S02]  /*02d0*/  IADD3 R5, PT, PT, R3, 0xc80, RZ ;  /* 0x00000c8003057810 */ /* 0x000fe40007ffe0ff */
[C---:B-1----:R-:W-:Y:S02]  /*02e0*/  LEA R3, R6.reuse, R3, 0x18 ;  /* 0x0000000306037211 */ /* 0x042fe400078ec0ff */
[----:B------:R-:W-:Y:S02]  /*02f0*/  LEA R6, R6, R5, 0x18 ;  /* 0x0000000506067211 */ /* 0x000fe400078ec0ff */
[----:B------:R-:W-:Y:S01]  /*0300*/  LEA.HI R5, R7, -UR5, RZ, 0x10 ;  /* 0x8000000507057c11 */ /* 0x000fe2000f8f80ff */
[----:B------:R-:W-:Y:S01]  /*0310*/  IMAD R3, R8, 0x28, R3 ;  /* 0x0000002808037824 */ /* 0x000fe200078e0203 */
[----:B------:R-:W-:Y:S01]  /*0320*/  ISETP.GT.U32.OR P0, PT, R0, 0x7, P0 ;  /* 0x000000070000780c */ /* 0x000fe20000704470 */
[----:B------:R-:W-:Y:S01]  /*0330*/  UMOV UR5, URZ ;  /* 0x000000ff00057c82 */ /* 0x000fe20008000000 */
[----:B------:R-:W-:-:S02]  /*0340*/  LEA R5, R5, R6, 0x3 ;  /* 0x0000000605057211 */ /* 0x000fc400078e18ff */
[----:B------:R-:W-:-:S09]  /*0350*/  LEA R6, R2, R3, 0x3 ;  /* 0x0000000302067211 */ /* 0x000fd200078e18ff */
.L_x_840:
[----:B0-----:R-:W0:Y:S01]  /*0360*/  S2UR UR15, SR_CTAID.X ;  /* 0x00000000000f79c3 */ /* 0x001e220000002500 */
[----:B------:R-:W-:Y:S01]  /*0370*/  HFMA2 R9, -RZ, RZ, 0, 0 ;  /* 0x00000000ff097431 */ /* 0x000fe200000001ff */
[----:B------:R-:W-:Y:S01]  /*0380*/  MOV R7, UR9 ;  /* 0x0000000900077c02 */ /* 0x000fe20008000f00 */
        /* <DEDUP_REMOVED lines=24> */
[----:B------:R-:W-:Y:S01]  /*0510*/  BSSY.RECONVERGENT B0, `(.L_x_828) ;  /* 0x00000b7000007945 */ /* 0x000fe20003800200 */
[----:B------:R-:W-:-:S02]  /*0520*/  CS2R R50, SRZ ;  /* 0x0000000000327805 */ /* 0x000fc4000001ff00 */
[----:B------:R-:W-:Y:S01]  /*0530*/  UIADD3.X UR11, UPT, UPT, URZ, UR5, URZ, UP0, !UPT ;  /* 0x00000005ff0b7290 */ /* 0x000fe200087fe4ff */
[--C-:B--2---:R-:W-:Y:S02]  /*0540*/  HADD2.F32 R3, -RZ, R12.reuse.H0_H0 ;  /* 0x2000000cff037230 */ /* 0x104fe40000004100 */
        /* <DEDUP_REMOVED lines=112> */
[C---:B------:R-:W-:Y:S02]  /*0c50*/  IADD3 R56, PT, PT, R46.reuse, 0x14, RZ ;  /* 0x000000142e387810 */ /* 0x040fe40007ffe0ff */
[----:B------:R-:W-:Y:S02]  /*0c60*/  IADD3 R51, PT, PT, R46, 0x1c, RZ ;  /* 0x0000001c2e337810 */ /* 0x000fe40007ffe0ff */
[----:B0-----:R-:W-:-:S02]  /*0c70*/  LEA R49, R38, R49, 0x18 ;  /* 0x0000003126317211 */ /* 0x001fc400078ec0ff */
[----:B------:R-:W-:Y:S02]  /*0c80*/  SHF.R.U32.HI R38, RZ, 0x2, R46 ;  /* 0x00000002ff267819 */ /* 0x000fe4000001162e */
[----:B------:R-:W-:Y:S01]  /*0c90*/  IADD3 R54, PT, PT, R46, 0x20, RZ ;  /* 0x000000202e367810 */ /* 0x000fe20007ffe0ff */
[--C-:B------:R-:W-:Y:S01]  /*0ca0*/  IMAD R41, R40, 0x28, R49.reuse ;  /* 0x0000002828297824 */ /* 0x100fe200078e0231 */
[----:B------:R-:W-:Y:S01]  /*0cb0*/  SHF.R.U32.HI R48, RZ, 0x2, R48 ;  /* 0x00000002ff307819 */ /* 0x000fe20000011630 */
[--C-:B------:R-:W-:Y:S01]  /*0cc0*/  IMAD R39, R38, 0x28, R49.reuse ;  /* 0x0000002826277824 */ /* 0x100fe200078e0231 */
[----:B------:R-:W-:Y:S02]  /*0cd0*/  IADD3 R38, PT, PT, R46, 0x8, RZ ;  /* 0x000000082e267810 */ /* 0x000fe40007ffe0ff */
[----:B------:R-:W-:Y:S01]  /*0ce0*/  IADD3 R44, PT, PT, R50, R41, RZ ;  /* 0x00000029322c7210 */ /* 0x000fe20007ffe0ff */
[----:B------:R-:W-:Y:S01]  /*0cf0*/  IMAD R48, R48, 0x28, R49 ;  /* 0x0000002830307824 */ /* 0x000fe200078e0231 */
[----:B------:R-:W-:-:S02]  /*0d00*/  IADD3 R39, PT, PT, R39, R50, RZ ;  /* 0x0000003227277210 */ /* 0x000fc40007ffe0ff */
[----:B------:R-:W-:Y:S02]  /*0d10*/  SHF.R.U32.HI R38, RZ, 0x2, R38 ;  /* 0x00000002ff267819 */ /* 0x000fe40000011626 */
[----:B------:R-:W-:Y:S01]  /*0d20*/  LDS.64 R44, [R44] ;  /* 0x000000002c2c7984 */ /* 0x000fe20000000a00 */
[----:B------:R-:W-:Y:S02]  /*0d30*/  SHF.R.U32.HI R56, RZ, 0x2, R56 ;  /* 0x00000002ff387819 */ /* 0x000fe40000011638 */
[--C-:B------:R-:W-:Y:S01]  /*0d40*/  IMAD R43, R38, 0x28, R49.reuse ;  /* 0x00000028262b7824 */ /* 0x100fe200078e0231 */
[----:B------:R-:W0:Y:S01]  /*0d50*/  LDS.64 R40, [R39] ;  /* 0x0000000027287984 */ /* 0x000e220000000a00 */
[----:B------:R-:W-:Y:S01]  /*0d60*/  IADD3 R38, PT, PT, R46, 0xc, RZ ;  /* 0x0000000c2e267810 */ /* 0x000fe20007ffe0ff */
[----:B------:R-:W-:Y:S01]  /*0d70*/  IMAD R56, R56, 0x28, R49 ;  /* 0x0000002838387824 */ /* 0x000fe200078e0231 */
[----:B------:R-:W-:Y:S02]  /*0d80*/  SHF.R.U32.HI R54, RZ, 0x2, R54 ;  /* 0x00000002ff367819 */ /* 0x000fe40000011636 */
[----:B------:R-:W-:-:S02]  /*0d90*/  SHF.R.U32.HI R38, RZ, 0x2, R38 ;  /* 0x00000002ff267819 */ /* 0x000fc40000011626 */
[C---:B------:R-:W-:Y:S02]  /*0da0*/  IADD3 R43, PT, PT, R50.reuse, R43, RZ ;  /* 0x0000002b322b7210 */ /* 0x040fe40007ffe0ff */
[----:B------:R-:W-:Y:S01]  /*0db0*/  IADD3 R56, PT, PT, R50, R56, RZ ;  /* 0x0000003832387210 */ /* 0x000fe20007ffe0ff */
[----:B------:R-:W-:-:S03]  /*0dc0*/  IMAD R47, R38, 0x28, R49 ;  /* 0x00000028262f7824 */ /* 0x000fc600078e0231 */
[----:B------:R-:W1:Y:S02]  /*0dd0*/  LDS.64 R42, [R43] ;  /* 0x000000002b2a7984 */ /* 0x000e640000000a00 */
[----:B------:R-:W-:-:S06]  /*0de0*/  IADD3 R38, PT, PT, R50, R47, RZ ;  /* 0x0000002f32267210 */ /* 0x000fcc0007ffe0ff */
[----:B------:R-:W2:Y:S01]  /*0df0*/  LDS.64 R38, [R38] ;  /* 0x0000000026267984 */ /* 0x000ea20000000a00 */
[----:B0-----:R-:W-:Y:S01]  /*0e00*/  FADD.FTZ R47, RZ, R40 ;  /* 0x00000028ff2f7221 */ /* 0x001fe20000010000 */
[----:B------:R-:W-:-:S03]  /*0e10*/  IADD3 R40, PT, PT, R46, 0x24, RZ ;  /* 0x000000242e287810 */ /* 0x000fc60007ffe0ff */
[----:B------:R-:W-:Y:S01]  /*0e20*/  FADD.FTZ R47, R47, R44 ;  /* 0x0000002c2f2f7221 */ /* 0x000fe20000010000 */
[----:B------:R-:W-:Y:S02]  /*0e30*/  IADD3 R44, PT, PT, R46, 0x18, RZ ;  /* 0x000000182e2c7810 */ /* 0x000fe40007ffe0ff */
[----:B------:R-:W-:Y:S01]  /*0e40*/  SHF.R.U32.HI R46, RZ, 0x2, R51 ;  /* 0x00000002ff2e7819 */ /* 0x000fe20000011633 */
[--C-:B------:R-:W-:Y:S01]  /*0e50*/  IMAD R51, R54, 0x28, R49.reuse ;  /* 0x0000002836337824 */ /* 0x100fe200078e0231 */
[----:B------:R-:W-:Y:S02]  /*0e60*/  SHF.R.U32.HI R44, RZ, 0x2, R44 ;  /* 0x00000002ff2c7819 */ /* 0x000fe4000001162c */
[----:B------:R-:W-:Y:S01]  /*0e70*/  SHF.R.U32.HI R40, RZ, 0x2, R40 ;  /* 0x00000002ff287819 */ /* 0x000fe20000011628 */
[--C-:B------:R-:W-:Y:S02]  /*0e80*/  IMAD R46, R46, 0x28, R49.reuse ;  /* 0x000000282e2e7824 */ /* 0x100fe400078e0231 */
[----:B-1----:R-:W-:Y:S01]  /*0e90*/  FADD.FTZ R47, R47, R42 ;  /* 0x0000002a2f2f7221 */ /* 0x002fe20000010000 */
[----:B------:R-:W-:-:S02]  /*0ea0*/  IMAD R44, R44, 0x28, R49 ;  /* 0x000000282c2c7824 */ /* 0x000fc400078e0231 */
[----:B------:R-:W-:Y:S02]  /*0eb0*/  IMAD R49, R40, 0x28, R49 ;  /* 0x0000002828317824 */ /* 0x000fe400078e0231 */
[----:B------:R-:W-:Y:S01]  /*0ec0*/  FADD.FTZ R40, RZ, R41 ;  /* 0x00000029ff287221 */ /* 0x000fe20000010000 */
[C---:B------:R-:W-:Y:S02]  /*0ed0*/  IADD3 R41, PT, PT, R50.reuse, R48, RZ ;  /* 0x0000003032297210 */ /* 0x040fe40007ffe0ff */
[----:B------:R-:W-:Y:S01]  /*0ee0*/  IADD3 R44, PT, PT, R50, R44, RZ ;  /* 0x0000002c322c7210 */ /* 0x000fe20007ffe0ff */
[----:B------:R-:W-:Y:S01]  /*0ef0*/  FADD.FTZ R54, R40, R45 ;  /* 0x0000002d28367221 */ /* 0x000fe20000010000 */
[----:B------:R-:W-:Y:S01]  /*0f00*/  IADD3 R46, PT, PT, R50, R46, RZ ;  /* 0x0000002e322e7210 */ /* 0x000fe20007ffe0ff */
[----:B--2---:R-:W-:Y:S01]  /*0f10*/  FADD.FTZ R38, R47, R38 ;  /* 0x000000262f267221 */ /* 0x004fe20000010000 */
[----:B------:R-:W0:Y:S01]  /*0f20*/  LDS.64 R40, [R41] ;  /* 0x0000000029287984 */ /* 0x000e220000000a00 */
[----:B------:R-:W-:Y:S01]  /*0f30*/  FADD.FTZ R54, R54, R43 ;  /* 0x0000002b36367221 */ /* 0x000fe20000010000 */
[----:B------:R-:W-:-:S02]  /*0f40*/  IADD3 R48, PT, PT, R50, R51, RZ ;  /* 0x0000003332307210 */ /* 0x000fc40007ffe0ff */
[----:B------:R-:W1:Y:S01]  /*0f50*/  LDS.64 R42, [R56] ;  /* 0x00000000382a7984 */ /* 0x000e620000000a00 */
[----:B------:R-:W-:Y:S01]  /*0f60*/  IADD3 R50, PT, PT, R50, R49, RZ ;  /* 0x0000003132327210 */ /* 0x000fe20007ffe0ff */
[----:B------:R-:W-:Y:S02]  /*0f70*/  FADD.FTZ R54, R54, R39 ;  /* 0x0000002736367221 */ /* 0x000fe40000010000 */
[----:B------:R-:W2:Y:S04]  /*0f80*/  LDS.64 R44, [R44] ;  /* 0x000000002c2c7984 */ /* 0x000ea80000000a00 */
[----:B------:R-:W3:Y:S04]  /*0f90*/  LDS.64 R46, [R46] ;  /* 0x000000002e2e7984 */ /* 0x000ee80000000a00 */
[----:B------:R-:W4:Y:S04]  /*0fa0*/  LDS.64 R48, [R48] ;  /* 0x0000000030307984 */ /* 0x000f280000000a00 */
[----:B------:R-:W4:Y:S01]  /*0fb0*/  LDS.64 R50, [R50] ;  /* 0x0000000032327984 */ /* 0x000f220000000a00 */
[----:B0-----:R-:W-:Y:S01]  /*0fc0*/  FADD.FTZ R39, R38, R40 ;  /* 0x0000002826277221 */ /* 0x001fe20000010000 */
[----:B------:R-:W-:-:S03]  /*0fd0*/  FADD.FTZ R54, R54, R41 ;  /* 0x0000002936367221 */ /* 0x000fc60000010000 */
        /* <DEDUP_REMOVED lines=9> */
[----:B------:R-:W-:-:S07]  /*1070*/  FADD.FTZ R51, R54, R51 ;  /* 0x0000003336337221 */ /* 0x000fce0000010000 */
.L_x_829:
[----:B------:R-:W-:Y:S05]  /*1080*/  BSYNC.RECONVERGENT B0 ;  /* 0x0000000000007941 */ /* 0x000fea0003800200 */
.L_x_828:
        /* <DEDUP_REMOVED lines=23> */
.L_x_831:
[----:B------:R-:W-:Y:S05]  /*1200*/  BSYNC.RECONVERGENT B0 ;  /* 0x0000000000007941 */ /* 0x000fea0003800200 */
.L_x_830:
        /* <DEDUP_REMOVED lines=13> */
.L_x_833:
[----:B------:R-:W2:Y:S04]  /*12e0*/  LD.E.STRONG.GPU R40, desc[UR12][R38.64] ;  /* 0x0000000c26287980 */ /* 0x000ea8000c10f900 */
[----:B--2---:R-:W-:Y:S01]  /*12f0*/  CCTL.IVALL ;  /* 0x00000000ff00798f */ /* 0x004fe20002000000 */
[----:B------:R-:W-:Y:S05]  /*1300*/  YIELD ;  /* 0x0000000000007946 */ /* 0x000fea0003800000 */
[----:B-----5:R-:W-:-:S04]  /*1310*/  LOP3.LUT R40, R40, R41, RZ, 0x3c, !PT ;  /* 0x0000002928287212 */ /* 0x020fc800078e3cff */
[----:B------:R-:W-:-:S13]  /*1320*/  ISETP.GT.AND P2, PT, R40, -0x1, PT ;  /* 0xffffffff2800780c */ /* 0x000fda0003f44270 */
[----:B------:R-:W-:Y:S05]  /*1330*/  @P2 BRA `(.L_x_833) ;  /* 0xfffffffc00e82947 */ /* 0x000fea000383ffff */
.L_x_832:
        /* <DEDUP_REMOVED lines=33> */
.L_x_835:
[----:B------:R-:W-:Y:S05]  /*1550*/  BSYNC.RECONVERGENT B0 ;  /* 0x0000000000007941 */ /* 0x000fea0003800200 */
.L_x_834:
        /* <DEDUP_REMOVED lines=33> */
.L_x_837:
[----:B------:R-:W-:Y:S05]  /*1770*/  BSYNC.RECONVERGENT B0 ;  /* 0x0000000000007941 */ /* 0x000fea0003800200 */
.L_x_836:
[----:B------:R-:W-:Y:S06]  /*1780*/  BAR.SYNC.DEFER_BLOCKING 0x0 ;  /* 0x0000000000007b1d */ /* 0x000fec0000010000 */
[----:B------:R-:W-:Y:S04]  /*1790*/  BSSY.RECONVERGENT B0, `(.L_x_838) ;  /* 0x0000015000007945 */ /* 0x000fe80003800200 */
        /* <DEDUP_REMOVED lines=20> */
.L_x_839:
[----:B------:R-:W-:Y:S05]  /*18e0*/  BSYNC.RECONVERGENT B0 ;  /* 0x0000000000007941 */ /* 0x000fea0003800200 */
.L_x_838:
[----:B01----:R-:W0:Y:S01]  /*18f0*/  LDS.64 R38, [R5] ;  /* 0x0000000005267984 */ /* 0x003e220000000a00 */
[----:B------:R-:W0:Y:S01]  /*1900*/  LDCU UR5, c[0x0][0x3a0] ;  /* 0x00007400ff0577ac */ /* 0x000e220008000800 */
[----:B-----5:R-:W-:Y:S02]  /*1910*/  HADD2.F32 R44, -RZ, R36.H0_H0 ;  /* 0x20000024ff2c7230 */ /* 0x020fe40000004100 */
[----:B------:R-:W-:Y:S01]  /*1920*/  HADD2.F32 R41, -RZ, R34.H0_H0 ;  /* 0x20000022ff297230 */ /* 0x000fe20000004100 */
[----:B------:R-:W1:Y:S01]  /*1930*/  LDCU.64 UR6, c[0x0][0x380] ;  /* 0x00007000ff0677ac */ /* 0x000e620008000a00 */
[----:B------:R-:W-:Y:S01]  /*1940*/  HADD2.F32 R45, -RZ, R36.H1_H1 ;  /* 0x30000024ff2d7230 */ /* 0x000fe20000004100 */
[----:B------:R-:W-:Y:S01]  /*1950*/  ULOP3.LUT UR4, UR4, 0x1, URZ, 0x3c, !UPT ;  /* 0x0000000104047892 */ /* 0x000fe2000f8e3cff */
[----:B------:R-:W-:Y:S01]  /*1960*/  UMOV UR9, UR10 ;  /* 0x0000000a00097c82 */ /* 0x000fe20008000000 */
        /* <DEDUP_REMOVED lines=19> */
[----:B------:R-:W-:Y:S01]  /*1aa0*/  UMOV UR5, UR11 ;  /* 0x0000000b00057c82 */ /* 0x000fe20008000000 */
        /* <DEDUP_REMOVED lines=9> */
[----:B------:R-:W-:Y:S01]  /*1b40*/  FADD.FTZ R56, R61, -R38 ;  /* 0x800000263d387221 */ /* 0x000fe20000010000 */
[--C-:B------:R-:W-:Y:S01]  /*1b50*/  FFMA.FTZ R3, R40, R44, R41.reuse ;  /* 0x0000002c28037223 */ /* 0x100fe20000010029 */
        /* <DEDUP_REMOVED lines=8> */
[--C-:B------:R-:W-:Y:S01]  /*1be0*/  FADD.FTZ R46, R9, -R38.reuse ;  /* 0x80000026092e7221 */ /* 0x100fe20000010000 */
[C---:B------:R-:W-:Y:S01]  /*1bf0*/  FMUL.FTZ R47, R39.reuse, R16 ;  /* 0x00000010272f7220 */ /* 0x040fe20000410000 */
[----:B------:R-:W-:Y:S01]  /*1c00*/  FMUL.FTZ R51, R39, R32 ;  /* 0x0000002027337220 */ /* 0x000fe20000410000 */
[--C-:B------:R-:W-:Y:S01]  /*1c10*/  FADD.FTZ R54, R33, -R38.reuse ;  /* 0x8000002621367221 */ /* 0x100fe20000010000 */
[----:B------:R-:W-:Y:S01]  /*1c20*/  FMUL.FTZ R49, R39, R24 ;  /* 0x0000001827317220 */ /* 0x000fe20000410000 */
[--C-:B------:R-:W-:Y:S01]  /*1c30*/  FADD.FTZ R48, R17, -R38.reuse ;  /* 0x8000002611307221 */ /* 0x100fe20000010000 */
[----:B------:R-:W-:Y:S01]  /*1c40*/  FADD.FTZ R50, R25, -R38 ;  /* 0x8000002619327221 */ /* 0x000fe20000010000 */
[--C-:B------:R-:W-:Y:S01]  /*1c50*/  FFMA.FTZ R24, R45, R43, R44.reuse ;  /* 0x0000002b2d187223 */ /* 0x100fe2000001002c */
[----:B------:R-:W-:Y:S01]  /*1c60*/  FMUL.FTZ R9, R39, R46 ;  /* 0x0000002e27097220 */ /* 0x000fe20000410000 */
[C-C-:B------:R-:W-:Y:S01]  /*1c70*/  FFMA.FTZ R43, R45.reuse, R47, R44.reuse ;  /* 0x0000002f2d2b7223 */ /* 0x140fe2000001002c */
[----:B------:R-:W-:Y:S01]  /*1c80*/  FFMA.FTZ R16, R45, R51, R44 ;  /* 0x000000332d107223 */ /* 0x000fe2000001002c */
[----:B------:R-:W-:-:S02]  /*1c90*/  HADD2.F32 R47, -RZ, R37.H1_H1 ;  /* 0x30000025ff2f7230 */ /* 0x000fc40000004100 */
[C---:B------:R-:W-:Y:S01]  /*1ca0*/  FMUL.FTZ R33, R39.reuse, R54 ;  /* 0x0000003627217220 */ /* 0x040fe20000410000 */
[----:B------:R-:W-:Y:S02]  /*1cb0*/  HADD2.F32 R46, -RZ, R35.H1_H1 ;  /* 0x30000023ff2e7230 */ /* 0x000fe40000004100 */
[C---:B------:R-:W-:Y:S01]  /*1cc0*/  FMUL.FTZ R52, R39.reuse, R52 ;  /* 0x0000003427347220 */ /* 0x040fe20000410000 */
[----:B------:R-:W-:Y:S02]  /*1cd0*/  HADD2.F32 R10, -RZ, R37.H0_H0 ;  /* 0x20000025ff0a7230 */ /* 0x000fe40000004100 */
[C---:B------:R-:W-:Y:S01]  /*1ce0*/  FMUL.FTZ R30, R39.reuse, R48 ;  /* 0x00000030271e7220 */ /* 0x040fe20000410000 */
[----:B------:R-:W-:Y:S02]  /*1cf0*/  HADD2.F32 R41, -RZ, R35.H0_H0 ;  /* 0x20000023ff297230 */ /* 0x000fe40000004100 */
[C---:B------:R-:W-:Y:S01]  /*1d00*/  FMUL.FTZ R25, R39.reuse, R50 ;  /* 0x0000003227197220 */ /* 0x040fe20000410000 */
[----:B------:R-:W-:Y:S01]  /*1d10*/  FMUL.FTZ R58, R39, R58 ;  /* 0x0000003a273a7220 */ /* 0x000fe20000410000 */
[----:B------:R-:W-:Y:S01]  /*1d20*/  FFMA.FTZ R32, R9, R45, R44 ;  /* 0x0000002d09207223 */ /* 0x000fe2000001002c */
[----:B------:R-:W-:Y:S01]  /*1d30*/  FMUL.FTZ R17, R15, -1.4426950216293334961 ;  /* 0xbfb8aa3b0f117820 */ /* 0x000fe20000410000 */
[----:B------:R-:W-:Y:S01]  /*1d40*/  FMUL.FTZ R51, R16, -1.4426950216293334961 ;  /* 0xbfb8aa3b10337820 */ /* 0x000fe20000410000 */
[----:B------:R-:W-:Y:S01]  /*1d50*/  FADD.FTZ R48, R13, -R38 ;  /* 0x800000260d307221 */ /* 0x000fe20000010000 */
[----:B------:R-:W-:Y:S01]  /*1d60*/  FFMA.FTZ R9, R45, R33, R44 ;  /* 0x000000212d097223 */ /* 0x000fe2000001002c */
[----:B------:R-:W-:Y:S01]  /*1d70*/  FFMA.FTZ R13, R47, R52, R46 ;  /* 0x000000342f0d7223 */ /* 0x000fe2000001002e */
[C-C-:B------:R-:W-:Y:S01]  /*1d80*/  FFMA.FTZ R30, R45.reuse, R30, R44.reuse ;  /* 0x0000001e2d1e7223 */ /* 0x140fe2000001002c */
[C-C-:B------:R-:W-:Y:S01]  /*1d90*/  FFMA.FTZ R25, R45.reuse, R25, R44.reuse ;  /* 0x000000192d197223 */ /* 0x140fe2000001002c */
[----:B------:R-:W-:Y:S01]  /*1da0*/  FFMA.FTZ R33, R45, R49, R44 ;  /* 0x000000312d217223 */ /* 0x000fe2000001002c */
[--C-:B------:R-:W-:Y:S01]  /*1db0*/  FFMA.FTZ R45, R10, R58, R41.reuse ;  /* 0x0000003a0a2d7223 */ /* 0x100fe20000010029 */
[----:B------:R0:W-:Y:S01]  /*1dc0*/  MUFU.EX2 R44, R51 ;  /* 0x00000033002c7308 */ /* 0x0001e20000000800 */
[--C-:B------:R-:W-:Y:S01]  /*1dd0*/  FADD.FTZ R58, R27, -R38.reuse ;  /* 0x800000261b3a7221 */ /* 0x100fe20000010000 */
[--C-:B------:R-:W-:Y:S01]  /*1de0*/  FADD.FTZ R52, R53, -R38.reuse ;  /* 0x8000002635347221 */ /* 0x100fe20000010000 */
[--C-:B------:R-:W-:Y:S01]  /*1df0*/  FADD.FTZ R50, R11, -R38.reuse ;  /* 0x800000260b327221 */ /* 0x100fe20000010000 */
[--C-:B------:R-:W-:Y:S01]  /*1e00*/  FADD.FTZ R54, R14, -R38.reuse ;  /* 0x800000260e367221 */ /* 0x100fe20000010000 */
[--C-:B------:R-:W-:Y:S01]  /*1e10*/  FADD.FTZ R56, R22, -R38.reuse ;  /* 0x8000002616387221 */ /* 0x100fe20000010000 */
[----:B------:R-:W-:Y:S01]  /*1e20*/  FMUL.FTZ R49, R45, -1.4426950216293334961 ;  /* 0xbfb8aa3b2d317820 */ /* 0x000fe20000410000 */
[----:B------:R-:W-:Y:S01]  /*1e30*/  FMUL.FTZ R57, R39, R48 ;  /* 0x0000003027397220 */ /* 0x000fe20000410000 */
[----:B------:R-:W-:Y:S01]  /*1e40*/  MUFU.EX2 R17, R17 ;  /* 0x0000001100117308 */ /* 0x000fe20000000800 */
[----:B0-----:R-:W-:Y:S01]  /*1e50*/  FMUL.FTZ R51, R13, -1.4426950216293334961 ;  /* 0xbfb8aa3b0d337820 */ /* 0x001fe20000410000 */
[C---:B------:R-:W-:Y:S01]  /*1e60*/  FMUL.FTZ R22, R39.reuse, R58 ;  /* 0x0000003a27167220 */ /* 0x040fe20000410000 */
[C---:B------:R-:W-:Y:S01]  /*1e70*/  FMUL.FTZ R48, R39.reuse, R52 ;  /* 0x0000003427307220 */ /* 0x040fe20000410000 */
[C---:B------:R-:W-:Y:S01]  /*1e80*/  FMUL.FTZ R50, R39.reuse, R50 ;  /* 0x0000003227327220 */ /* 0x040fe20000410000 */
[C---:B------:R-:W-:Y:S01]  /*1e90*/  FMUL.FTZ R19, R39.reuse, R19 ;  /* 0x0000001327137220 */ /* 0x040fe20000410000 */
[C---:B------:R-:W-:Y:S01]  /*1ea0*/  FMUL.FTZ R52, R39.reuse, R60 ;  /* 0x0000003c27347220 */ /* 0x040fe20000410000 */
[C---:B------:R-:W-:Y:S01]  /*1eb0*/  FMUL.FTZ R54, R39.reuse, R54 ;  /* 0x0000003627367220 */ /* 0x040fe20000410000 */
[----:B------:R0:W2:Y:S01]  /*1ec0*/  MUFU.EX2 R14, R51 ;  /* 0x00000033000e7308 */ /* 0x0000a20000000800 */
[----:B------:R-:W-:Y:S01]  /*1ed0*/  FMUL.FTZ R56, R39, R56 ;  /* 0x0000003827387220 */ /* 0x000fe20000410000 */
[--C-:B------:R-:W-:Y:S01]  /*1ee0*/  FFMA.FTZ R50, R50, R10, R41.reuse ;  /* 0x0000000a32327223 */ /* 0x100fe20000010029 */
[----:B------:R-:W-:Y:S01]  /*1ef0*/  FMUL.FTZ R59, R32, -1.4426950216293334961 ;  /* 0xbfb8aa3b203b7820 */ /* 0x000fe20000410000 */
[C-C-:B------:R-:W-:Y:S01]  /*1f00*/  FFMA.FTZ R19, R10.reuse, R19, R41.reuse ;  /* 0x000000130a137223 */ /* 0x140fe20000010029 */
[C-C-:B------:R-:W-:Y:S01]  /*1f10*/  FFMA.FTZ R52, R10.reuse, R52, R41.reuse ;  /* 0x000000340a347223 */ /* 0x140fe20000010029 */
[C-C-:B------:R-:W-:Y:S01]  /*1f20*/  FFMA.FTZ R53, R10.reuse, R56, R41.reuse ;  /* 0x000000380a357223 */ /* 0x140fe20000010029 */
[--C-:B------:R-:W-:Y:S01]  /*1f30*/  FADD.FTZ R56, R29, -R38.reuse ;  /* 0x800000261d387221 */ /* 0x100fe20000010000 */
[----:B------:R3:W-:Y:S01]  /*1f40*/  MUFU.EX2 R11, R49 ;  /* 0x00000031000b7308 */ /* 0x0007e20000000800 */
[----:B0-----:R-:W-:Y:S01]  /*1f50*/  FFMA.FTZ R51, R10, R54, R41 ;  /* 0x000000360a337223 */ /* 0x001fe20000010029 */
[----:B------:R-:W-:Y:S01]  /*1f60*/  FMUL.FTZ R27, R3, -1.4426950216293334961 ;  /* 0xbfb8aa3b031b7820 */ /* 0x000fe20000410000 */
[----:B------:R-:W-:Y:S01]  /*1f70*/  FMUL.FTZ R61, R39, R20 ;  /* 0x00000014273d7220 */ /* 0x000fe20000410000 */
[--C-:B------:R-:W-:Y:S01]  /*1f80*/  FADD.FTZ R58, R21, -R38.reuse ;  /* 0x80000026153a7221 */ /* 0x100fe20000010000 */
[----:B------:R-:W-:Y:S01]  /*1f90*/  FADD.FTZ R60, R55, -R38 ;  /* 0x80000026373c7221 */ /* 0x000fe20000010000 */
[----:B------:R-:W-:-:S02]  /*1fa0*/  FMUL.FTZ R20, R30, -1.4426950216293334961 ;  /* 0xbfb8aa3b1e147820 */ /* 0x000fc40000410000 */
[----:B------:R-:W0:Y:S01]  /*1fb0*/  MUFU.EX2 R27, R27 ;  /* 0x0000001b001b7308 */ /* 0x000e220000000800 */
[C-C-:B---3--:R-:W-:Y:S01]  /*1fc0*/  FFMA.FTZ R49, R10.reuse, R22, R41.reuse ;  /* 0x000000160a317223 */ /* 0x148fe20000010029 */
[----:B------:R-:W-:Y:S01]  /*1fd0*/  FFMA.FTZ R22, R10, R48, R41 ;  /* 0x000000300a167223 */ /* 0x000fe20000010029 */
[--C-:B------:R-:W-:Y:S01]  /*1fe0*/  FFMA.FTZ R41, R57, R47, R46.reuse ;  /* 0x0000002f39297223 */ /* 0x100fe2000001002e */
[C---:B------:R-:W-:Y:S01]  /*1ff0*/  FMUL.FTZ R57, R39.reuse, R60 ;  /* 0x0000003c27397220 */ /* 0x040fe20000410000 */
[----:B------:R-:W-:Y:S01]  /*2000*/  FMUL.FTZ R29, R39, R58 ;  /* 0x0000003a271d7220 */ /* 0x000fe20000410000 */
[----:B--2---:R-:W-:Y:S01]  /*2010*/  FADD.FTZ R60, R14, 1 ;  /* 0x3f8000000e3c7421 */ /* 0x004fe20000010000 */
[----:B------:R-:W-:Y:S01]  /*2020*/  FMUL.FTZ R54, R41, -1.4426950216293334961 ;  /* 0xbfb8aa3b29367820 */ /* 0x000fe20000410000 */
[----:B------:R2:W-:Y:S01]  /*2030*/  MUFU.EX2 R48, R59 ;  /* 0x0000003b00307308 */ /* 0x0005e20000000800 */
[----:B------:R-:W-:Y:S01]  /*2040*/  FMUL.FTZ R10, R50, -1.4426950216293334961 ;  /* 0xbfb8aa3b320a7820 */ /* 0x000fe20000410000 */
[----:B------:R-:W-:Y:S01]  /*2050*/  FFMA.FTZ R29, R47, R29, R46 ;  /* 0x0000001d2f1d7223 */ /* 0x000fe2000001002e */
[----:B------:R-:W-:-:S05]  /*2060*/  FMUL.FTZ R14, R9, -1.4426950216293334961 ;  /* 0xbfb8aa3b090e7820 */ /* 0x000fca0000410000 */
[----:B------:R3:W-:Y:S01]  /*2070*/  MUFU.EX2 R21, R54 ;  /* 0x0000003600157308 */ /* 0x0007e20000000800 */
[C---:B--2---:R-:W-:Y:S01]  /*2080*/  FMUL.FTZ R59, R39.reuse, R56 ;  /* 0x00000038273b7220 */ /* 0x044fe20000410000 */
[----:B------:R-:W-:Y:S01]  /*2090*/  FMUL.FTZ R56, R39, R28 ;  /* 0x0000001c27387220 */ /* 0x000fe20000410000 */
[----:B0-----:R-:W-:Y:S02]  /*20a0*/  FADD.FTZ R27, R27, 1 ;  /* 0x3f8000001b1b7421 */ /* 0x001fe40000010000 */
[----:B------:R-:W-:Y:S01]  /*20b0*/  FFMA.FTZ R28, R47, R59, R46 ;  /* 0x0000003b2f1c7223 */ /* 0x000fe2000001002e */
[----:B------:R-:W-:Y:S01]  /*20c0*/  FADD.FTZ R59, R17, 1 ;  /* 0x3f800000113b7421 */ /* 0x000fe20000010000 */
[----:B------:R-:W-:Y:S01]  /*20d0*/  FMUL.FTZ R17, R26, -1.4426950216293334961 ;  /* 0xbfb8aa3b1a117820 */ /* 0x000fe20000410000 */
[----:B------:R-:W-:Y:S01]  /*20e0*/  MUFU.RCP R60, R60 ;  /* 0x0000003c003c7308 */ /* 0x000fe20000001000 */
[----:B---3--:R-:W-:Y:S01]  /*20f0*/  FADD.FTZ R54, R12, -R38 ;  /* 0x800000260c367221 */ /* 0x008fe20000010000 */
[--C-:B------:R-:W-:Y:S01]  /*2100*/  FFMA.FTZ R38, R47, R61, R46.reuse ;  /* 0x0000003d2f267223 */ /* 0x100fe2000001002e */
[----:B------:R-:W-:Y:S01]  /*2110*/  FADD.FTZ R61, R44, 1 ;  /* 0x3f8000002c3d7421 */ /* 0x000fe20000010000 */
[----:B------:R-:W-:Y:S01]  /*2120*/  FMUL.FTZ R12, R31, -1.4426950216293334961 ;  /* 0xbfb8aa3b1f0c7820 */ /* 0x000fe20000410000 */
[----:B------:R-:W-:Y:S01]  /*2130*/  FMUL.FTZ R55, R39, R54 ;  /* 0x0000003627377220 */ /* 0x000fe20000410000 */
[--C-:B------:R-:W-:Y:S01]  /*2140*/  FFMA.FTZ R54, R47, R57, R46.reuse ;  /* 0x000000392f367223 */ /* 0x100fe2000001002e */
[----:B------:R-:W-:Y:S01]  /*2150*/  FMUL.FTZ R57, R49, -1.4426950216293334961 ;  /* 0xbfb8aa3b31397820 */ /* 0x000fe20000410000 */
[----:B------:R0:W2:Y:S01]  /*2160*/  MUFU.RCP R58, R59 ;  /* 0x0000003b003a7308 */ /* 0x0000a20000001000 */
[C-C-:B------:R-:W-:Y:S01]  /*2170*/  FFMA.FTZ R39, R47.reuse, R55, R46.reuse ;  /* 0x000000372f277223 */ /* 0x140fe2000001002e */
[----:B------:R-:W-:Y:S01]  /*2180*/  FFMA.FTZ R55, R47, R56, R46 ;  /* 0x000000382f377223 */ /* 0x000fe2000001002e */
[----:B------:R-:W-:Y:S01]  /*2190*/  FMUL.FTZ R46, R19, -1.4426950216293334961 ;  /* 0xbfb8aa3b132e7820 */ /* 0x000fe20000410000 */
[----:B------:R-:W-:Y:S01]  /*21a0*/  FMUL.FTZ R47, R29, -1.4426950216293334961 ;  /* 0xbfb8aa3b1d2f7820 */ /* 0x000fe20000410000 */
[----:B------:R-:W-:-:S03]  /*21b0*/  FMUL.FTZ R56, R25, -1.4426950216293334961 ;  /* 0xbfb8aa3b19387820 */ /* 0x000fc60000410000 */
[----:B------:R-:W-:Y:S01]  /*21c0*/  MUFU.RCP R61, R61 ;  /* 0x0000003d003d7308 */ /* 0x000fe20000001000 */
[----:B0-----:R-:W-:Y:S01]  /*21d0*/  FADD.FTZ R59, R11, 1 ;  /* 0x3f8000000b3b7421 */ /* 0x001fe20000010000 */
[----:B------:R-:W-:-:S06]  /*21e0*/  FMUL.FTZ R11, R23, -1.4426950216293334961 ;  /* 0xbfb8aa3b170b7820 */ /* 0x000fcc0000410000 */
[----:B------:R-:W0:Y:S01]  /*21f0*/  MUFU.RCP R59, R59 ;  /* 0x0000003b003b7308 */ /* 0x000e220000001000 */
[----:B--2---:R-:W-:Y:S01]  /*2200*/  FMUL.FTZ R58, R15, R58 ;  /* 0x0000003a0f3a7220 */ /* 0x004fe20000410000 */
[----:B------:R-:W-:-:S06]  /*2210*/  FMUL.FTZ R15, R28, -1.4426950216293334961 ;  /* 0xbfb8aa3b1c0f7820 */ /* 0x000fcc0000410000 */
[----:B------:R-:W2:Y:S08]  /*2220*/  MUFU.EX2 R10, R10 ;  /* 0x0000000a000a7308 */ /* 0x000eb00000000800 */
[----:B------:R3:W4:Y:S01]  /*2230*/  MUFU.RCP R44, R27 ;  /* 0x0000001b002c7308 */ /* 0x0007220000001000 */
[----:B0-----:R-:W-:-:S07]  /*2240*/  FMUL.FTZ R45, R45, R59 ;  /* 0x0000003b2d2d7220 */ /* 0x001fce0000410000 */
[----:B------:R-:W-:Y:S01]  /*2250*/  MUFU.EX2 R46, R46 ;  /* 0x0000002e002e7308 */ /* 0x000fe20000000800 */
[----:B---3--:R-:W-:Y:S01]  /*2260*/  FMUL.FTZ R27, R16, R61 ;  /* 0x0000003d101b7220 */ /* 0x008fe20000410000 */
[----:B------:R-:W-:Y:S01]  /*2270*/  FMUL.FTZ R16, R13, R60 ;  /* 0x0000003c0d107220 */ /* 0x000fe20000410000 */
[----:B------:R-:W-:Y:S01]  /*2280*/  FADD.FTZ R60, R21, 1 ;  /* 0x3f800000153c7421 */ /* 0x000fe20000010000 */
[----:B--2---:R-:W-:Y:S01]  /*2290*/  FADD.FTZ R59, R10, 1 ;  /* 0x3f8000000a3b7421 */ /* 0x004fe20000010000 */
[----:B------:R-:W-:Y:S01]  /*22a0*/  FADD.FTZ R61, R48, 1 ;  /* 0x3f800000303d7421 */ /* 0x000fe20000010000 */
[----:B------:R-:W-:Y:S01]  /*22b0*/  FMUL.FTZ R10, R18, -1.4426950216293334961 ;  /* 0xbfb8aa3b120a7820 */ /* 0x000fe20000410000 */
[----:B------:R-:W-:Y:S01]  /*22c0*/  FMUL.FTZ R13, R22, -1.4426950216293334961 ;  /* 0xbfb8aa3b160d7820 */ /* 0x000fe20000410000 */
[----:B------:R-:W-:Y:S01]  /*22d0*/  MUFU.EX2 R47, R47 ;  /* 0x0000002f002f7308 */ /* 0x000fe20000000800 */
[----:B----4-:R-:W-:Y:S01]  /*22e0*/  FMUL.FTZ R44, R3, R44 ;  /* 0x0000002c032c7220 */ /* 0x010fe20000410000 */
[----:B------:R-:W-:Y:S01]  /*22f0*/  FMUL.FTZ R3, R54, -1.4426950216293334961 ;  /* 0xbfb8aa3b36037820 */ /* 0x000fe20000410000 */
[----:B------:R-:W-:-:S05]  /*2300*/  F2FP.F16.F32.PACK_AB R45, R16, R45 ;  /* 0x0000002d102d723e */ /* 0x000fca00000000ff */
[----:B------:R-:W0:Y:S08]  /*2310*/  MUFU.RCP R60, R60 ;  /* 0x0000003c003c7308 */ /* 0x000e300000001000 */
[----:B------:R-:W2:Y:S08]  /*2320*/  MUFU.RCP R59, R59 ;  /* 0x0000003b003b7308 */ /* 0x000eb00000001000 */
[----:B------:R-:W3:Y:S01]  /*2330*/  MUFU.EX2 R17, R17 ;  /* 0x0000001100117308 */ /* 0x000ee20000000800 */
[----:B0-----:R-:W-:Y:S01]  /*2340*/  FMUL.FTZ R41, R41, R60 ;  /* 0x0000003c29297220 */ /* 0x001fe20000410000 */
[----:B------:R-:W-:Y:S01]  /*2350*/  FADD.FTZ R60, R46, 1 ;  /* 0x3f8000002e3c7421 */ /* 0x000fe20000010000 */
[----:B------:R-:W-:-:S05]  /*2360*/  FADD.FTZ R46, R47, 1 ;  /* 0x3f8000002f2e7421 */ /* 0x000fca0000010000 */
[----:B------:R-:W0:Y:S01]  /*2370*/  MUFU.RCP R61, R61 ;  /* 0x0000003d003d7308 */ /* 0x000e220000001000 */
[----:B--2---:R-:W-:-:S05]  /*2380*/  FMUL.FTZ R50, R50, R59 ;  /* 0x0000003b32327220 */ /* 0x004fca0000410000 */
[----:B------:R-:W-:Y:S02]  /*2390*/  F2FP.F16.F32.PACK_AB R41, R41, R50 ;  /* 0x000000322929723e */ /* 0x000fe400000000ff */
[----:B------:R-:W2:Y:S01]  /*23a0*/  MUFU.EX2 R20, R20 ;  /* 0x0000001400147308 */ /* 0x000ea20000000800 */
[----:B---3--:R-:W-:-:S07]  /*23b0*/  FADD.FTZ R59, R17, 1 ;  /* 0x3f800000113b7421 */ /* 0x008fce0000010000 */
[----:B------:R-:W3:Y:S01]  /*23c0*/  MUFU.RCP R46, R46 ;  /* 0x0000002e002e7308 */ /* 0x000ee20000001000 */
[----:B0-----:R-:W-:Y:S01]  /*23d0*/  FMUL.FTZ R21, R32, R61 ;  /* 0x0000003d20157220 */ /* 0x001fe20000410000 */
[----:B------:R-:W-:-:S06]  /*23e0*/  FMUL.FTZ R32, R52, -1.4426950216293334961 ;  /* 0xbfb8aa3b34207820 */ /* 0x000fcc0000410000 */
[----:B------:R-:W0:Y:S01]  /*23f0*/  MUFU.RCP R59, R59 ;  /* 0x0000003b003b7308 */ /* 0x000e220000001000 */
[----:B--2---:R-:W-:Y:S01]  /*2400*/  FADD.FTZ R61, R20, 1 ;  /* 0x3f800000143d7421 */ /* 0x004fe20000010000 */
[----:B------:R-:W-:-:S06]  /*2410*/  FMUL.FTZ R20, R42, -1.4426950216293334961 ;  /* 0xbfb8aa3b2a147820 */ /* 0x000fcc0000410000 */
[----:B------:R-:W2:Y:S01]  /*2420*/  MUFU.EX2 R56, R56 ;  /* 0x0000003800387308 */ /* 0x000ea20000000800 */
[----:B---3--:R-:W-:Y:S01]  /*2430*/  FMUL.FTZ R47, R29, R46 ;  /* 0x0000002e1d2f7220 */ /* 0x008fe20000410000 */
[----:B------:R-:W-:-:S06]  /*2440*/  FMUL.FTZ R29, R51, -1.4426950216293334961 ;  /* 0xbfb8aa3b331d7820 */ /* 0x000fcc0000410000 */
[----:B------:R-:W3:Y:S01]  /*2450*/  MUFU.EX2 R12, R12 ;  /* 0x0000000c000c7308 */ /* 0x000ee20000000800 */
[----:B0-----:R-:W-:Y:S01]  /*2460*/  FMUL.FTZ R46, R26, R59 ;  /* 0x0000003b1a2e7220 */ /* 0x001fe20000410000 */
[----:B------:R-:W-:-:S06]  /*2470*/  FMUL.FTZ R26, R38, -1.4426950216293334961 ;  /* 0xbfb8aa3b261a7820 */ /* 0x000fcc0000410000 */
[----:B------:R-:W0:Y:S01]  /*2480*/  MUFU.EX2 R57, R57 ;  /* 0x0000003900397308 */ /* 0x000e220000000800 */
[----:B--2---:R-:W-:-:S07]  /*2490*/  FADD.FTZ R59, R56, 1 ;  /* 0x3f800000383b7421 */ /* 0x004fce0000010000 */
[----:B------:R-:W2:Y:S01]  /*24a0*/  MUFU.RCP R61, R61 ;  /* 0x0000003d003d7308 */ /* 0x000ea20000001000 */
[----:B---3--:R-:W-:-:S07]  /*24b0*/  FADD.FTZ R12, R12, 1 ;  /* 0x3f8000000c0c7421 */ /* 0x008fce0000010000 */
[----:B------:R-:W3:Y:S01]  /*24c0*/  MUFU.EX2 R15, R15 ;  /* 0x0000000f000f7308 */ /* 0x000ee20000000800 */
[----:B0-----:R-:W-:-:S07]  /*24d0*/  FADD.FTZ R56, R57, 1 ;  /* 0x3f80000039387421 */ /* 0x001fce0000010000 */
[----:B------:R-:W0:Y:S01]  /*24e0*/  MUFU.RCP R60, R60 ;  /* 0x0000003c003c7308 */ /* 0x000e220000001000 */
[----:B--2---:R-:W-:-:S07]  /*24f0*/  FMUL.FTZ R17, R30, R61 ;  /* 0x0000003d1e117220 */ /* 0x004fce0000410000 */
[----:B------:R-:W2:Y:S01]  /*2500*/  MUFU.EX2 R11, R11 ;  /* 0x0000000b000b7308 */ /* 0x000ea20000000800 */
[----:B---3--:R-:W-:Y:S01]  /*2510*/  FADD.FTZ R57, R15, 1 ;  /* 0x3f8000000f397421 */ /* 0x008fe20000010000 */
[----:B------:R-:W-:-:S06]  /*2520*/  FMUL.FTZ R15, R33, -1.4426950216293334961 ;  /* 0xbfb8aa3b210f7820 */ /* 0x000fcc0000410000 */
[----:B------:R3:W4:Y:S01]  /*2530*/  MUFU.RCP R48, R12 ;  /* 0x0000000c00307308 */ /* 0x0007220000001000 */
[----:B0-----:R-:W-:Y:S01]  /*2540*/  FMUL.FTZ R30, R19, R60 ;  /* 0x0000003c131e7220 */ /* 0x001fe20000410000 */
[----:B------:R-:W-:-:S06]  /*2550*/  FMUL.FTZ R19, R43, -1.4426950216293334961 ;  /* 0xbfb8aa3b2b137820 */ /* 0x000fcc0000410000 */
[----:B------:R-:W0:Y:S01]  /*2560*/  MUFU.RCP R56, R56 ;  /* 0x0000003800387308 */ /* 0x000e220000001000 */
[----:B--2---:R-:W-:Y:S01]  /*2570*/  FADD.FTZ R60, R11, 1 ;  /* 0x3f8000000b3c7421 */ /* 0x004fe20000010000 */
[----:B---3--:R-:W-:Y:S01]  /*2580*/  FMUL.FTZ R12, R24, -1.4426950216293334961 ;  /* 0xbfb8aa3b180c7820 */ /* 0x008fe20000410000 */
[----:B------:R-:W-:-:S05]  /*2590*/  FMUL.FTZ R11, R40, -1.4426950216293334961 ;  /* 0xbfb8aa3b280b7820 */ /* 0x000fca0000410000 */
[----:B------:R-:W2:Y:S01]  /*25a0*/  MUFU.RCP R59, R59 ;  /* 0x0000003b003b7308 */ /* 0x000ea20000001000 */
[----:B----4-:R-:W-:Y:S01]  /*25b0*/  FMUL.FTZ R48, R31, R48 ;  /* 0x000000301f307220 */ /* 0x010fe20000410000 */
[----:B------:R-:W-:-:S06]  /*25c0*/  FMUL.FTZ R31, R39, -1.4426950216293334961 ;  /* 0xbfb8aa3b271f7820 */ /* 0x000fcc0000410000 */
[----:B------:R-:W3:Y:S01]  /*25d0*/  MUFU.RCP R57, R57 ;  /* 0x0000003900397308 */ /* 0x000ee20000001000 */
[----:B0-----:R-:W-:-:S07]  /*25e0*/  FMUL.FTZ R49, R49, R56 ;  /* 0x0000003831317220 */ /* 0x001fce0000410000 */
[----:B------:R-:W0:Y:S01]  /*25f0*/  MUFU.EX2 R10, R10 ;  /* 0x0000000a000a7308 */ /* 0x000e220000000800 */
[----:B--2---:R-:W-:-:S05]  /*2600*/  FMUL.FTZ R25, R25, R59 ;  /* 0x0000003b19197220 */ /* 0x004fca0000410000 */
[----:B------:R-:W-:Y:S02]  /*2610*/  F2FP.F16.F32.PACK_AB R46, R25, R46 ;  /* 0x0000002e192e723e */ /* 0x000fe400000000ff */
[----:B------:R-:W2:Y:S01]  /*2620*/  MUFU.RCP R60, R60 ;  /* 0x0000003c003c7308 */ /* 0x000ea20000001000 */
[----:B---3--:R-:W-:Y:S01]  /*2630*/  FMUL.FTZ R56, R28, R57 ;  /* 0x000000391c387220 */ /* 0x008fe20000410000 */
[----:B------:R-:W-:-:S06]  /*2640*/  FMUL.FTZ R28, R53, -1.4426950216293334961 ;  /* 0xbfb8aa3b351c7820 */ /* 0x000fcc0000410000 */
[----:B------:R-:W3:Y:S01]  /*2650*/  MUFU.EX2 R13, R13 ;  /* 0x0000000d000d7308 */ /* 0x000ee20000000800 */
[----:B0-----:R-:W-:-:S07]  /*2660*/  FADD.FTZ R59, R10, 1 ;  /* 0x3f8000000a3b7421 */ /* 0x001fce0000010000 */
[----:B------:R-:W0:Y:S01]  /*2670*/  MUFU.EX2 R32, R32 ;  /* 0x0000002000207308 */ /* 0x000e220000000800 */
[----:B--2---:R-:W-:Y:S01]  /*2680*/  FMUL.FTZ R57, R23, R60 ;  /* 0x0000003c17397220 */ /* 0x004fe20000410000 */
[----:B------:R-:W-:-:S06]  /*2690*/  FMUL.FTZ R23, R55, -1.4426950216293334961 ;  /* 0xbfb8aa3b37177820 */ /* 0x000fcc0000410000 */
        /* <DEDUP_REMOVED lines=14> */
[----:B------:R-:W3:Y:S01]  /*2780*/  MUFU.RCP R59, R59 ;  /* 0x0000003b003b7308 */ /* 0x000ee20000001000 */
[----:B0-----:R-:W-:-:S07]  /*2790*/  FADD.FTZ R20, R19, 1 ;  /* 0x3f80000013147421 */ /* 0x001fce0000010000 */
[----:B------:R-:W0:Y:S01]  /*27a0*/  MUFU.EX2 R14, R14 ;  /* 0x0000000e000e7308 */ /* 0x000e220000000800 */
[----:B--2---:R-:W-:-:S07]  /*27b0*/  FADD.FTZ R19, R26, 1 ;  /* 0x3f8000001a137421 */ /* 0x004fce0000010000 */
[----:B------:R-:W2:Y:S01]  /*27c0*/  MUFU.EX2 R28, R28 ;  /* 0x0000001c001c7308 */ /* 0x000ea20000000800 */
[----:B---3--:R-:W-:-:S07]  /*27d0*/  FMUL.FTZ R59, R18, R59 ;  /* 0x0000003b123b7220 */ /* 0x008fce0000410000 */
        /* <DEDUP_REMOVED lines=8> */
[----:B------:R-:W0:Y:S01]  /*2860*/  MUFU.RCP R10, R10 ;  /* 0x0000000a000a7308 */ /* 0x000e220000001000 */
[----:B--2---:R-:W-:-:S07]  /*2870*/  FADD.FTZ R15, R15, 1 ;  /* 0x3f8000000f0f7421 */ /* 0x004fce0000010000 */
[----:B------:R-:W2:Y:S01]  /*2880*/  MUFU.RCP R3, R3 ;  /* 0x0000000300037308 */ /* 0x000ea20000001000 */
[----:B---3--:R-:W-:-:S07]  /*2890*/  FMUL.FTZ R13, R22, R13 ;  /* 0x0000000d160d7220 */ /* 0x008fce0000410000 */
[----:B------:R-:W3:Y:S01]  /*28a0*/  MUFU.RCP R11, R11 ;  /* 0x0000000b000b7308 */ /* 0x000ee20000001000 */
[----:B0-----:R-:W-:Y:S01]  /*28b0*/  FMUL.FTZ R52, R52, R10 ;  /* 0x0000000a34347220 */ /* 0x001fe20000410000 */
[----:B-1----:R-:W-:-:S06]  /*28c0*/  IADD3 R10, P1, PT, R7, UR6, RZ ;  /* 0x00000006070a7c10 */ /* 0x002fcc000ff3e0ff */
[----:B------:R-:W0:Y:S01]  /*28d0*/  MUFU.RCP R14, R14 ;  /* 0x0000000e000e7308 */ /* 0x000e220000001000 */
[----:B--2---:R-:W-:-:S05]  /*28e0*/  FMUL.FTZ R54, R54, R3 ;  /* 0x0000000336367220 */ /* 0x004fca0000410000 */
[----:B------:R-:W-:Y:S02]  /*28f0*/  F2FP.F16.F32.PACK_AB R13, R54, R13 ;  /* 0x0000000d360d723e */ /* 0x000fe400000000ff */
[----:B------:R-:W1:Y:S01]  /*2900*/  MUFU.RCP R61, R61 ;  /* 0x0000003d003d7308 */ /* 0x000e620000001000 */
[----:B---3--:R-:W-:Y:S01]  /*2910*/  FMUL.FTZ R3, R40, R11 ;  /* 0x0000000b28037220 */ /* 0x008fe20000410000 */
[----:B------:R-:W-:Y:S01]  /*2920*/  IADD3.X R11, PT, PT, R8, UR7, RZ, P1, !PT ;  /* 0x00000007080b7c10 */ /* 0x000fe20008ffe4ff */
[----:B------:R-:W2:Y:S01]  /*2930*/  LDCU.64 UR6, c[0x0][0x3a8] ;  /* 0x00007500ff0677ac */ /* 0x000ea20008000a00 */
[----:B------:R-:W-:Y:S02]  /*2940*/  F2FP.F16.F32.PACK_AB R40, R21, R44 ;  /* 0x0000002c1528723e */ /* 0x000fe400000000ff */
[----:B------:R-:W-:Y:S02]  /*2950*/  F2FP.F16.F32.PACK_AB R8, R17, R48 ;  /* 0x000000301108723e */ /* 0x000fe400000000ff */
[----:B------:R-:W3:Y:S01]  /*2960*/  MUFU.RCP R12, R12 ;  /* 0x0000000c000c7308 */ /* 0x000ee20000001000 */
[----:B0-----:R-:W-:Y:S01]  /*2970*/  FMUL.FTZ R14, R9, R14 ;  /* 0x0000000e090e7220 */ /* 0x001fe20000410000 */
[----:B------:R-:W-:Y:S01]  /*2980*/  F2FP.F16.F32.PACK_AB R9, R47, R30 ;  /* 0x0000001e2f09723e */ /* 0x000fe200000000ff */
[----:B------:R0:W-:Y:S01]  /*2990*/  STG.E.64 desc[UR12][R10.64], R40 ;  /* 0x000000280a007986 */ /* 0x0001e2000c101b0c */
[----:B------:R-:W-:-:S02]  /*29a0*/  F2FP.F16.F32.PACK_AB R47, R56, R49 ;  /* 0x00000031382f723e */ /* 0x000fc400000000ff */
[----:B------:R-:W-:Y:S01]  /*29b0*/  F2FP.F16.F32.PACK_AB R44, R27, R58 ;  /* 0x0000003a1b2c723e */ /* 0x000fe200000000ff */
[----:B------:R0:W-:Y:S01]  /*29c0*/  STG.E.64 desc[UR12][R10.64+0x1400], R8 ;  /* 0x001400080a007986 */ /* 0x0001e2000c101b0c */
[----:B------:R-:W4:Y:S01]  /*29d0*/  MUFU.RCP R31, R31 ;  /* 0x0000001f001f7308 */ /* 0x000f220000001000 */
[----:B-1----:R-:W-:Y:S02]  /*29e0*/  FMUL.FTZ R24, R24, R61 ;  /* 0x0000003d18187220 */ /* 0x002fe40000410000 */
[----:B------:R0:W-:Y:S01]  /*29f0*/  STG.E.64 desc[UR12][R10.64+0x2800], R46 ;  /* 0x0028002e0a007986 */ /* 0x0001e2000c101b0c */
[----:B--2---:R-:W-:Y:S02]  /*2a00*/  UISETP.GE.U32.AND UP0, UPT, UR10, UR6, UPT ;  /* 0x000000060a00728c */ /* 0x004fe4000bf06070 */
[----:B------:R-:W-:Y:S01]  /*2a10*/  F2FP.F16.F32.PACK_AB R24, R24, R59 ;  /* 0x0000003b1818723e */ /* 0x000fe200000000ff */
[----:B------:R0:W-:Y:S01]  /*2a20*/  STG.E.64 desc[UR12][R10.64+0x8c00], R44 ;  /* 0x008c002c0a007986 */ /* 0x0001e2000c101b0c */
[----:B------:R-:W1:Y:S01]  /*2a30*/  MUFU.RCP R20, R20 ;  /* 0x0000001400147308 */ /* 0x000e620000001000 */
[----:B---3--:R-:W-:Y:S01]  /*2a40*/  FMUL.FTZ R39, R39, R12 ;  /* 0x0000000c27277220 */ /* 0x008fe20000410000 */
[----:B------:R-:W-:Y:S01]  /*2a50*/  F2FP.F16.F32.PACK_AB R12, R14, R57 ;  /* 0x000000390e0c723e */ /* 0x000fe200000000ff */
[----:B------:R-:W-:-:S03]  /*2a60*/  UISETP.GE.AND.EX UP0, UPT, UR11, UR7, UPT, UP0 ;  /* 0x000000070b00728c */ /* 0x000fc6000bf06300 */
[----:B------:R-:W-:Y:S01]  /*2a70*/  F2FP.F16.F32.PACK_AB R25, R39, R52 ;  /* 0x000000342719723e */ /* 0x000fe200000000ff */
[----:B------:R0:W-:Y:S01]  /*2a80*/  STG.E.64 desc[UR12][R10.64+0x3c00], R12 ;  /* 0x003c000c0a007986 */ /* 0x0001e2000c101b0c */
[----:B------:R-:W2:Y:S01]  /*2a90*/  MUFU.RCP R32, R29 ;  /* 0x0000001d00207308 */ /* 0x000ea20000001000 */
[----:B----4-:R-:W-:Y:S02]  /*2aa0*/  FMUL.FTZ R31, R42, R31 ;  /* 0x0000001f2a1f7220 */ /* 0x010fe40000410000 */
[----:B------:R0:W-:Y:S05]  /*2ab0*/  STG.E.64 desc[UR12][R10.64+0x5000], R24 ;  /* 0x005000180a007986 */ /* 0x0001ea000c101b0c */
[----:B------:R-:W3:Y:S01]  /*2ac0*/  MUFU.RCP R19, R19 ;  /* 0x0000001300137308 */ /* 0x000ee20000001000 */
[----:B-1----:R-:W-:-:S07]  /*2ad0*/  FMUL.FTZ R20, R43, R20 ;  /* 0x000000142b147220 */ /* 0x002fce0000410000 */
[----:B------:R-:W1:Y:S01]  /*2ae0*/  MUFU.RCP R22, R15 ;  /* 0x0000000f00167308 */ /* 0x000e620000001000 */
[----:B--2---:R-:W-:-:S07]  /*2af0*/  FMUL.FTZ R32, R51, R32 ;  /* 0x0000002033207220 */ /* 0x004fce0000410000 */
[----:B------:R-:W2:Y:S01]  /*2b00*/  MUFU.RCP R26, R26 ;  /* 0x0000001a001a7308 */ /* 0x000ea20000001000 */
[----:B---3--:R-:W-:-:S05]  /*2b10*/  FMUL.FTZ R19, R38, R19 ;  /* 0x0000001326137220 */ /* 0x008fca0000410000 */
[----:B------:R-:W-:Y:S02]  /*2b20*/  F2FP.F16.F32.PACK_AB R19, R19, R32 ;  /* 0x000000201313723e */ /* 0x000fe400000000ff */
[----:B------:R-:W3:Y:S01]  /*2b30*/  MUFU.RCP R18, R18 ;  /* 0x0000001200127308 */ /* 0x000ee20000001000 */
[----:B-1----:R-:W-:-:S05]  /*2b40*/  FMUL.FTZ R22, R33, R22 ;  /* 0x0000001621167220 */ /* 0x002fca0000410000 */
[----:B------:R-:W-:Y:S01]  /*2b50*/  F2FP.F16.F32.PACK_AB R22, R22, R3 ;  /* 0x000000031616723e */ /* 0x000fe200000000ff */
[----:B--2---:R-:W-:Y:S01]  /*2b60*/  FMUL.FTZ R26, R53, R26 ;  /* 0x0000001a351a7220 */ /* 0x004fe20000410000 */
[----:B---3--:R-:W-:Y:S01]  /*2b70*/  FMUL.FTZ R55, R55, R18 ;  /* 0x0000001237377220 */ /* 0x008fe20000410000 */
[----:B------:R-:W-:-:S04]  /*2b80*/  F2FP.F16.F32.PACK_AB R18, R20, R31 ;  /* 0x0000001f1412723e */ /* 0x000fc800000000ff */
[----:B------:R-:W-:Y:S01]  /*2b90*/  F2FP.F16.F32.PACK_AB R23, R55, R26 ;  /* 0x0000001a3717723e */ /* 0x000fe200000000ff */
[----:B------:R0:W-:Y:S04]  /*2ba0*/  STG.E.64 desc[UR12][R10.64+0x6400], R18 ;  /* 0x006400120a007986 */ /* 0x0001e8000c101b0c */
[----:B------:R0:W-:Y:S01]  /*2bb0*/  STG.E.64 desc[UR12][R10.64+0x7800], R22 ;  /* 0x007800160a007986 */ /* 0x0001e2000c101b0c */
[----:B------:R-:W-:Y:S05]  /*2bc0*/  BRA.U !UP0, `(.L_x_840) ;  /* 0xffffffd508e47547 */ /* 0x000fea000b83ffff */
[----:B------:R-:W-:Y:S05]  /*2bd0*/  EXIT ;  /* 0x000000000000794d */ /* 0x000fea0003800000 */
.L_x_841:
        /* <DEDUP_REMOVED lines=10> */
.L_x_922:


//--------------------- .text._ZN13group_norm_v214gn_cuda_kernelI6__halfLi320ELi1ELi16ELi40ELi4096ELb1ELi64ELi320ELi320ELi4ELb1ELi2ELb0ELb0ENS_16CompileConditionILi1000EEEEEvPT_PKS4_S7_S7_flPfS8_Pj --------------------------
	.section	.text._ZN13group_norm_v214gn_cuda_kernelI6__halfLi320ELi1ELi16ELi40ELi4096ELb1ELi64ELi320ELi320ELi4ELb1ELi2ELb0ELb0ENS_16CompileConditionILi1000EEEEEvPT_PKS4_S7_S7_flPfS8_Pj,"ax",@progbits
	.align	128
        .global         _ZN13group_norm_v214gn_cuda_kernelI6__halfLi320ELi1ELi16ELi40ELi4096ELb1ELi64ELi320ELi320ELi4ELb1ELi2ELb0ELb0ENS_16CompileConditionILi1000EEEEEvPT_PKS4_S7_S7_flPfS8_Pj
        .type           _ZN13group_norm_v214gn_cuda_kernelI6__halfLi320ELi1ELi16ELi40ELi4096ELb1ELi64ELi320ELi320ELi4ELb1ELi2ELb0ELb0ENS_16CompileConditionILi1000EEEEEvPT_PKS4_S7_S7_flPfS8_Pj,@function
        .size           _ZN13group_norm_v214gn_cuda_kernelI6__halfLi320ELi1ELi16ELi40ELi4096ELb1ELi64ELi320ELi320ELi4ELb1ELi2ELb0ELb0ENS_16CompileConditionILi1000EEEEEvPT_PKS4_S7_S7_flPfS8_Pj,(.L_x_923 - _ZN13group_norm_v214gn_cuda_kernelI6__halfLi320ELi1ELi16ELi40ELi4096ELb1ELi64ELi320ELi320ELi4ELb1ELi2ELb0ELb0ENS_16CompileConditionILi1000EEEEEvPT_PKS4_S7_S7_flPfS8_Pj)
        .other          _ZN13group_norm_v214gn_cuda_kernelI6__halfLi320ELi1ELi16ELi40ELi4096ELb1ELi64ELi320ELi320ELi4ELb1ELi2ELb0ELb0ENS_16CompileConditionILi1000EEEEEvPT_PKS4_S7_S7_flPfS8_Pj,@"STO_CUDA_ENTRY STV_DEFAULT"
_ZN13group_norm_v214gn_cuda_kernelI6__halfLi320ELi1ELi16ELi40ELi4096ELb1ELi64ELi320ELi320ELi4ELb1ELi2ELb0ELb0ENS_16CompileConditionILi1000EEEEEvPT_PKS4_S7_S7_flPfS8_Pj:
.text._ZN13group_norm_v214gn_cuda_kernelI6__halfLi320ELi1ELi16ELi40ELi4096ELb1ELi64ELi320ELi320ELi4ELb1ELi2ELb0ELb0ENS_16CompileConditionILi1000EEEEEvPT_PKS4_S7_S7_flPfS8_Pj:
        /* <DEDUP_REMOVED lines=31> */
[----:B------:R-:W-:Y:S01]  /*01f0*/  SHF.L.U32 R2, R39, 0x3, RZ ;  /* 0x0000000327027819 */ /* 0x000fe200000006ff */
[----:B----4-:R-:W-:Y:S01]  /*0200*/  ULEA UR6, UR5, UR4, 0x18 ;  /* 0x0000000405067291 */ /* 0x010fe2000f8ec0ff */
[----:B------:R-:W-:Y:S01]  /*0210*/  SHF.L.U32 R35, R37, 0x3, RZ ;  /* 0x0000000325237819 */ /* 0x000fe200000006ff */
[----:B------:R-:W-:Y:S01]  /*0220*/  UIADD3 UR4, UPT, UPT, UR4, 0xc80, URZ ;  /* 0x00000c8004047890 */ /* 0x000fe2000fffe0ff */
[----:B------:R-:W-:-:S02]  /*0230*/  LOP3.LUT R2, R2, 0x8, RZ, 0xc0, !PT ;  /* 0x0000000802027812 */ /* 0x000fc400078ec0ff */
[----:B------:R-:W-:Y:S01]  /*0240*/  ISETP.EQ.U32.AND P1, PT, R40, RZ, PT ;  /* 0x000000ff2800720c */ /* 0x000fe20003f22070 */
[----:B------:R-:W-:Y:S01]  /*0250*/  ULEA UR4, UR5, UR4, 0x18 ;  /* 0x0000000405047291 */ /* 0x000fe2000f8ec0ff */
[----:B------:R-:W-:Y:S02]  /*0260*/  LEA.HI R3, R37, R2, RZ, 0x1e ;  /* 0x0000000225037211 */ /* 0x000fe400078ff0ff */
[----:B------:R-:W-:Y:S02]  /*0270*/  MOV R22, UR6 ;  /* 0x0000000600167c02 */ /* 0x000fe40008000f00 */
[----:B------:R-:W-:Y:S01]  /*0280*/  LOP3.LUT P0, RZ, R21, 0x3f, RZ, 0xc0, !PT ;  /* 0x0000003f15ff7812 */ /* 0x000fe2000780c0ff */
[----:B------:R-:W-:Y:S01]  /*0290*/  IMAD R3, R3, 0x28, -R0 ;  /* 0x0000002803037824 */ /* 0x000fe200078e0a00 */
[----:B------:R-:W-:Y:S01]  /*02a0*/  LOP3.LUT R25, R35, 0x18, RZ, 0xc0, !PT ;  /* 0x0000001823197812 */ /* 0x000fe200078ec0ff */
[----:B------:R-:W0:Y:S01]  /*02b0*/  LDCU UR6, c[0x0][0x374] ;  /* 0x00006e80ff0677ac */ /* 0x000e220008000800 */
[----:B------:R-:W-:-:S02]  /*02c0*/  ISETP.EQ.OR.EX P0, PT, R41, RZ, P0, P1 ;  /* 0x000000ff2900720c */ /* 0x000fc40000702710 */
[C---:B------:R-:W-:Y:S02]  /*02d0*/  LOP3.LUT R8, R3.reuse, 0x4, RZ, 0xfc, !PT ;  /* 0x0000000403087812 */ /* 0x040fe400078efcff */
[C---:B------:R-:W-:Y:S02]  /*02e0*/  IADD3 R9, PT, PT, R3.reuse, 0x8, RZ ;  /* 0x0000000803097810 */ /* 0x040fe40007ffe0ff */
[----:B------:R-:W-:Y:S02]  /*02f0*/  SHF.R.U32.HI R0, RZ, 0x2, R3 ;  /* 0x00000002ff007819 */ /* 0x000fe40000011603 */
[C---:B------:R-:W-:Y:S02]  /*0300*/  IADD3 R12, PT, PT, R3.reuse, 0x14, RZ ;  /* 0x00000014030c7810 */ /* 0x040fe40007ffe0ff */
[----:B------:R-:W-:Y:S01]  /*0310*/  IADD3 R18, PT, PT, R3, 0x24, RZ ;  /* 0x0000002403127810 */ /* 0x000fe20007ffe0ff */
[----:B------:R-:W-:Y:S01]  /*0320*/  IMAD R34, R0, 0x28, R22 ;  /* 0x0000002800227824 */ /* 0x000fe200078e0216 */
[----:B------:R-:W-:-:S02]  /*0330*/  SHF.R.U32.HI R8, RZ, 0x2, R8 ;  /* 0x00000002ff087819 */ /* 0x000fc40000011608 */
[----:B------:R-:W-:Y:S02]  /*0340*/  SHF.R.U32.HI R9, RZ, 0x2, R9 ;  /* 0x00000002ff097819 */ /* 0x000fe40000011609 */
[C---:B------:R-:W-:Y:S02]  /*0350*/  IADD3 R10, PT, PT, R3.reuse, 0xc, RZ ;  /* 0x0000000c030a7810 */ /* 0x040fe40007ffe0ff */
[----:B------:R-:W-:Y:S01]  /*0360*/  IADD3 R11, PT, PT, R3, 0x10, RZ ;  /* 0x00000010030b7810 */ /* 0x000fe20007ffe0ff */
[----:B------:R-:W-:Y:S01]  /*0370*/  IMAD R32, R9, 0x28, R22 ;  /* 0x0000002809207824 */ /* 0x000fe200078e0216 */
[C---:B------:R-:W-:Y:S02]  /*0380*/  IADD3 R13, PT, PT, R3.reuse, 0x18, RZ ;  /* 0x00000018030d7810 */ /* 0x040fe40007ffe0ff */
[C---:B------:R-:W-:Y:S02]  /*0390*/  IADD3 R14, PT, PT, R3.reuse, 0x1c, RZ ;  /* 0x0000001c030e7810 */ /* 0x040fe40007ffe0ff */
[----:B------:R-:W-:-:S02]  /*03a0*/  IADD3 R16, PT, PT, R3, 0x20, RZ ;  /* 0x0000002003107810 */ /* 0x000fc40007ffe0ff */
[----:B------:R-:W-:Y:S01]  /*03b0*/  SHF.R.U32.HI R3, RZ, 0x2, R12 ;  /* 0x00000002ff037819 */ /* 0x000fe2000001160c */
[----:B------:R-:W-:Y:S01]  /*03c0*/  IMAD R12, R8, 0x28, R22 ;  /* 0x00000028080c7824 */ /* 0x000fe200078e0216 */
[----:B------:R-:W-:Y:S01]  /*03d0*/  SHF.R.U32.HI R0, RZ, 0x2, R18 ;  /* 0x00000002ff007819 */ /* 0x000fe20000011612 */
[----:B------:R-:W1:Y:S01]  /*03e0*/  LDC.64 R8, c[0x0][0x3c0] ;  /* 0x0000f000ff087b82 */ /* 0x000e620000000a00 */
[----:B------:R-:W-:Y:S02]  /*03f0*/  SHF.R.U32.HI R10, RZ, 0x2, R10 ;  /* 0x00000002ff0a7819 */ /* 0x000fe4000001160a */
[----:B------:R-:W-:Y:S01]  /*0400*/  SHF.R.U32.HI R15, RZ, 0x2, R14 ;  /* 0x00000002ff0f7819 */ /* 0x000fe2000001160e */
[--C-:B------:R-:W-:Y:S01]  /*0410*/  IMAD R20, R0, 0x28, R22.reuse ;  /* 0x0000002800147824 */ /* 0x100fe200078e0216 */
[----:B------:R-:W-:Y:S01]  /*0420*/  SHF.L.U32 R0, R21, 0x6, RZ ;  /* 0x0000000615007819 */ /* 0x000fe200000006ff */
[----:B------:R-:W-:Y:S01]  /*0430*/  IMAD R14, R10, 0x28, R22 ;  /* 0x000000280a0e7824 */ /* 0x000fe200078e0216 */
[----:B------:R-:W-:Y:S01]  /*0440*/  SHF.R.U32.HI R17, RZ, 0x2, R16 ;  /* 0x00000002ff117819 */ /* 0x000fe20000011610 */
[--C-:B------:R-:W-:Y:S01]  /*0450*/  IMAD R10, R19, 0x28, R22.reuse ;  /* 0x00000028130a7824 */ /* 0x100fe200078e0216 */
[----:B------:R-:W-:Y:S01]  /*0460*/  LOP3.LUT R0, R0, 0xfc0, RZ, 0xc0, !PT ;  /* 0x00000fc000007812 */ /* 0x000fe200078ec0ff */
[--C-:B------:R-:W-:Y:S01]  /*0470*/  IMAD R16, R3, 0x28, R22.reuse ;  /* 0x0000002803107824 */ /* 0x100fe200078e0216 */
[----:B------:R-:W-:Y:S01]  /*0480*/  LOP3.LUT R3, R36, 0xffff, RZ, 0xc0, !PT ;  /* 0x0000ffff24037812 */ /* 0x000fe200078ec0ff */
[--C-:B------:R-:W-:Y:S01]  /*0490*/  IMAD R18, R15, 0x28, R22.reuse ;  /* 0x000000280f127824 */ /* 0x100fe200078e0216 */
[----:B------:R-:W-:Y:S01]  /*04a0*/  SHF.R.U32.HI R11, RZ, 0x2, R11 ;  /* 0x00000002ff0b7819 */ /* 0x000fe2000001160b */
[--C-:B------:R-:W-:Y:S01]  /*04b0*/  IMAD R26, R17, 0x28, R22.reuse ;  /* 0x00000028111a7824 */ /* 0x100fe200078e0216 */
[----:B------:R-:W-:Y:S01]  /*04c0*/  SHF.R.U32.HI R13, RZ, 0x2, R13 ;  /* 0x00000002ff0d7819 */ /* 0x000fe2000001160d */
[----:B------:R-:W-:Y:S01]  /*04d0*/  IMAD R3, R3, 0x667, RZ ;  /* 0x0000066703037824 */ /* 0x000fe200078e02ff */
[----:B------:R-:W-:Y:S01]  /*04e0*/  IADD3 R24, PT, PT, R23, R0, RZ ;  /* 0x0000000017187210 */ /* 0x000fe20007ffe0ff */
[--C-:B------:R-:W-:Y:S01]  /*04f0*/  IMAD R30, R11, 0x28, R22.reuse ;  /* 0x000000280b1e7824 */ /* 0x100fe200078e0216 */
[----:B------:R-:W-:Y:S01]  /*0500*/  LEA R23, R23, R10, 0x3 ;  /* 0x0000000a17177211 */ /* 0x000fe200078e18ff */
[----:B------:R-:W-:Y:S01]  /*0510*/  HFMA2 R10, -RZ, RZ, 0, 5.9604644775390625e-08 ;  /* 0x00000001ff0a7431 */ /* 0x000fe200000001ff */
[----:B------:R-:W-:Y:S01]  /*0520*/  SHF.L.U32 R0, R21, 0x1, RZ ;  /* 0x0000000115007819 */ /* 0x000fe200000006ff */
[----:B------:R-:W-:Y:S01]  /*0530*/  IMAD R28, R13, 0x28, R22 ;  /* 0x000000280d1c7824 */ /* 0x000fe200078e0216 */
[----:B------:R-:W-:Y:S01]  /*0540*/  ISETP.NE.AND P1, PT, R21, RZ, PT ;  /* 0x000000ff1500720c */ /* 0x000fe20003f25270 */
[----:B------:R-:W-:Y:S01]  /*0550*/  HFMA2 R22, -RZ, RZ, 0, 0 ;  /* 0x00000000ff167431 */ /* 0x000fe200000001ff */
[----:B------:R-:W-:Y:S01]  /*0560*/  SHF.L.U32 R19, R37, 0x1, RZ ;  /* 0x0000000125137819 */ /* 0x000fe200000006ff */
[----:B-1----:R-:W-:Y:S01]  /*0570*/  IMAD.WIDE.U32 R8, R39, 0x4, R8 ;  /* 0x0000000427087825 */ /* 0x002fe200078e0008 */
[----:B------:R-:W-:-:S02]  /*0580*/  LOP3.LUT R0, R0, 0x7e, RZ, 0xc0, !PT ;  /* 0x0000007e00007812 */ /* 0x000fc400078ec0ff */
[----:B------:R-:W-:Y:S02]  /*0590*/  LEA.HI R15, R3, -R2, RZ, 0x10 ;  /* 0x80000002030f7211 */ /* 0x000fe400078f80ff */
[----:B------:R-:W-:Y:S02]  /*05a0*/  IADD3 R17, PT, PT, R2, R37, RZ ;  /* 0x0000002502117210 */ /* 0x000fe40007ffe0ff */
[----:B------:R-:W-:Y:S02]  /*05b0*/  IADD3 R34, PT, PT, R34, R25, RZ ;  /* 0x0000001922227210 */ /* 0x000fe40007ffe0ff */
[C---:B------:R-:W-:Y:S02]  /*05c0*/  IADD3 R33, PT, PT, R25.reuse, R12, RZ ;  /* 0x0000000c19217210 */ /* 0x040fe40007ffe0ff */
[C---:B------:R-:W-:Y:S02]  /*05d0*/  IADD3 R32, PT, PT, R25.reuse, R32, RZ ;  /* 0x0000002019207210 */ /* 0x040fe40007ffe0ff */
[----:B------:R-:W-:-:S02]  /*05e0*/  IADD3 R31, PT, PT, R25, R14, RZ ;  /* 0x0000000e191f7210 */ /* 0x000fc40007ffe0ff */
[C---:B------:R-:W-:Y:S02]  /*05f0*/  IADD3 R30, PT, PT, R25.reuse, R30, RZ ;  /* 0x0000001e191e7210 */ /* 0x040fe40007ffe0ff */
[C---:B------:R-:W-:Y:S02]  /*0600*/  IADD3 R29, PT, PT, R25.reuse, R16, RZ ;  /* 0x00000010191d7210 */ /* 0x040fe40007ffe0ff */
[C---:B------:R-:W-:Y:S02]  /*0610*/  IADD3 R28, PT, PT, R25.reuse, R28, RZ ;  /* 0x0000001c191c7210 */ /* 0x040fe40007ffe0ff */
[C---:B------:R-:W-:Y:S02]  /*0620*/  IADD3 R27, PT, PT, R25.reuse, R18, RZ ;  /* 0x00000012191b7210 */ /* 0x040fe40007ffe0ff */
[C---:B------:R-:W-:Y:S02]  /*0630*/  IADD3 R26, PT, PT, R25.reuse, R26, RZ ;  /* 0x0000001a191a7210 */ /* 0x040fe40007ffe0ff */
[----:B------:R-:W-:-:S02]  /*0640*/  IADD3 R25, PT, PT, R25, R20, RZ ;  /* 0x0000001419197210 */ /* 0x000fc40007ffe0ff */
[----:B------:R-:W-:Y:S02]  /*0650*/  MOV R120, RZ ;  /* 0x000000ff00787202 */ /* 0x000fe40000000f00 */
[C---:B------:R-:W-:Y:S02]  /*0660*/  LOP3.LUT R20, R37.reuse, 0x1f, RZ, 0xc0, !PT ;  /* 0x0000001f25147812 */ /* 0x040fe400078ec0ff */
[----:B------:R-:W-:Y:S02]  /*0670*/  ISETP.GT.U32.OR P0, PT, R37, 0x7, P0 ;  /* 0x000000072500780c */ /* 0x000fe40000704470 */
[----:B------:R-:W-:Y:S02]  /*0680*/  SEL R21, R10, 0x7fffffc1, P1 ;  /* 0x7fffffc10a157807 */ /* 0x000fe40000800000 */
[----:B------:R-:W-:Y:S02]  /*0690*/  LOP3.LUT R19, R19, 0x1c0, RZ, 0xc0, !PT ;  /* 0x000001c013137812 */ /* 0x000fe400078ec0ff */
[----:B------:R-:W-:-:S02]  /*06a0*/  LEA R18, R37, R0, 0x5 ;  /* 0x0000000025127211 */ /* 0x000fc400078e28ff */
[----:B------:R-:W-:Y:S02]  /*06b0*/  SHF.L.U32 R17, R17, 0x1, RZ ;  /* 0x0000000111117819 */ /* 0x000fe400000006ff */
[----:B------:R-:W-:Y:S02]  /*06c0*/  LEA.HI R16, R37, UR4, RZ, 0x1e ;  /* 0x0000000425107c11 */ /* 0x000fe4000f8ff0ff */
[----:B0-----:R-:W-:-:S07]  /*06d0*/  LEA R15, R15, UR4, 0x3 ;  /* 0x000000040f0f7c11 */ /* 0x001fce000f8e18ff */
.L_x_848:
[----:B------:R-:W0:Y:S01]  /*06e0*/  LDCU.64 UR10, c[0x0][0x388] ;  /* 0x00007100ff0a77ac */ /* 0x000e220008000a00 */
[----:B------:R-:W-:Y:S01]  /*06f0*/  MOV R2, R36 ;  /* 0x0000002400027202 */ /* 0x000fe20000000f00 */
[----:B------:R-:W-:Y:S01]  /*0700*/  IMAD R13, R24, 0x280, RZ ;  /* 0x00000280180d7824 */ /* 0x000fe200078e02ff */
[----:B------:R-:W-:Y:S01]  /*0710*/  MOV R3, RZ ;  /* 0x000000ff00037202 */ /* 0x000fe20000000f00 */
        /* <DEDUP_REMOVED lines=26> */
[----:B------:R-:W-:Y:S01]  /*08c0*/  CS2R R60, SRZ ;  /* 0x00000000003c7805 */ /* 0x000fe2000001ff00 */
        /* <DEDUP_REMOVED lines=17> */
[----:B0-----:R-:W-:-:S02]  /*09e0*/  HADD2.F32 R12, -RZ, R65.H1_H1 ;  /* 0x30000041ff0c7230 */ /* 0x001fc40000004100 */
        /* <DEDUP_REMOVED lines=207> */
.L_x_843:
[----:B------:R-:W-:Y:S05]  /*16e0*/  BSYNC.RECONVERGENT B0 ;  /* 0x0000000000007941 */ /* 0x000fea0003800200 */
.L_x_842:
        /* <DEDUP_REMOVED lines=21> */
.L_x_845:
[----:B------:R-:W2:Y:S04]  /*1840*/  LD.E.STRONG.GPU R11, desc[UR8][R8.64] ;  /* 0x00000008080b7980 */ /* 0x000ea8000c10f900 */
[----:B--2---:R-:W-:Y:S01]  /*1850*/  CCTL.IVALL ;  /* 0x00000000ff00798f */ /* 0x004fe20002000000 */
[----:B------:R-:W-:Y:S05]  /*1860*/  YIELD ;  /* 0x0000000000007946 */ /* 0x000fea0003800000 */
[----:B-----5:R-:W-:-:S04]  /*1870*/  LOP3.LUT R11, R11, R10, RZ, 0x3c, !PT ;  /* 0x0000000a0b0b7212 */ /* 0x020fc800078e3cff */
[----:B------:R-:W-:-:S13]  /*1880*/  ISETP.GT.AND P1, PT, R11, -0x1, PT ;  /* 0xffffffff0b00780c */ /* 0x000fda0003f24270 */
[----:B------:R-:W-:Y:S05]  /*1890*/  @P1 BRA `(.L_x_845) ;  /* 0xfffffffc00e81947 */ /* 0x000fea000383ffff */
.L_x_844:
[----:B------:R-:W-:Y:S01]  /*18a0*/  ISETP.GT.U32.AND P1, PT, R37, 0xff, PT ;  /* 0x000000ff2500780c */ /* 0x000fe20003f24070 */
[----:B------:R-:W-:Y:S05]  /*18b0*/  WARPSYNC.ALL ;  /* 0x0000000000007948 */ /* 0x000fea0003800000 */
[----:B------:R-:W-:Y:S01]  /*18c0*/  BAR.SYNC.DEFER_BLOCKING 0x0 ;  /* 0x0000000000007b1d */ /* 0x000fe20000010000 */
[----:B------:R-:W-:Y:S01]  /*18d0*/  IADD3 R38, P2, PT, R118, 0x1, RZ ;  /* 0x0000000176267810 */ /* 0x000fe20007f5e0ff */
[----:B------:R-:W-:Y:S01]  /*18e0*/  HFMA2 R46, -RZ, RZ, 0, 0 ;  /* 0x00000000ff2e7431 */ /* 0x000fe200000001ff */
[----:B------:R-:W-:Y:S02]  /*18f0*/  MOV R42, RZ ;  /* 0x000000ff002a7202 */ /* 0x000fe40000000f00 */
[----:B------:R-:W-:Y:S01]  /*1900*/  IADD3.X R40, PT, PT, RZ, R120, RZ, P2, !PT ;  /* 0x00000078ff287210 */ /* 0x000fe200017fe4ff */
[----:B------:R-:W-:Y:S04]  /*1910*/  BSSY.RECONVERGENT B0, `(.L_x_846) ;  /* 0x0000010000007945 */ /* 0x000fe80003800200 */
[----:B------:R-:W-:Y:S05]  /*1920*/  @P1 BRA `(.L_x_847) ;  /* 0x0000000000381947 */ /* 0x000fea0003800000 */
        /* <DEDUP_REMOVED lines=14> */
.L_x_847:
[----:B------:R-:W-:Y:S05]  /*1a10*/  BSYNC.RECONVERGENT B0 ;  /* 0x0000000000007941 */ /* 0x000fea0003800200 */
.L_x_846:
[----:B0-----:R-:W0:Y:S01]  /*1a20*/  SHFL.BFLY PT, R11, R46, 0x10, 0x1f ;  /* 0x0e001f002e0b7f89 */ /* 0x001e2200000e0000 */
[----:B------:R-:W-:Y:S01]  /*1a30*/  LOP3.LUT P1, RZ, R37, 0x31f, RZ, 0xc0, !PT ;  /* 0x0000031f25ff7812 */ /* 0x000fe2000782c0ff */
[----:B------:R-:W1:Y:S01]  /*1a40*/  LDCU UR5, c[0x0][0x3a0] ;  /* 0x00007400ff0577ac */ /* 0x000e620008000800 */
[--C-:B-----5:R-:W-:Y:S01]  /*1a50*/  HADD2.F32 R126, -RZ, R4.reuse.H1_H1 ;  /* 0x30000004ff7e7230 */ /* 0x120fe20000004100 */
[----:B------:R-:W2:Y:S01]  /*1a60*/  SHFL.BFLY PT, R45, R42, 0x10, 0x1f ;  /* 0x0e001f002a2d7f89 */ /* 0x000ea200000e0000 */
[----:B------:R-:W-:Y:S01]  /*1a70*/  HADD2.F32 R127, -RZ, R4.H0_H0 ;  /* 0x20000004ff7f7230 */ /* 0x000fe20000004100 */
[----:B------:R-:W3:Y:S01]  /*1a80*/  LDCU.64 UR10, c[0x0][0x380] ;  /* 0x00007000ff0a77ac */ /* 0x000ee20008000a00 */
[----:B------:R-:W-:Y:S01]  /*1a90*/  HADD2.F32 R128, -RZ, R6.H0_H0 ;  /* 0x20000006ff807230 */ /* 0x000fe20000004100 */
[----:B------:R-:W-:Y:S01]  /*1aa0*/  LOP3.LUT R22, R22, 0x1, RZ, 0x3c, !PT ;  /* 0x0000000116167812 */ /* 0x000fe200078e3cff */
[----:B------:R-:W-:Y:S02]  /*1ab0*/  HADD2.F32 R150, -RZ, R7.H0_H0 ;  /* 0x20000007ff967230 */ /* 0x000fe40000004100 */
        /* <DEDUP_REMOVED lines=15> */
[----:B------:R-:W-:-:S03]  /*1bb0*/  HADD2.F32 R49, -RZ, R7.H1_H1 ;  /* 0x30000007ff317230 */ /* 0x000fc60000004100 */
[----:B------:R-:W2:Y:S01]  /*1bc0*/  SHFL.BFLY PT, R45, R42, 0x1, 0x1f ;  /* 0x0c201f002a2d7f89 */ /* 0x000ea200000e0000 */
[----:B0-----:R-:W-:-:S04]  /*1bd0*/  FADD.FTZ R11, R46, R11 ;  /* 0x0000000b2e0b7221 */ /* 0x001fc80000010000 */
[----:B------:R-:W-:Y:S01]  /*1be0*/  @!P1 FMUL.FTZ R44, R11, 6.1035157159494701773e-06 ;  /* 0x36cccccd0b2c9820 */ /* 0x000fe20000410000 */
[----:B--2---:R-:W-:-:S03]  /*1bf0*/  FADD.FTZ R45, R42, R45 ;  /* 0x0000002d2a2d7221 */ /* 0x004fc60000010000 */
[----:B------:R-:W-:-:S04]  /*1c00*/  @!P1 FMUL.FTZ R10, R44, R44 ;  /* 0x0000002c2c0a9220 */ /* 0x000fc80000410000 */
[----:B------:R-:W-:-:S05]  /*1c10*/  @!P1 FFMA.FTZ R10, R45, 6.1035157159494701773e-06, -R10 ;  /* 0x36cccccd2d0a9823 */ /* 0x000fca000001080a */
[----:B------:R-:W-:-:S05]  /*1c20*/  @!P1 FMNMX.FTZ R45, RZ, R10, !PT ;  /* 0x0000000aff2d9209 */ /* 0x000fca0007810000 */
[----:B------:R-:W-:Y:S01]  /*1c30*/  @!P1 STS.64 [R16], R44 ;  /* 0x0000002c10009388 */ /* 0x000fe20000000a00 */
[----:B------:R-:W-:Y:S01]  /*1c40*/  BAR.SYNC.DEFER_BLOCKING 0x0 ;  /* 0x0000000000007b1d */ /* 0x000fe20000010000 */
[----:B------:R-:W-:-:S05]  /*1c50*/  @!P0 LEA R138, P1, R118, R17, 0x5 ;  /* 0x00000011768a8211 */ /* 0x000fca00078228ff */
[----:B------:R-:W1:Y:S02]  /*1c60*/  LDS.64 R10, [R15] ;  /* 0x000000000f0a7984 */ /* 0x000e640000000a00 */
[----:B-1----:R-:W-:Y:S01]  /*1c70*/  FADD.FTZ R11, R11, UR5 ;  /* 0x000000050b0b7e21 */ /* 0x002fe20008010000 */
[--C-:B------:R-:W-:Y:S01]  /*1c80*/  FADD.FTZ R46, R155, -R10.reuse ;  /* 0x8000000a9b2e7221 */ /* 0x100fe20000010000 */
[--C-:B------:R-:W-:Y:S01]  /*1c90*/  FADD.FTZ R12, R12, -R10.reuse ;  /* 0x8000000a0c0c7221 */ /* 0x100fe20000010000 */
[----:B------:R-:W-:Y:S02]  /*1ca0*/  HADD2.F32 R155, -RZ, R6.H1_H1 ;  /* 0x30000006ff9b7230 */ /* 0x000fe40000004100 */
        /* <DEDUP_REMOVED lines=20> */
[----:B------:R-:W-:Y:S01]  /*1df0*/  FADD.FTZ R46, R151, -R10 ;  /* 0x8000000a972e7221 */ /* 0x000fe20000010000 */
[C---:B------:R-:W-:Y:S01]  /*1e00*/  FMUL.FTZ R12, R11.reuse, R12 ;  /* 0x0000000c0b0c7220 */ /* 0x040fe20000410000 */
[C---:B------:R-:W-:Y:S01]  /*1e10*/  FMUL.FTZ R56, R11.reuse, R62 ;  /* 0x0000003e0b387220 */ /* 0x040fe20000410000 */
[C---:B------:R-:W-:Y:S01]  /*1e20*/  FMUL.FTZ R2, R11.reuse, R2 ;  /* 0x000000020b027220 */ /* 0x040fe20000410000 */
[----:B------:R-:W-:Y:S01]  /*1e30*/  FMUL.FTZ R47, R11, R46 ;  /* 0x0000002e0b2f7220 */ /* 0x000fe20000410000 */
[----:B------:R-:W-:-:S02]  /*1e40*/  HADD2.F32 R46, -RZ, R5.H1_H1 ;  /* 0x30000005ff2e7230 */ /* 0x000fc40000004100 */
[----:B------:R-:W-:Y:S01]  /*1e50*/  FMUL.FTZ R54, R11, R64 ;  /* 0x000000400b367220 */ /* 0x000fe20000410000 */
[----:B------:R-:W-:Y:S01]  /*1e60*/  FADD.FTZ R64, R63, -R10 ;  /* 0x8000000a3f407221 */ /* 0x000fe20000010000 */
[----:B------:R-:W-:Y:S01]  /*1e70*/  FMUL.FTZ R52, R11, R66 ;  /* 0x000000420b347220 */ /* 0x000fe20000410000 */
[----:B------:R-:W-:Y:S01]  /*1e80*/  FFMA.FTZ R60, R127, R2, R128 ;  /* 0x000000027f3c7223 */ /* 0x000fe20000010080 */
[----:B------:R-:W-:Y:S01]  /*1e90*/  FFMA.FTZ R58, R46, R12, R49 ;  /* 0x0000000c2e3a7223 */ /* 0x000fe20000010031 */
[--C-:B------:R-:W-:Y:S01]  /*1ea0*/  FADD.FTZ R12, R109, -R10.reuse ;  /* 0x8000000a6d0c7221 */ /* 0x100fe20000010000 */
[----:B------:R-:W-:Y:S02]  /*1eb0*/  HADD2.F32 R151, -RZ, R5.H0_H0 ;  /* 0x20000005ff977230 */ /* 0x000fe40000004100 */
[C---:B------:R-:W-:Y:S01]  /*1ec0*/  FMUL.FTZ R64, R11.reuse, R64 ;  /* 0x000000400b407220 */ /* 0x040fe20000410000 */
[----:B------:R-:W-:Y:S01]  /*1ed0*/  FMUL.FTZ R2, R60, -1.4426950216293334961 ;  /* 0xbfb8aa3b3c027820 */ /* 0x000fe20000410000 */
[C---:B------:R-:W-:Y:S01]  /*1ee0*/  FMUL.FTZ R12, R11.reuse, R12 ;  /* 0x0000000c0b0c7220 */ /* 0x040fe20000410000 */
[----:B------:R-:W-:Y:S01]  /*1ef0*/  FMUL.FTZ R50, R11, R68 ;  /* 0x000000440b327220 */ /* 0x000fe20000410000 */
[--C-:B------:R-:W-:Y:S01]  /*1f00*/  FADD.FTZ R68, R67, -R10.reuse ;  /* 0x8000000a43447221 */ /* 0x100fe20000010000 */
[----:B------:R-:W-:Y:S01]  /*1f10*/  FMUL.FTZ R72, R11, R72 ;  /* 0x000000480b487220 */ /* 0x000fe20000410000 */
[----:B------:R-:W-:Y:S01]  /*1f20*/  FFMA.FTZ R62, R126, R12, R155 ;  /* 0x0000000c7e3e7223 */ /* 0x000fe2000001009b */
[----:B------:R-:W-:Y:S01]  /*1f30*/  FADD.FTZ R12, R65, -R10 ;  /* 0x8000000a410c7221 */ /* 0x000fe20000010000 */
[--C-:B------:R-:W-:Y:S01]  /*1f40*/  FFMA.FTZ R64, R151, R64, R150.reuse ;  /* 0x0000004097407223 */ /* 0x100fe20000010096 */
[C---:B------:R-:W-:Y:S01]  /*1f50*/  FMUL.FTZ R3, R11.reuse, R42 ;  /* 0x0000002a0b037220 */ /* 0x040fe20000410000 */
[----:B------:R0:W-:Y:S01]  /*1f60*/  MUFU.EX2 R63, R2 ;  /* 0x00000002003f7308 */ /* 0x0001e20000000800 */
[C---:B------:R-:W-:Y:S01]  /*1f70*/  FMUL.FTZ R66, R11.reuse, R12 ;  /* 0x0000000c0b427220 */ /* 0x040fe20000410000 */
[C---:B------:R-:W-:Y:S01]  /*1f80*/  FMUL.FTZ R70, R11.reuse, R70 ;  /* 0x000000460b467220 */ /* 0x040fe20000410000 */
[----:B------:R-:W-:Y:S01]  /*1f90*/  FMUL.FTZ R68, R11, R68 ;  /* 0x000000440b447220 */ /* 0x000fe20000410000 */
[----:B------:R-:W-:Y:S01]  /*1fa0*/  FFMA.FTZ R72, R151, R72, R150 ;  /* 0x0000004897487223 */ /* 0x000fe20000010096 */
[----:B------:R-:W-:Y:S01]  /*1fb0*/  FFMA.FTZ R66, R46, R66, R49 ;  /* 0x000000422e427223 */ /* 0x000fe20000010031 */
[----:B------:R-:W-:Y:S01]  /*1fc0*/  FMUL.FTZ R12, R64, -1.4426950216293334961 ;  /* 0xbfb8aa3b400c7820 */ /* 0x000fe20000410000 */
[----:B------:R-:W-:Y:S01]  /*1fd0*/  FMUL.FTZ R78, R11, R78 ;  /* 0x0000004e0b4e7220 */ /* 0x000fe20000410000 */
[--C-:B------:R-:W-:Y:S01]  /*1fe0*/  FFMA.FTZ R42, R3, R127, R128.reuse ;  /* 0x0000007f032a7223 */ /* 0x100fe20000010080 */
[----:B0-----:R-:W-:Y:S01]  /*1ff0*/  FMUL.FTZ R2, R66, -1.4426950216293334961 ;  /* 0xbfb8aa3b42027820 */ /* 0x001fe20000410000 */
[--C-:B------:R-:W-:Y:S01]  /*2000*/  FFMA.FTZ R70, R126, R70, R155.reuse ;  /* 0x000000467e467223 */ /* 0x100fe2000001009b */
[----:B------:R-:W-:Y:S01]  /*2010*/  FMUL.FTZ R3, R62, -1.4426950216293334961 ;  /* 0xbfb8aa3b3e037820 */ /* 0x000fe20000410000 */
[----:B------:R-:W-:Y:S01]  /*2020*/  FMUL.FTZ R76, R11, R76 ;  /* 0x0000004c0b4c7220 */ /* 0x000fe20000410000 */
[----:B------:R0:W-:Y:S01]  /*2030*/  MUFU.EX2 R69, R2 ;  /* 0x0000000200457308 */ /* 0x0001e20000000800 */
[--C-:B------:R-:W-:Y:S01]  /*2040*/  FFMA.FTZ R68, R127, R68, R128.reuse ;  /* 0x000000447f447223 */ /* 0x100fe20000010080 */
[C---:B------:R-:W-:Y:S01]  /*2050*/  FMUL.FTZ R74, R11.reuse, R74 ;  /* 0x0000004a0b4a7220 */ /* 0x040fe20000410000 */
[----:B------:R-:W-:Y:S01]  /*2060*/  FFMA.FTZ R78, R126, R78, R155 ;  /* 0x0000004e7e4e7223 */ /* 0x000fe2000001009b */
[----:B------:R-:W-:Y:S01]  /*2070*/  FMUL.FTZ R84, R11, R84 ;  /* 0x000000540b547220 */ /* 0x000fe20000410000 */
[--C-:B------:R-:W-:Y:S01]  /*2080*/  FFMA.FTZ R76, R127, R76, R128.reuse ;  /* 0x0000004c7f4c7223 */ /* 0x100fe20000010080 */
[C---:B------:R-:W-:Y:S01]  /*2090*/  FMUL.FTZ R82, R11.reuse, R82 ;  /* 0x000000520b527220 */ /* 0x040fe20000410000 */
[--C-:B------:R-:W-:Y:S01]  /*20a0*/  FFMA.FTZ R74, R46, R74, R49.reuse ;  /* 0x0000004a2e4a7223 */ /* 0x100fe20000010031 */
[----:B------:R1:W-:Y:S01]  /*20b0*/  MUFU.EX2 R67, R12 ;  /* 0x0000000c00437308 */ /* 0x0003e20000000800 */
[----:B0-----:R-:W-:Y:S01]  /*20c0*/  FMUL.FTZ R2, R72, -1.4426950216293334961 ;  /* 0xbfb8aa3b48027820 */ /* 0x001fe20000410000 */
[----:B------:R-:W-:Y:S01]  /*20d0*/  FMUL.FTZ R80, R11, R80 ;  /* 0x000000500b507220 */ /* 0x000fe20000410000 */
[----:B------:R-:W-:Y:S01]  /*20e0*/  FFMA.FTZ R84, R127, R84, R128 ;  /* 0x000000547f547223 */ /* 0x000fe20000010080 */
[C---:B------:R-:W-:Y:S01]  /*20f0*/  FMUL.FTZ R90, R11.reuse, R90 ;  /* 0x0000005a0b5a7220 */ /* 0x040fe20000410000 */
[--C-:B------:R-:W-:Y:S01]  /*2100*/  FFMA.FTZ R82, R46, R82, R49.reuse ;  /* 0x000000522e527223 */ /* 0x100fe20000010031 */
[----:B------:R-:W-:Y:S01]  /*2110*/  FMUL.FTZ R88, R11, R88 ;  /* 0x000000580b587220 */ /* 0x000fe20000410000 */
[----:B------:R-:W-:Y:S01]  /*2120*/  FFMA.FTZ R80, R151, R80, R150 ;  /* 0x0000005097507223 */ /* 0x000fe20000010096 */
[----:B------:R0:W-:Y:S01]  /*2130*/  MUFU.EX2 R65, R3 ;  /* 0x0000000300417308 */ /* 0x0001e20000000800 */
[----:B-1----:R-:W-:Y:S01]  /*2140*/  FMUL.FTZ R12, R70, -1.4426950216293334961 ;  /* 0xbfb8aa3b460c7820 */ /* 0x002fe20000410000 */
[--C-:B------:R-:W-:Y:S01]  /*2150*/  FADD.FTZ R94, R93, -R10.reuse ;  /* 0x8000000a5d5e7221 */ /* 0x100fe20000010000 */
[----:B------:R-:W-:Y:S01]  /*2160*/  FMUL.FTZ R86, R11, R86 ;  /* 0x000000560b567220 */ /* 0x000fe20000410000 */
[----:B------:R-:W-:Y:S01]  /*2170*/  FFMA.FTZ R90, R46, R90, R49 ;  /* 0x0000005a2e5a7223 */ /* 0x000fe20000010031 */
[----:B------:R-:W-:Y:S01]  /*2180*/  FADD.FTZ R92, R91, -R10 ;  /* 0x8000000a5b5c7221 */ /* 0x000fe20000010000 */
[----:B------:R-:W-:Y:S01]  /*2190*/  FMUL.FTZ R96, R11, R96 ;  /* 0x000000600b607220 */ /* 0x000fe20000410000 */
[----:B------:R-:W-:Y:S01]  /*21a0*/  FFMA.FTZ R88, R151, R88, R150 ;  /* 0x0000005897587223 */ /* 0x000fe20000010096 */
[----:B------:R1:W-:Y:S01]  /*21b0*/  MUFU.EX2 R75, R2 ;  /* 0x00000002004b7308 */ /* 0x0003e20000000800 */
[----:B0-----:R-:W-:Y:S01]  /*21c0*/  FMUL.FTZ R3, R68, -1.4426950216293334961 ;  /* 0xbfb8aa3b44037820 */ /* 0x001fe20000410000 */
[----:B------:R-:W-:Y:S01]  /*21d0*/  FMUL.FTZ R94, R11, R94 ;  /* 0x0000005e0b5e7220 */ /* 0x000fe20000410000 */
[--C-:B------:R-:W-:Y:S01]  /*21e0*/  FFMA.FTZ R86, R126, R86, R155.reuse ;  /* 0x000000567e567223 */ /* 0x100fe2000001009b */
[----:B------:R-:W-:Y:S01]  /*21f0*/  FADD.FTZ R100, R99, -R10 ;  /* 0x8000000a63647221 */ /* 0x000fe20000010000 */
[----:B------:R-:W-:Y:S01]  /*2200*/  FMUL.FTZ R92, R11, R92 ;  /* 0x0000005c0b5c7220 */ /* 0x000fe20000410000 */
[----:B------:R-:W-:Y:S01]  /*2210*/  FFMA.FTZ R96, R151, R96, R150 ;  /* 0x0000006097607223 */ /* 0x000fe20000010096 */
[----:B------:R-:W-:Y:S01]  /*2220*/  FADD.FTZ R98, R97, -R10 ;  /* 0x8000000a61627221 */ /* 0x000fe20000010000 */
[----:B------:R0:W-:Y:S01]  /*2230*/  MUFU.EX2 R73, R12 ;  /* 0x0000000c00497308 */ /* 0x0001e20000000800 */
[----:B-1----:R-:W-:Y:S01]  /*2240*/  FMUL.FTZ R2, R78, -1.4426950216293334961 ;  /* 0xbfb8aa3b4e027820 */ /* 0x002fe20000410000 */
[----:B------:R-:W-:Y:S01]  /*2250*/  FFMA.FTZ R94, R126, R94, R155 ;  /* 0x0000005e7e5e7223 */ /* 0x000fe2000001009b */
[----:B------:R-:W-:Y:S01]  /*2260*/  FMUL.FTZ R100, R11, R100 ;  /* 0x000000640b647220 */ /* 0x000fe20000410000 */
[----:B------:R-:W-:Y:S01]  /*2270*/  FFMA.FTZ R92, R127, R92, R128 ;  /* 0x0000005c7f5c7223 */ /* 0x000fe20000010080 */
[----:B------:R-:W-:Y:S01]  /*2280*/  FMUL.FTZ R98, R11, R98 ;  /* 0x000000620b627220 */ /* 0x000fe20000410000 */
[----:B------:R-:W-:Y:S01]  /*2290*/  FADD.FTZ R104, R103, -R10 ;  /* 0x8000000a67687221 */ /* 0x000fe20000010000 */
[----:B------:R-:W-:Y:S01]  /*22a0*/  FFMA.FTZ R100, R127, R100, R128 ;  /* 0x000000647f647223 */ /* 0x000fe20000010080 */
[----:B------:R1:W-:Y:S01]  /*22b0*/  MUFU.EX2 R71, R3 ;  /* 0x0000000300477308 */ /* 0x0003e20000000800 */
[----:B0-----:R-:W-:Y:S01]  /*22c0*/  FMUL.FTZ R12, R76, -1.4426950216293334961 ;  /* 0xbfb8aa3b4c0c7820 */ /* 0x001fe20000410000 */
[----:B------:R-:W-:Y:S01]  /*22d0*/  FFMA.FTZ R98, R46, R98, R49 ;  /* 0x000000622e627223 */ /* 0x000fe20000010031 */
[--C-:B------:R-:W-:Y:S01]  /*22e0*/  FADD.FTZ R112, R13, -R10.reuse ;  /* 0x8000000a0d707221 */ /* 0x100fe20000010000 */
[--C-:B------:R-:W-:Y:S01]  /*22f0*/  FADD.FTZ R102, R101, -R10.reuse ;  /* 0x8000000a65667221 */ /* 0x100fe20000010000 */
[----:B------:R-:W-:Y:S01]  /*2300*/  FADD.FTZ R108, R107, -R10 ;  /* 0x8000000a6b6c7221 */ /* 0x000fe20000010000 */
[C---:B------:R-:W-:Y:S01]  /*2310*/  FMUL.FTZ R104, R11.reuse, R104 ;  /* 0x000000680b687220 */ /* 0x040fe20000410000 */
[C---:B------:R-:W-:Y:S01]  /*2320*/  FMUL.FTZ R112, R11.reuse, R112 ;  /* 0x000000700b707220 */ /* 0x040fe20000410000 */
[----:B------:R0:W-:Y:S01]  /*2330*/  MUFU.EX2 R81, R2 ;  /* 0x0000000200517308 */ /* 0x0001e20000000800 */
[----:B-1----:R-:W-:Y:S01]  /*2340*/  FMUL.FTZ R3, R74, -1.4426950216293334961 ;  /* 0xbfb8aa3b4a037820 */ /* 0x002fe20000410000 */
[----:B------:R-:W-:Y:S01]  /*2350*/  FMUL.FTZ R108, R11, R108 ;  /* 0x0000006c0b6c7220 */ /* 0x000fe20000410000 */
[----:B------:R-:W-:Y:S01]  /*2360*/  FFMA.FTZ R104, R151, R104, R150 ;  /* 0x0000006897687223 */ /* 0x000fe20000010096 */
[----:B------:R-:W-:Y:S01]  /*2370*/  FMUL.FTZ R102, R11, R102 ;  /* 0x000000660b667220 */ /* 0x000fe20000410000 */
[----:B------:R-:W-:Y:S01]  /*2380*/  FADD.FTZ R132, R111, -R10 ;  /* 0x8000000a6f847221 */ /* 0x000fe20000010000 */
[----:B------:R-:W-:Y:S01]  /*2390*/  FFMA.FTZ R108, R127, R108, R128 ;  /* 0x0000006c7f6c7223 */ /* 0x000fe20000010080 */
[----:B------:R-:W-:Y:S01]  /*23a0*/  FMUL.FTZ R110, R104, -1.4426950216293334961 ;  /* 0xbfb8aa3b686e7820 */ /* 0x000fe20000410000 */
[----:B------:R1:W-:Y:S01]  /*23b0*/  MUFU.EX2 R79, R12 ;  /* 0x0000000c004f7308 */ /* 0x0003e20000000800 */
[----:B0-----:R-:W-:Y:S01]  /*23c0*/  FMUL.FTZ R2, R84, -1.4426950216293334961 ;  /* 0xbfb8aa3b54027820 */ /* 0x001fe20000410000 */
[--C-:B------:R-:W-:Y:S01]  /*23d0*/  FFMA.FTZ R102, R126, R102, R155.reuse ;  /* 0x000000667e667223 */ /* 0x100fe2000001009b */
[----:B------:R-:W-:Y:S01]  /*23e0*/  FMUL.FTZ R130, R108, -1.4426950216293334961 ;  /* 0xbfb8aa3b6c827820 */ /* 0x000fe20000410000 */
[----:B------:R-:W-:Y:S01]  /*23f0*/  FADD.FTZ R134, R113, -R10 ;  /* 0x8000000a71867221 */ /* 0x000fe20000010000 */
[----:B------:R-:W-:Y:S01]  /*2400*/  FFMA.FTZ R44, R44, R126, R155 ;  /* 0x0000007e2c2c7223 */ /* 0x000fe2000001009b */
[----:B------:R-:W-:Y:S01]  /*2410*/  FMUL.FTZ R109, R102, -1.4426950216293334961 ;  /* 0xbfb8aa3b666d7820 */ /* 0x000fe20000410000 */
[----:B------:R-:W-:Y:S01]  /*2420*/  FFMA.FTZ R47, R47, R151, R150 ;  /* 0x000000972f2f7223 */ /* 0x000fe20000010096 */
[----:B------:R0:W-:Y:S01]  /*2430*/  MUFU.EX2 R77, R3 ;  /* 0x00000003004d7308 */ /* 0x0001e20000000800 */
[----:B-1----:R-:W-:Y:S01]  /*2440*/  FMUL.FTZ R12, R82, -1.4426950216293334961 ;  /* 0xbfb8aa3b520c7820 */ /* 0x002fe20000410000 */
[----:B------:R-:W-:Y:S01]  /*2450*/  FADD.FTZ R136, R115, -R10 ;  /* 0x8000000a73887221 */ /* 0x000fe20000010000 */
[----:B------:R-:W-:Y:S01]  /*2460*/  FFMA.FTZ R50, R50, R46, R49 ;  /* 0x0000002e32327223 */ /* 0x000fe20000010031 */
[----:B------:R-:W-:Y:S01]  /*2470*/  FFMA.FTZ R52, R127, R52, R128 ;  /* 0x000000347f347223 */ /* 0x000fe20000010080 */
[----:B------:R-:W-:Y:S01]  /*2480*/  FMUL.FTZ R48, R44, -1.4426950216293334961 ;  /* 0xbfb8aa3b2c307820 */ /* 0x000fe20000410000 */
[----:B------:R-:W-:Y:S01]  /*2490*/  FFMA.FTZ R54, R126, R54, R155 ;  /* 0x000000367e367223 */ /* 0x000fe2000001009b */
[----:B------:R-:W-:Y:S01]  /*24a0*/  FMUL.FTZ R51, R47, -1.4426950216293334961 ;  /* 0xbfb8aa3b2f337820 */ /* 0x000fe20000410000 */
[----:B------:R1:W-:Y:S01]  /*24b0*/  MUFU.EX2 R87, R2 ;  /* 0x0000000200577308 */ /* 0x0003e20000000800 */
[----:B0-----:R-:W-:Y:S01]  /*24c0*/  FMUL.FTZ R3, R80, -1.4426950216293334961 ;  /* 0xbfb8aa3b50037820 */ /* 0x001fe20000410000 */
[----:B------:R-:W-:Y:S01]  /*24d0*/  FFMA.FTZ R56, R151, R56, R150 ;  /* 0x0000003897387223 */ /* 0x000fe20000010096 */
[----:B------:R-:W-:Y:S01]  /*24e0*/  FMUL.FTZ R136, R11, R136 ;  /* 0x000000880b887220 */ /* 0x000fe20000410000 */
[----:B------:R-:W-:Y:S01]  /*24f0*/  FMUL.FTZ R53, R50, -1.4426950216293334961 ;  /* 0xbfb8aa3b32357820 */ /* 0x000fe20000410000 */
[----:B------:R-:W-:Y:S01]  /*2500*/  FMUL.FTZ R55, R52, -1.4426950216293334961 ;  /* 0xbfb8aa3b34377820 */ /* 0x000fe20000410000 */
[----:B------:R-:W-:Y:S01]  /*2510*/  FMUL.FTZ R57, R54, -1.4426950216293334961 ;  /* 0xbfb8aa3b36397820 */ /* 0x000fe20000410000 */
[----:B------:R-:W-:Y:S01]  /*2520*/  FMUL.FTZ R59, R56, -1.4426950216293334961 ;  /* 0xbfb8aa3b383b7820 */ /* 0x000fe20000410000 */
[----:B------:R0:W-:Y:S01]  /*2530*/  MUFU.EX2 R85, R12 ;  /* 0x0000000c00557308 */ /* 0x0001e20000000800 */
[----:B-1----:R-:W-:Y:S01]  /*2540*/  FMUL.FTZ R2, R90, -1.4426950216293334961 ;  /* 0xbfb8aa3b5a027820 */ /* 0x002fe20000410000 */
[----:B------:R-:W-:Y:S01]  /*2550*/  FMUL.FTZ R61, R58, -1.4426950216293334961 ;  /* 0xbfb8aa3b3a3d7820 */ /* 0x000fe20000410000 */
[--C-:B------:R-:W-:Y:S01]  /*2560*/  FADD.FTZ R144, R125, -R10.reuse ;  /* 0x8000000a7d907221 */ /* 0x100fe20000010000 */
[--C-:B------:R-:W-:Y:S01]  /*2570*/  FADD.FTZ R146, R131, -R10.reuse ;  /* 0x8000000a83927221 */ /* 0x100fe20000010000 */
[--C-:B------:R-:W-:Y:S01]  /*2580*/  FADD.FTZ R142, R135, -R10.reuse ;  /* 0x8000000a878e7221 */ /* 0x100fe20000010000 */
[----:B------:R-:W-:Y:S01]  /*2590*/  FADD.FTZ R148, R163, -R10 ;  /* 0x8000000aa3947221 */ /* 0x000fe20000010000 */
[C---:B------:R-:W-:Y:S01]  /*25a0*/  FMUL.FTZ R131, R11.reuse, R144 ;  /* 0x000000900b837220 */ /* 0x040fe20000410000 */
[----:B------:R1:W-:Y:S01]  /*25b0*/  MUFU.EX2 R83, R3 ;  /* 0x0000000300537308 */ /* 0x0003e20000000800 */
[----:B0-----:R-:W-:Y:S01]  /*25c0*/  FMUL.FTZ R12, R88, -1.4426950216293334961 ;  /* 0xbfb8aa3b580c7820 */ /* 0x001fe20000410000 */
[----:B------:R-:W-:Y:S01]  /*25d0*/  FMUL.FTZ R148, R11, R148 ;  /* 0x000000940b947220 */ /* 0x000fe20000410000 */
[----:B------:R-:W-:Y:S01]  /*25e0*/  FFMA.FTZ R131, R127, R131, R128 ;  /* 0x000000837f837223 */ /* 0x000fe20000010080 */
[----:B------:R-:W-:Y:S01]  /*25f0*/  FMUL.FTZ R45, R42, -1.4426950216293334961 ;  /* 0xbfb8aa3b2a2d7820 */ /* 0x000fe20000410000 */
[--C-:B------:R-:W-:Y:S01]  /*2600*/  FADD.FTZ R154, R147, -R10.reuse ;  /* 0x8000000a939a7221 */ /* 0x100fe20000010000 */
[--C-:B------:R-:W-:Y:S01]  /*2610*/  FADD.FTZ R152, R153, -R10.reuse ;  /* 0x8000000a99987221 */ /* 0x100fe20000010000 */
[--C-:B------:R-:W-:Y:S01]  /*2620*/  FADD.FTZ R156, R119, -R10.reuse ;  /* 0x8000000a779c7221 */ /* 0x100fe20000010000 */
[----:B------:R0:W-:Y:S01]  /*2630*/  MUFU.EX2 R93, R2 ;  /* 0x00000002005d7308 */ /* 0x0001e20000000800 */
[----:B-1----:R-:W-:Y:S01]  /*2640*/  FMUL.FTZ R3, R86, -1.4426950216293334961 ;  /* 0xbfb8aa3b56037820 */ /* 0x002fe20000410000 */
[--C-:B------:R-:W-:Y:S01]  /*2650*/  FADD.FTZ R158, R41, -R10.reuse ;  /* 0x8000000a299e7221 */ /* 0x100fe20000010000 */
[----:B------:R-:W-:Y:S01]  /*2660*/  FADD.FTZ R160, R43, -R10 ;  /* 0x8000000a2ba07221 */ /* 0x000fe20000010000 */
[C---:B------:R-:W-:Y:S01]  /*2670*/  FMUL.FTZ R153, R11.reuse, R152 ;  /* 0x000000980b997220 */ /* 0x040fe20000410000 */
[C---:B------:R-:W-:Y:S01]  /*2680*/  FMUL.FTZ R119, R11.reuse, R156 ;  /* 0x0000009c0b777220 */ /* 0x040fe20000410000 */
[C---:B------:R-:W-:Y:S01]  /*2690*/  FMUL.FTZ R158, R11.reuse, R158 ;  /* 0x0000009e0b9e7220 */ /* 0x040fe20000410000 */
[----:B------:R-:W-:Y:S01]  /*26a0*/  FMUL.FTZ R160, R11, R160 ;  /* 0x000000a00ba07220 */ /* 0x000fe20000410000 */
[----:B------:R1:W-:Y:S01]  /*26b0*/  MUFU.EX2 R91, R12 ;  /* 0x0000000c005b7308 */ /* 0x0003e20000000800 */
[----:B0-----:R-:W-:Y:S01]  /*26c0*/  FMUL.FTZ R2, R96, -1.4426950216293334961 ;  /* 0xbfb8aa3b60027820 */ /* 0x001fe20000410000 */
[C-C-:B------:R-:W-:Y:S01]  /*26d0*/  FFMA.FTZ R119, R46.reuse, R119, R49.reuse ;  /* 0x000000772e777223 */ /* 0x140fe20000010031 */
[----:B------:R-:W-:Y:S01]  /*26e0*/  FFMA.FTZ R43, R46, R158, R49 ;  /* 0x0000009e2e2b7223 */ /* 0x000fe20000010031 */
[----:B------:R-:W-:-:S02]  /*26f0*/  FMUL.FTZ R162, R131, -1.4426950216293334961 ;  /* 0xbfb8aa3b83a27820 */ /* 0x000fc40000410000 */
[----:B------:R-:W-:Y:S02]  /*2700*/  FMUL.FTZ R156, R119, -1.4426950216293334961 ;  /* 0xbfb8aa3b779c7820 */ /* 0x000fe40000410000 */
[----:B------:R0:W-:Y:S01]  /*2710*/  MUFU.EX2 R89, R3 ;  /* 0x0000000300597308 */ /* 0x0001e20000000800 */
[----:B-1----:R-:W-:-:S07]  /*2720*/  FMUL.FTZ R12, R94, -1.4426950216293334961 ;  /* 0xbfb8aa3b5e0c7820 */ /* 0x002fce0000410000 */
[----:B------:R1:W-:Y:S01]  /*2730*/  MUFU.EX2 R99, R2 ;  /* 0x0000000200637308 */ /* 0x0003e20000000800 */
[----:B0-----:R-:W-:-:S07]  /*2740*/  FMUL.FTZ R3, R92, -1.4426950216293334961 ;  /* 0xbfb8aa3b5c037820 */ /* 0x001fce0000410000 */
[----:B------:R0:W-:Y:S01]  /*2750*/  MUFU.EX2 R97, R12 ;  /* 0x0000000c00617308 */ /* 0x0001e20000000800 */
[----:B-1----:R-:W-:-:S04]  /*2760*/  FADD.FTZ R2, R105, -R10 ;  /* 0x8000000a69027221 */ /* 0x002fc80000010000 */
[----:B------:R-:W-:-:S03]  /*2770*/  FMUL.FTZ R2, R11, R2 ;  /* 0x000000020b027220 */ /* 0x000fc60000410000 */
[----:B------:R1:W-:Y:S01]  /*2780*/  MUFU.EX2 R95, R3 ;  /* 0x00000003005f7308 */ /* 0x0003e20000000800 */
[----:B0-----:R-:W-:Y:S01]  /*2790*/  FMUL.FTZ R12, R100, -1.4426950216293334961 ;  /* 0xbfb8aa3b640c7820 */ /* 0x001fe20000410000 */
[----:B------:R-:W-:-:S04]  /*27a0*/  FFMA.FTZ R106, R46, R2, R49 ;  /* 0x000000022e6a7223 */ /* 0x000fc80000010031 */
[----:B------:R-:W-:Y:S02]  /*27b0*/  FMUL.FTZ R114, R106, -1.4426950216293334961 ;  /* 0xbfb8aa3b6a727820 */ /* 0x000fe40000410000 */
[----:B------:R0:W-:Y:S01]  /*27c0*/  MUFU.EX2 R103, R12 ;  /* 0x0000000c00677308 */ /* 0x0001e20000000800 */
[----:B-1----:R-:W-:-:S07]  /*27d0*/  FMUL.FTZ R3, R98, -1.4426950216293334961 ;  /* 0xbfb8aa3b62037820 */ /* 0x002fce0000410000 */
[----:B------:R1:W-:Y:S01]  /*27e0*/  MUFU.EX2 R101, R3 ;  /* 0x0000000300657308 */ /* 0x0003e20000000800 */
[----:B0-----:R-:W0:Y:S07]  /*27f0*/  @!P0 LDC.64 R12, c[0x0][0x3b0] ;  /* 0x0000ec00ff0c8b82 */ /* 0x001e2e0000000a00 */
[----:B------:R2:W-:Y:S01]  /*2800*/  MUFU.EX2 R107, R110 ;  /* 0x0000006e006b7308 */ /* 0x0005e20000000800 */
[----:B-1----:R-:W1:Y:S07]  /*2810*/  @!P0 LDS.64 R2, [R35+UR4] ;  /* 0x0000000423028984 */ /* 0x002e6e0008000a00 */
[----:B------:R4:W-:Y:S01]  /*2820*/  MUFU.EX2 R111, R130 ;  /* 0x00000082006f7308 */ /* 0x0009e20000000800 */
[----:B--2---:R-:W-:Y:S01]  /*2830*/  FFMA.FTZ R110, R126, R112, R155 ;  /* 0x000000707e6e7223 */ /* 0x004fe2000001009b */
[----:B------:R-:W-:-:S03]  /*2840*/  FMUL.FTZ R112, R11, R132 ;  /* 0x000000840b707220 */ /* 0x000fc60000410000 */
[----:B------:R-:W-:Y:S01]  /*2850*/  FMUL.FTZ R132, R110, -1.4426950216293334961 ;  /* 0xbfb8aa3b6e847820 */ /* 0x000fe20000410000 */
[----:B------:R-:W-:Y:S02]  /*2860*/  FFMA.FTZ R112, R151, R112, R150 ;  /* 0x0000007097707223 */ /* 0x000fe40000010096 */
[----:B------:R-:W-:Y:S01]  /*2870*/  MUFU.EX2 R105, R109 ;  /* 0x0000006d00697308 */ /* 0x000fe20000000800 */
[----:B----4-:R-:W-:Y:S01]  /*2880*/  @!P0 LEA.HI.X R130, R118, RZ, R120, 0x5, P1 ;  /* 0x000000ff76828211 */ /* 0x010fe200008f2c78 */
[----:B------:R-:W-:Y:S01]  /*2890*/  FADD.FTZ R120, R116, -R10 ;  /* 0x8000000a74787221 */ /* 0x000fe20000010000 */
[----:B0-----:R-:W-:Y:S01]  /*28a0*/  @!P0 LEA R12, P1, R138, R12, 0x2 ;  /* 0x0000000c8a0c8211 */ /* 0x001fe200078210ff */
[----:B------:R-:W-:Y:S01]  /*28b0*/  FFMA.FTZ R116, R127, R136, R128 ;  /* 0x000000887f747223 */ /* 0x000fe20000010080 */
[----:B------:R-:W-:Y:S02]  /*28c0*/  FADD.FTZ R136, R122, -R10 ;  /* 0x8000000a7a887221 */ /* 0x000fe40000010000 */
[----:B------:R-:W-:Y:S01]  /*28d0*/  @!P0 LEA.HI.X R13, R138, R13, R130, 0x2, P1 ;  /* 0x0000000d8a0d8211 */ /* 0x000fe200008f1482 */
[----:B------:R0:W-:Y:S01]  /*28e0*/  MUFU.EX2 R109, R114 ;  /* 0x00000072006d7308 */ /* 0x0001e20000000800 */
[----:B------:R-:W-:Y:S01]  /*28f0*/  FMUL.FTZ R130, R11, R120 ;  /* 0x000000780b827220 */ /* 0x000fe20000410000 */
[----:B------:R-:W-:Y:S01]  /*2900*/  FADD.FTZ R138, R133, -R10 ;  /* 0x8000000a858a7221 */ /* 0x000fe20000010000 */
[----:B------:R-:W-:Y:S01]  /*2910*/  FMUL.FTZ R136, R11, R136 ;  /* 0x000000880b887220 */ /* 0x000fe20000410000 */
[----:B------:R-:W-:-:S02]  /*2920*/  FMUL.FTZ R120, R116, -1.4426950216293334961 ;  /* 0xbfb8aa3b74787820 */ /* 0x000fc40000410000 */
[C---:B------:R-:W-:Y:S02]  /*2930*/  FMUL.FTZ R138, R11.reuse, R138 ;  /* 0x0000008a0b8a7220 */ /* 0x040fe40000410000 */
[----:B------:R2:W-:Y:S01]  /*2940*/  MUFU.EX2 R113, R132 ;  /* 0x0000008400717308 */ /* 0x0005e20000000800 */
[----:B0-----:R-:W-:Y:S01]  /*2950*/  FMUL.FTZ R114, R11, R134 ;  /* 0x000000860b727220 */ /* 0x001fe20000410000 */
[----:B------:R-:W-:Y:S01]  /*2960*/  FMUL.FTZ R134, R112, -1.4426950216293334961 ;  /* 0xbfb8aa3b70867820 */ /* 0x000fe20000410000 */
[----:B------:R-:W-:Y:S02]  /*2970*/  FFMA.FTZ R138, R126, R138, R155 ;  /* 0x0000008a7e8a7223 */ /* 0x000fe4000001009b */
[----:B------:R-:W-:-:S03]  /*2980*/  FFMA.FTZ R114, R46, R114, R49 ;  /* 0x000000722e727223 */ /* 0x000fc60000010031 */
[----:B------:R0:W-:Y:S01]  /*2990*/  MUFU.EX2 R115, R134 ;  /* 0x0000008600737308 */ /* 0x0001e20000000800 */
[--C-:B--2---:R-:W-:Y:S01]  /*29a0*/  FADD.FTZ R132, R121, -R10.reuse ;  /* 0x8000000a79847221 */ /* 0x104fe20000010000 */
[----:B------:R-:W-:Y:S01]  /*29b0*/  FFMA.FTZ R121, R126, R130, R155 ;  /* 0x000000827e797223 */ /* 0x000fe2000001009b */
[----:B-1----:R1:W-:Y:S01]  /*29c0*/  @!P0 STG.E.64 desc[UR8][R12.64], R2 ;  /* 0x000000020c008986 */ /* 0x0023e2000c101b08 */
[----:B------:R-:W-:Y:S01]  /*29d0*/  FMUL.FTZ R118, R114, -1.4426950216293334961 ;  /* 0xbfb8aa3b72767820 */ /* 0x000fe20000410000 */
[----:B------:R-:W-:Y:S01]  /*29e0*/  FMUL.FTZ R130, R11, R132 ;  /* 0x000000840b827220 */ /* 0x000fe20000410000 */
[----:B------:R-:W-:Y:S02]  /*29f0*/  FMUL.FTZ R132, R121, -1.4426950216293334961 ;  /* 0xbfb8aa3b79847820 */ /* 0x000fe40000410000 */
[----:B------:R-:W2:Y:S01]  /*2a00*/  MUFU.EX2 R48, R48 ;  /* 0x0000003000307308 */ /* 0x000ea20000000800 */
[----:B0-----:R-:W-:Y:S01]  /*2a10*/  FADD.FTZ R134, R141, -R10 ;  /* 0x8000000a8d867221 */ /* 0x001fe20000010000 */
[----:B------:R-:W-:Y:S01]  /*2a20*/  FFMA.FTZ R141, R151, R130, R150 ;  /* 0x00000082978d7223 */ /* 0x000fe20000010096 */
[--C-:B------:R-:W-:Y:S01]  /*2a30*/  FADD.FTZ R130, R137, -R10.reuse ;  /* 0x8000000a89827221 */ /* 0x100fe20000010000 */
[C---:B------:R-:W-:Y:S01]  /*2a40*/  FMUL.FTZ R137, R11.reuse, R142 ;  /* 0x0000008e0b897220 */ /* 0x040fe20000410000 */
[----:B------:R-:W-:Y:S01]  /*2a50*/  FMUL.FTZ R134, R11, R134 ;  /* 0x000000860b867220 */ /* 0x000fe20000410000 */
[----:B------:R-:W-:Y:S01]  /*2a60*/  FMUL.FTZ R133, R141, -1.4426950216293334961 ;  /* 0xbfb8aa3b8d857820 */ /* 0x000fe20000410000 */
[----:B------:R-:W-:Y:S01]  /*2a70*/  FMUL.FTZ R130, R11, R130 ;  /* 0x000000820b827220 */ /* 0x000fe20000410000 */
[----:B------:R-:W0:Y:S01]  /*2a80*/  MUFU.EX2 R51, R51 ;  /* 0x0000003300337308 */ /* 0x000e220000000800 */
[C-C-:B------:R-:W-:Y:S01]  /*2a90*/  FFMA.FTZ R140, R46.reuse, R134, R49.reuse ;  /* 0x000000862e8c7223 */ /* 0x140fe20000010031 */
[--C-:B-1----:R-:W-:Y:S01]  /*2aa0*/  FADD.FTZ R2, R139, -R10.reuse ;  /* 0x8000000a8b027221 */ /* 0x102fe20000010000 */
[----:B------:R-:W-:Y:S01]  /*2ab0*/  FADD.FTZ R134, R123, -R10 ;  /* 0x8000000a7b867221 */ /* 0x000fe20000010000 */
[----:B------:R-:W-:Y:S01]  /*2ac0*/  FMUL.FTZ R3, R11, R146 ;  /* 0x000000920b037220 */ /* 0x000fe20000410000 */
[----:B------:R-:W-:Y:S01]  /*2ad0*/  FFMA.FTZ R139, R127, R136, R128 ;  /* 0x000000887f8b7223 */ /* 0x000fe20000010080 */
[----:B------:R-:W-:Y:S01]  /*2ae0*/  FMUL.FTZ R135, R11, R2 ;  /* 0x000000020b877220 */ /* 0x000fe20000410000 */
[----:B------:R-:W-:Y:S01]  /*2af0*/  FFMA.FTZ R136, R46, R130, R49 ;  /* 0x000000822e887223 */ /* 0x000fe20000010031 */
[----:B------:R1:W-:Y:S01]  /*2b00*/  MUFU.EX2 R122, R132 ;  /* 0x00000084007a7308 */ /* 0x0003e20000000800 */
[----:B------:R-:W-:Y:S01]  /*2b10*/  FADD.FTZ R130, R157, -R10 ;  /* 0x8000000a9d827221 */ /* 0x000fe20000010000 */
[----:B------:R-:W-:Y:S01]  /*2b20*/  FFMA.FTZ R135, R127, R135, R128 ;  /* 0x000000877f877223 */ /* 0x000fe20000010080 */
[----:B--2---:R-:W-:Y:S01]  /*2b30*/  FADD.FTZ R163, R48, 1 ;  /* 0x3f80000030a37421 */ /* 0x004fe20000010000 */
[----:B------:R-:W-:Y:S01]  /*2b40*/  FFMA.FTZ R137, R151, R137, R150 ;  /* 0x0000008997897223 */ /* 0x000fe20000010096 */
[----:B------:R-:W-:Y:S01]  /*2b50*/  FMUL.FTZ R130, R11, R130 ;  /* 0x000000820b827220 */ /* 0x000fe20000410000 */
[----:B------:R-:W-:Y:S01]  /*2b60*/  FMUL.FTZ R125, R139, -1.4426950216293334961 ;  /* 0xbfb8aa3b8b7d7820 */ /* 0x000fe20000410000 */
[----:B------:R-:W-:Y:S01]  /*2b70*/  FMUL.FTZ R2, R138, -1.4426950216293334961 ;  /* 0xbfb8aa3b8a027820 */ /* 0x000fe20000410000 */
[----:B------:R-:W2:Y:S01]  /*2b80*/  MUFU.EX2 R53, R53 ;  /* 0x0000003500357308 */ /* 0x000ea20000000800 */
[--C-:B-1----:R-:W-:Y:S01]  /*2b90*/  FADD.FTZ R132, R129, -R10.reuse ;  /* 0x8000000a81847221 */ /* 0x102fe20000010000 */
[----:B0-----:R-:W-:Y:S01]  /*2ba0*/  FADD.FTZ R48, R51, 1 ;  /* 0x3f80000033307421 */ /* 0x001fe20000010000 */
[--C-:B------:R-:W-:Y:S01]  /*2bb0*/  FADD.FTZ R142, R124, -R10.reuse ;  /* 0x8000000a7c8e7221 */ /* 0x100fe20000010000 */
[----:B------:R-:W-:Y:S01]  /*2bc0*/  FMUL.FTZ R13, R136, -1.4426950216293334961 ;  /* 0xbfb8aa3b880d7820 */ /* 0x000fe20000410000 */
[----:B------:R-:W-:Y:S01]  /*2bd0*/  FMUL.FTZ R129, R11, R132 ;  /* 0x000000840b817220 */ /* 0x000fe20000410000 */
[----:B------:R-:W-:Y:S01]  /*2be0*/  FADD.FTZ R132, R159, -R10 ;  /* 0x8000000a9f847221 */ /* 0x000fe20000010000 */
[----:B------:R-:W-:Y:S01]  /*2bf0*/  FMUL.FTZ R123, R140, -1.4426950216293334961 ;  /* 0xbfb8aa3b8c7b7820 */ /* 0x000fe20000410000 */
[----:B------:R-:W0:Y:S01]  /*2c00*/  MUFU.EX2 R55, R55 ;  /* 0x0000003700377308 */ /* 0x000e220000000800 */
[----:B------:R-:W-:Y:S01]  /*2c10*/  FFMA.FTZ R129, R127, R129, R128 ;  /* 0x000000817f817223 */ /* 0x000fe20000010080 */
[----:B------:R-:W-:Y:S01]  /*2c20*/  FMUL.FTZ R144, R11, R132 ;  /* 0x000000840b907220 */ /* 0x000fe20000410000 */
[----:B------:R-:W-:-:S03]  /*2c30*/  FFMA.FTZ R132, R126, R130, R155 ;  /* 0x000000827e847223 */ /* 0x000fc6000001009b */
[----:B------:R-:W-:Y:S01]  /*2c40*/  FFMA.FTZ R130, R126, R144, R155 ;  /* 0x000000907e827223 */ /* 0x000fe2000001009b */
[----:B------:R-:W-:Y:S01]  /*2c50*/  FMUL.FTZ R144, R11, R142 ;  /* 0x0000008e0b907220 */ /* 0x000fe20000410000 */
[----:B------:R-:W1:Y:S01]  /*2c60*/  MUFU.EX2 R57, R57 ;  /* 0x0000003900397308 */ /* 0x000e620000000800 */
[----:B--2---:R-:W-:Y:S01]  /*2c70*/  FADD.FTZ R51, R53, 1 ;  /* 0x3f80000035337421 */ /* 0x004fe20000010000 */
[----:B------:R-:W-:-:S06]  /*2c80*/  FMUL.FTZ R152, R132, -1.4426950216293334961 ;  /* 0xbfb8aa3b84987820 */ /* 0x000fcc0000410000 */
[----:B------:R-:W2:Y:S01]  /*2c90*/  MUFU.EX2 R59, R59 ;  /* 0x0000003b003b7308 */ /* 0x000ea20000000800 */
[----:B0-----:R-:W-:-:S07]  /*2ca0*/  FADD.FTZ R53, R55, 1 ;  /* 0x3f80000037357421 */ /* 0x001fce0000010000 */
[----:B------:R0:W4:Y:S01]  /*2cb0*/  MUFU.EX2 R12, R133 ;  /* 0x00000085000c7308 */ /* 0x0001220000000800 */
[----:B-1----:R-:W-:-:S07]  /*2cc0*/  FADD.FTZ R55, R57, 1 ;  /* 0x3f80000039377421 */ /* 0x002fce0000010000 */
[----:B------:R-:W1:Y:S01]  /*2cd0*/  MUFU.EX2 R61, R61 ;  /* 0x0000003d003d7308 */ /* 0x000e620000000800 */
[----:B0-----:R-:W-:Y:S01]  /*2ce0*/  FMUL.FTZ R133, R11, R134 ;  /* 0x000000860b857220 */ /* 0x001fe20000410000 */
[----:B------:R-:W-:Y:S01]  /*2cf0*/  FADD.FTZ R134, R161, -R10 ;  /* 0x8000000aa1867221 */ /* 0x000fe20000010000 */
[----:B--2---:R-:W-:Y:S01]  /*2d00*/  FADD.FTZ R57, R59, 1 ;  /* 0x3f8000003b397421 */ /* 0x004fe20000010000 */
[----:B------:R-:W-:Y:S01]  /*2d10*/  FFMA.FTZ R161, R46, R160, R49 ;  /* 0x000000a02ea17223 */ /* 0x000fe20000010031 */
[C-C-:B------:R-:W-:Y:S01]  /*2d20*/  FFMA.FTZ R133, R127.reuse, R133, R128.reuse ;  /* 0x000000857f857223 */ /* 0x140fe20000010080 */
[----:B------:R-:W-:Y:S01]  /*2d30*/  FFMA.FTZ R127, R127, R3, R128 ;  /* 0x000000037f7f7223 */ /* 0x000fe20000010080 */
[----:B------:R-:W-:Y:S01]  /*2d40*/  FADD.FTZ R128, R165, -R10 ;  /* 0x8000000aa5807221 */ /* 0x000fe20000010000 */
[----:B------:R-:W-:Y:S01]  /*2d50*/  FMUL.FTZ R146, R11, R134 ;  /* 0x000000860b927220 */ /* 0x000fe20000410000 */
[----:B------:R-:W-:Y:S01]  /*2d60*/  FMUL.FTZ R3, R137, -1.4426950216293334961 ;  /* 0xbfb8aa3b89037820 */ /* 0x000fe20000410000 */
[----:B------:R-:W0:Y:S01]  /*2d70*/  MUFU.EX2 R45, R45 ;  /* 0x0000002d002d7308 */ /* 0x000e220000000800 */
[----:B------:R-:W-:Y:S01]  /*2d80*/  FMUL.FTZ R128, R11, R128 ;  /* 0x000000800b807220 */ /* 0x000fe20000410000 */
[----:B------:R-:W-:Y:S01]  /*2d90*/  FMUL.FTZ R160, R130, -1.4426950216293334961 ;  /* 0xbfb8aa3b82a07820 */ /* 0x000fe20000410000 */
[----:B----4-:R-:W-:-:S02]  /*2da0*/  FADD.FTZ R12, R12, 1 ;  /* 0x3f8000000c0c7421 */ /* 0x010fc40000010000 */
[C-C-:B------:R-:W-:Y:S01]  /*2db0*/  FFMA.FTZ R134, R126.reuse, R128, R155.reuse ;  /* 0x000000807e867223 */ /* 0x140fe2000001009b */
[C-C-:B------:R-:W-:Y:S01]  /*2dc0*/  FFMA.FTZ R128, R126.reuse, R146, R155.reuse ;  /* 0x000000927e807223 */ /* 0x140fe2000001009b */
[--C-:B------:R-:W-:Y:S01]  /*2dd0*/  FADD.FTZ R146, R143, -R10.reuse ;  /* 0x8000000a8f927221 */ /* 0x100fe20000010000 */
[----:B-1----:R-:W-:Y:S01]  /*2de0*/  FADD.FTZ R59, R61, 1 ;  /* 0x3f8000003d3b7421 */ /* 0x002fe20000010000 */
[----:B------:R-:W-:Y:S01]  /*2df0*/  FFMA.FTZ R126, R126, R148, R155 ;  /* 0x000000947e7e7223 */ /* 0x000fe2000001009b */
[----:B------:R-:W-:Y:S01]  /*2e00*/  FADD.FTZ R61, R63, 1 ;  /* 0x3f8000003f3d7421 */ /* 0x000fe20000010000 */
[--C-:B------:R-:W-:Y:S01]  /*2e10*/  FADD.FTZ R148, R145, -R10.reuse ;  /* 0x8000000a91947221 */ /* 0x100fe20000010000 */
[----:B------:R-:W-:Y:S01]  /*2e20*/  FADD.FTZ R63, R65, 1 ;  /* 0x3f800000413f7421 */ /* 0x000fe20000010000 */
[C---:B------:R-:W-:Y:S01]  /*2e30*/  FMUL.FTZ R145, R11.reuse, R146 ;  /* 0x000000920b917220 */ /* 0x040fe20000410000 */
[----:B------:R-:W-:Y:S01]  /*2e40*/  FMUL.FTZ R155, R11, R154 ;  /* 0x0000009a0b9b7220 */ /* 0x000fe20000410000 */
[----:B------:R-:W-:Y:S01]  /*2e50*/  FADD.FTZ R65, R67, 1 ;  /* 0x3f80000043417421 */ /* 0x000fe20000010000 */
[--C-:B------:R-:W-:Y:S01]  /*2e60*/  FADD.FTZ R146, R149, -R10.reuse ;  /* 0x8000000a95927221 */ /* 0x100fe20000010000 */
[----:B------:R-:W-:Y:S01]  /*2e70*/  FADD.FTZ R154, R117, -R10 ;  /* 0x8000000a759a7221 */ /* 0x000fe20000010000 */
[----:B------:R-:W-:Y:S01]  /*2e80*/  FADD.FTZ R67, R69, 1 ;  /* 0x3f80000045437421 */ /* 0x000fe20000010000 */
[----:B------:R-:W-:Y:S01]  /*2e90*/  FADD.FTZ R69, R71, 1 ;  /* 0x3f80000047457421 */ /* 0x000fe20000010000 */
[----:B------:R1:W-:Y:S01]  /*2ea0*/  MUFU.EX2 R124, R3 ;  /* 0x00000003007c7308 */ /* 0x0003e20000000800 */
[----:B------:R-:W-:Y:S01]  /*2eb0*/  FADD.FTZ R71, R73, 1 ;  /* 0x3f80000049477421 */ /* 0x000fe20000010000 */
[----:B------:R-:W-:Y:S01]  /*2ec0*/  FMUL.FTZ R148, R11, R148 ;  /* 0x000000940b947220 */ /* 0x000fe20000410000 */
[----:B------:R-:W-:Y:S01]  /*2ed0*/  FADD.FTZ R73, R75, 1 ;  /* 0x3f8000004b497421 */ /* 0x000fe20000010000 */
[----:B------:R-:W-:Y:S01]  /*2ee0*/  FMUL.FTZ R142, R134, -1.4426950216293334961 ;  /* 0xbfb8aa3b868e7820 */ /* 0x000fe20000410000 */
[C---:B------:R-:W-:Y:S01]  /*2ef0*/  FMUL.FTZ R147, R11.reuse, R146 ;  /* 0x000000920b937220 */ /* 0x040fe20000410000 */
[----:B------:R-:W-:Y:S01]  /*2f00*/  FMUL.FTZ R41, R11, R154 ;  /* 0x0000009a0b297220 */ /* 0x000fe20000410000 */
[----:B------:R-:W-:Y:S01]  /*2f10*/  FADD.FTZ R75, R77, 1 ;  /* 0x3f8000004d4b7421 */ /* 0x000fe20000010000 */
[----:B------:R-:W2:Y:S01]  /*2f20*/  MUFU.EX2 R120, R120 ;  /* 0x0000007800787308 */ /* 0x000ea20000000800 */
[----:B-1----:R-:W-:Y:S01]  /*2f30*/  FMUL.FTZ R3, R135, -1.4426950216293334961 ;  /* 0xbfb8aa3b87037820 */ /* 0x002fe20000410000 */
[----:B------:R-:W-:Y:S01]  /*2f40*/  FADD.FTZ R77, R79, 1 ;  /* 0x3f8000004f4d7421 */ /* 0x000fe20000010000 */
[----:B------:R-:W-:Y:S01]  /*2f50*/  FADD.FTZ R79, R81, 1 ;  /* 0x3f800000514f7421 */ /* 0x000fe20000010000 */
[C-C-:B------:R-:W-:Y:S01]  /*2f60*/  FFMA.FTZ R145, R46.reuse, R145, R49.reuse ;  /* 0x000000912e917223 */ /* 0x140fe20000010031 */
[--C-:B------:R-:W-:Y:S01]  /*2f70*/  FFMA.FTZ R149, R151, R148, R150.reuse ;  /* 0x0000009497957223 */ /* 0x100fe20000010096 */
[----:B------:R-:W-:Y:S01]  /*2f80*/  FADD.FTZ R81, R83, 1 ;  /* 0x3f80000053517421 */ /* 0x000fe20000010000 */
[C-C-:B------:R-:W-:Y:S01]  /*2f90*/  FFMA.FTZ R143, R151.reuse, R144, R150.reuse ;  /* 0x00000090978f7223 */ /* 0x140fe20000010096 */
[----:B------:R-:W1:Y:S01]  /*2fa0*/  MUFU.EX2 R125, R125 ;  /* 0x0000007d007d7308 */ /* 0x000e620000000800 */
[--C-:B------:R-:W-:Y:S01]  /*2fb0*/  FFMA.FTZ R148, R151, R147, R150.reuse ;  /* 0x0000009397947223 */ /* 0x100fe20000010096 */
[----:B------:R-:W-:Y:S01]  /*2fc0*/  FFMA.FTZ R41, R46, R41, R49 ;  /* 0x000000292e297223 */ /* 0x000fe20000010031 */
[----:B------:R-:W-:Y:S01]  /*2fd0*/  FADD.FTZ R83, R85, 1 ;  /* 0x3f80000055537421 */ /* 0x000fe20000010000 */
[--C-:B------:R-:W-:Y:S01]  /*2fe0*/  FFMA.FTZ R147, R151, R153, R150.reuse ;  /* 0x0000009997937223 */ /* 0x100fe20000010096 */
[----:B------:R-:W-:Y:S01]  /*2ff0*/  FADD.FTZ R85, R87, 1 ;  /* 0x3f80000057557421 */ /* 0x000fe20000010000 */
[----:B------:R-:W-:Y:S01]  /*3000*/  FADD.FTZ R87, R89, 1 ;  /* 0x3f80000059577421 */ /* 0x000fe20000010000 */
[----:B------:R-:W-:Y:S01]  /*3010*/  FMUL.FTZ R146, R145, -1.4426950216293334961 ;  /* 0xbfb8aa3b91927820 */ /* 0x000fe20000410000 */
[----:B------:R-:W4:Y:S01]  /*3020*/  MUFU.EX2 R2, R2 ;  /* 0x0000000200027308 */ /* 0x000f220000000800 */
[----:B------:R-:W-:Y:S01]  /*3030*/  FFMA.FTZ R151, R151, R155, R150 ;  /* 0x0000009b97977223 */ /* 0x000fe20000010096 */
[----:B------:R-:W-:Y:S01]  /*3040*/  FADD.FTZ R89, R91, 1 ;  /* 0x3f8000005b597421 */ /* 0x000fe20000010000 */
[----:B------:R-:W-:Y:S01]  /*3050*/  FMUL.FTZ R144, R143, -1.4426950216293334961 ;  /* 0xbfb8aa3b8f907820 */ /* 0x000fe20000410000 */
[----:B------:R-:W-:Y:S01]  /*3060*/  FMUL.FTZ R11, R41, -1.4426950216293334961 ;  /* 0xbfb8aa3b290b7820 */ /* 0x000fe20000410000 */
[----:B------:R-:W-:Y:S01]  /*3070*/  FADD.FTZ R91, R93, 1 ;  /* 0x3f8000005d5b7421 */ /* 0x000fe20000010000 */
[----:B------:R-:W-:Y:S01]  /*3080*/  FMUL.FTZ R150, R133, -1.4426950216293334961 ;  /* 0xbfb8aa3b85967820 */ /* 0x000fe20000410000 */
[----:B------:R-:W-:Y:S01]  /*3090*/  FMUL.FTZ R10, R149, -1.4426950216293334961 ;  /* 0xbfb8aa3b950a7820 */ /* 0x000fe20000410000 */
[----:B------:R-:W3:Y:S01]  /*30a0*/  MUFU.EX2 R118, R118 ;  /* 0x0000007600767308 */ /* 0x000ee20000000800 */
[----:B------:R-:W-:Y:S01]  /*30b0*/  FMUL.FTZ R159, R148, -1.4426950216293334961 ;  /* 0xbfb8aa3b949f7820 */ /* 0x000fe20000410000 */
[----:B------:R-:W-:Y:S01]  /*30c0*/  FMUL.FTZ R155, R129, -1.4426950216293334961 ;  /* 0xbfb8aa3b819b7820 */ /* 0x000fe20000410000 */
[----:B------:R-:W-:Y:S01]  /*30d0*/  FMUL.FTZ R158, R128, -1.4426950216293334961 ;  /* 0xbfb8aa3b809e7820 */ /* 0x000fe20000410000 */
[----:B------:R-:W-:Y:S01]  /*30e0*/  FMUL.FTZ R157, R147, -1.4426950216293334961 ;  /* 0xbfb8aa3b939d7820 */ /* 0x000fe20000410000 */
[----:B------:R-:W-:Y:S01]  /*30f0*/  FMUL.FTZ R154, R43, -1.4426950216293334961 ;  /* 0xbfb8aa3b2b9a7820 */ /* 0x000fe20000410000 */
[----:B------:R-:W-:Y:S01]  /*3100*/  FMUL.FTZ R46, R161, -1.4426950216293334961 ;  /* 0xbfb8aa3ba12e7820 */ /* 0x000fe20000410000 */
[----:B------:R-:W-:Y:S01]  /*3110*/  FADD.FTZ R93, R95, 1 ;  /* 0x3f8000005f5d7421 */ /* 0x000fe20000010000 */
[----:B------:R-:W3:Y:S01]  /*3120*/  MUFU.EX2 R13, R13 ;  /* 0x0000000d000d7308 */ /* 0x000ee20000000800 */
[----:B------:R-:W-:Y:S01]  /*3130*/  FMUL.FTZ R153, R127, -1.4426950216293334961 ;  /* 0xbfb8aa3b7f997820 */ /* 0x000fe20000410000 */
[----:B------:R-:W-:Y:S01]  /*3140*/  FADD.FTZ R95, R97, 1 ;  /* 0x3f800000615f7421 */ /* 0x000fe20000010000 */
[----:B------:R-:W-:Y:S01]  /*3150*/  FMUL.FTZ R49, R151, -1.4426950216293334961 ;  /* 0xbfb8aa3b97317820 */ /* 0x000fe20000410000 */
[----:B------:R-:W-:Y:S01]  /*3160*/  FADD.FTZ R97, R99, 1 ;  /* 0x3f80000063617421 */ /* 0x000fe20000010000 */
[----:B------:R-:W-:Y:S01]  /*3170*/  FADD.FTZ R99, R101, 1 ;  /* 0x3f80000065637421 */ /* 0x000fe20000010000 */
[----:B------:R-:W-:Y:S01]  /*3180*/  FADD.FTZ R101, R103, 1 ;  /* 0x3f80000067657421 */ /* 0x000fe20000010000 */
[----:B0-----:R-:W-:Y:S01]  /*3190*/  FADD.FTZ R45, R45, 1 ;  /* 0x3f8000002d2d7421 */ /* 0x001fe20000010000 */
[----:B------:R-:W0:Y:S01]  /*31a0*/  MUFU.EX2 R3, R3 ;  /* 0x0000000300037308 */ /* 0x000e220000000800 */
[----:B------:R-:W-:Y:S01]  /*31b0*/  FADD.FTZ R103, R105, 1 ;  /* 0x3f80000069677421 */ /* 0x000fe20000010000 */
[----:B------:R-:W-:Y:S01]  /*31c0*/  FADD.FTZ R105, R107, 1 ;  /* 0x3f8000006b697421 */ /* 0x000fe20000010000 */
[----:B------:R-:W-:Y:S01]  /*31d0*/  FADD.FTZ R107, R109, 1 ;  /* 0x3f8000006d6b7421 */ /* 0x000fe20000010000 */
[----:B--2---:R-:W-:Y:S01]  /*31e0*/  FADD.FTZ R165, R120, 1 ;  /* 0x3f80000078a57421 */ /* 0x004fe20000010000 */
[----:B------:R-:W-:Y:S01]  /*31f0*/  FADD.FTZ R109, R111, 1 ;  /* 0x3f8000006f6d7421 */ /* 0x000fe20000010000 */
[----:B-1----:R-:W-:Y:S01]  /*3200*/  FADD.FTZ R120, R125, 1 ;  /* 0x3f8000007d787421 */ /* 0x002fe20000010000 */
[----:B------:R-:W-:Y:S01]  /*3210*/  FADD.FTZ R111, R113, 1 ;  /* 0x3f800000716f7421 */ /* 0x000fe20000010000 */
[----:B------:R-:W1:Y:S01]  /*3220*/  MUFU.EX2 R142, R142 ;  /* 0x0000008e008e7308 */ /* 0x000e620000000800 */
[----:B----4-:R-:W-:Y:S01]  /*3230*/  FADD.FTZ R125, R2, 1 ;  /* 0x3f800000027d7421 */ /* 0x010fe20000010000 */
[----:B------:R-:W-:Y:S01]  /*3240*/  FADD.FTZ R113, R115, 1 ;  /* 0x3f80000073717421 */ /* 0x000fe20000010000 */
[----:B------:R-:W-:Y:S01]  /*3250*/  FADD.FTZ R2, R124, 1 ;  /* 0x3f8000007c027421 */ /* 0x000fe20000010000 */
[----:B---3--:R-:W-:Y:S01]  /*3260*/  FADD.FTZ R115, R118, 1 ;  /* 0x3f80000076737421 */ /* 0x008fe20000010000 */
[----:B------:R-:W-:Y:S01]  /*3270*/  FADD.FTZ R118, R122, 1 ;  /* 0x3f8000007a767421 */ /* 0x000fe20000010000 */
[----:B------:R-:W-:-:S02]  /*3280*/  FADD.FTZ R13, R13, 1 ;  /* 0x3f8000000d0d7421 */ /* 0x000fc40000010000 */
[----:B------:R2:W3:Y:S01]  /*3290*/  MUFU.EX2 R117, R152 ;  /* 0x0000009800757308 */ /* 0x0004e20000000800 */
[----:B0-----:R-:W-:-:S07]  /*32a0*/  FADD.FTZ R122, R3, 1 ;  /* 0x3f800000037a7421 */ /* 0x001fce0000010000 */
[----:B------:R-:W0:Y:S01]  /*32b0*/  MUFU.EX2 R123, R123 ;  /* 0x0000007b007b7308 */ /* 0x000e220000000800 */
[----:B--2---:R-:W-:Y:S01]  /*32c0*/  FMUL.FTZ R152, R126, -1.4426950216293334961 ;  /* 0xbfb8aa3b7e987820 */ /* 0x004fe20000410000 */
[----:B-1----:R-:W-:-:S06]  /*32d0*/  FADD.FTZ R3, R142, 1 ;  /* 0x3f8000008e037421 */ /* 0x002fcc0000010000 */
[----:B------:R-:W1:Y:S01]  /*32e0*/  MUFU.EX2 R146, R146 ;  /* 0x0000009200927308 */ /* 0x000e620000000800 */
[----:B---3--:R-:W-:-:S07]  /*32f0*/  FADD.FTZ R117, R117, 1 ;  /* 0x3f80000075757421 */ /* 0x008fce0000010000 */
        /* <DEDUP_REMOVED lines=9> */
[----:B-1----:R-:W-:-:S07]  /*3390*/  FMUL.FTZ R50, R50, R51 ;  /* 0x0000003332327220 */ /* 0x002fce0000410000 */
[----:B------:R-:W1:Y:S01]  /*33a0*/  MUFU.RCP R57, R57 ;  /* 0x0000003900397308 */ /* 0x000e620000001000 */
[----:B--2---:R-:W-:-:S07]  /*33b0*/  FMUL.FTZ R53, R52, R53 ;  /* 0x0000003534357220 */ /* 0x004fce0000410000 */
[----:B------:R-:W2:Y:S01]  /*33c0*/  MUFU.RCP R61, R61 ;  /* 0x0000003d003d7308 */ /* 0x000ea20000001000 */
[----:B0-----:R-:W-:-:S05]  /*33d0*/  FMUL.FTZ R54, R54, R55 ;  /* 0x0000003736367220 */ /* 0x001fca0000410000 */
[----:B------:R-:W-:Y:S02]  /*33e0*/  F2FP.F16.F32.PACK_AB R54, R54, R53 ;  /* 0x000000353636723e */ /* 0x000fe400000000ff */
[----:B------:R-:W0:Y:S01]  /*33f0*/  MUFU.RCP R65, R65 ;  /* 0x0000004100417308 */ /* 0x000e220000001000 */
[----:B-1----:R-:W-:-:S07]  /*3400*/  FMUL.FTZ R57, R56, R57 ;  /* 0x0000003938397220 */ /* 0x002fce0000410000 */
[----:B------:R-:W1:Y:S01]  /*3410*/  MUFU.EX2 R150, R150 ;  /* 0x0000009600967308 */ /* 0x000e620000000800 */
[----:B--2---:R-:W-:-:S07]  /*3420*/  FMUL.FTZ R61, R60, R61 ;  /* 0x0000003d3c3d7220 */ /* 0x004fce0000410000 */
        /* <DEDUP_REMOVED lines=35> */
[----:B--2---:R-:W-:-:S07]  /*3660*/  FMUL.FTZ R45, R42, R45 ;  /* 0x0000002d2a2d7220 */ /* 0x004fce0000410000 */
[----:B------:R-:W2:Y:S01]  /*3670*/  MUFU.RCP R2, R2 ;  /* 0x0000000200027308 */ /* 0x000ea20000001000 */
[----:B0-----:R-:W-:-:S07]  /*3680*/  FMUL.FTZ R47, R47, R48 ;  /* 0x000000302f2f7220 */ /* 0x001fce0000410000 */
[----:B------:R-:W0:Y:S01]  /*3690*/  MUFU.RCP R13, R13 ;  /* 0x0000000d000d7308 */ /* 0x000e220000001000 */
[----:B-1----:R-:W-:-:S07]  /*36a0*/  FMUL.FTZ R73, R72, R73 ;  /* 0x0000004948497220 */ /* 0x002fce0000410000 */
[----:B------:R-:W1:Y:S01]  /*36b0*/  MUFU.RCP R3, R3 ;  /* 0x0000000300037308 */ /* 0x000e620000001000 */
[----:B--2---:R-:W-:Y:S01]  /*36c0*/  FMUL.FTZ R137, R137, R2 ;  /* 0x0000000289897220 */ /* 0x004fe20000410000 */
[----:B------:R-:W-:-:S06]  /*36d0*/  IADD3 R2, P1, PT, R14, UR10, RZ ;  /* 0x0000000a0e027c10 */ /* 0x000fcc000ff3e0ff */
[----:B------:R-:W2:Y:S01]  /*36e0*/  MUFU.RCP R163, R163 ;  /* 0x000000a300a37308 */ /* 0x000ea20000001000 */
[----:B0-----:R-:W-:-:S07]  /*36f0*/  FMUL.FTZ R136, R136, R13 ;  /* 0x0000000d88887220 */ /* 0x001fce0000410000 */
[----:B------:R-:W0:Y:S01]  /*3700*/  MUFU.RCP R12, R12 ;  /* 0x0000000c000c7308 */ /* 0x000e220000001000 */
[----:B-1----:R-:W-:Y:S01]  /*3710*/  FMUL.FTZ R13, R134, R3 ;  /* 0x00000003860d7220 */ /* 0x002fe20000410000 */
[----:B------:R-:W-:Y:S01]  /*3720*/  IADD3.X R3, PT, PT, R0, UR11, RZ, P1, !PT ;  /* 0x0000000b00037c10 */ /* 0x000fe20008ffe4ff */
[----:B------:R-:W1:Y:S05]  /*3730*/  LDCU.64 UR10, c[0x0][0x3a8] ;  /* 0x00007500ff0a77ac */ /* 0x000e6a0008000a00 */
[----:B------:R-:W3:Y:S01]  /*3740*/  MUFU.RCP R123, R123 ;  /* 0x0000007b007b7308 */ /* 0x000ee20000001000 */
[----:B--2---:R-:W-:-:S05]  /*3750*/  FMUL.FTZ R44, R44, R163 ;  /* 0x000000a32c2c7220 */ /* 0x004fca0000410000 */
[----:B------:R-:W-:Y:S02]  /*3760*/  F2FP.F16.F32.PACK_AB R44, R44, R45 ;  /* 0x0000002d2c2c723e */ /* 0x000fe400000000ff */
[----:B------:R-:W2:Y:S01]  /*3770*/  MUFU.RCP R124, R124 ;  /* 0x0000007c007c7308 */ /* 0x000ea20000001000 */
[----:B0-----:R-:W-:Y:S01]  /*3780*/  FMUL.FTZ R12, R141, R12 ;  /* 0x0000000c8d0c7220 */ /* 0x001fe20000410000 */
[----:B------:R-:W-:Y:S02]  /*3790*/  F2FP.F16.F32.PACK_AB R45, R50, R47 ;  /* 0x0000002f322d723e */ /* 0x000fe400000000ff */
[----:B-1----:R-:W-:-:S03]  /*37a0*/  ISETP.GE.U32.AND P1, PT, R38, UR10, PT ;  /* 0x0000000a26007c0c */ /* 0x002fc6000bf26070 */
[----:B------:R-:W-:Y:S01]  /*37b0*/  STG.E.64 desc[UR8][R2.64], R44 ;  /* 0x0000002c02007986 */ /* 0x000fe2000c101b08 */
[----:B------:R-:W0:Y:S01]  /*37c0*/  MUFU.RCP R142, R142 ;  /* 0x0000008e008e7308 */ /* 0x000e220000001000 */
[----:B---3--:R-:W-:Y:S01]  /*37d0*/  FMUL.FTZ R123, R140, R123 ;  /* 0x0000007b8c7b7220 */ /* 0x008fe20000410000 */
[----:B------:R-:W-:-:S06]  /*37e0*/  ISETP.GE.AND.EX P1, PT, R40, UR11, PT, P1 ;  /* 0x0000000b28007c0c */ /* 0x000fcc000bf26310 */
[----:B------:R-:W1:Y:S01]  /*37f0*/  MUFU.RCP R68, R153 ;  /* 0x0000009900447308 */ /* 0x000e620000001000 */
[----:B--2---:R-:W-:-:S07]  /*3800*/  FMUL.FTZ R124, R143, R124 ;  /* 0x0000007c8f7c7220 */ /* 0x004fce0000410000 */
[----:B------:R-:W2:Y:S01]  /*3810*/  MUFU.RCP R59, R152 ;  /* 0x00000098003b7308 */ /* 0x000ea20000001000 */
[----:B0-----:R-:W-:-:S07]  /*3820*/  FMUL.FTZ R145, R145, R142 ;  /* 0x0000008e91917220 */ /* 0x001fce0000410000 */
[----:B------:R-:W0:Y:S01]  /*3830*/  MUFU.RCP R63, R63 ;  /* 0x0000003f003f7308 */ /* 0x000e220000001000 */
[----:B-1----:R-:W-:-:S07]  /*3840*/  FMUL.FTZ R127, R127, R68 ;  /* 0x000000447f7f7220 */ /* 0x002fce0000410000 */
[----:B------:R-:W1:Y:S01]  /*3850*/  MUFU.RCP R67, R67 ;  /* 0x0000004300437308 */ /* 0x000e620000001000 */
[----:B--2---:R-:W-:-:S05]  /*3860*/  FMUL.FTZ R126, R126, R59 ;  /* 0x0000003b7e7e7220 */ /* 0x004fca0000410000 */
[----:B------:R-:W-:Y:S02]  /*3870*/  F2FP.F16.F32.PACK_AB R126, R126, R127 ;  /* 0x0000007f7e7e723e */ /* 0x000fe400000000ff */
[----:B------:R-:W2:Y:S01]  /*3880*/  MUFU.RCP R71, R71 ;  /* 0x0000004700477308 */ /* 0x000ea20000001000 */
[----:B0-----:R-:W-:-:S05]  /*3890*/  FMUL.FTZ R62, R62, R63 ;  /* 0x0000003f3e3e7220 */ /* 0x001fca0000410000 */
[----:B------:R-:W-:Y:S02]  /*38a0*/  F2FP.F16.F32.PACK_AB R62, R62, R61 ;  /* 0x0000003d3e3e723e */ /* 0x000fe400000000ff */
[----:B------:R-:W0:Y:S01]  /*38b0*/  MUFU.RCP R75, R75 ;  /* 0x0000004b004b7308 */ /* 0x000e220000001000 */
[----:B-1----:R-:W-:-:S05]  /*38c0*/  FMUL.FTZ R66, R66, R67 ;  /* 0x0000004342427220 */ /* 0x002fca0000410000 */
[----:B------:R-:W-:Y:S02]  /*38d0*/  F2FP.F16.F32.PACK_AB R63, R66, R65 ;  /* 0x00000041423f723e */ /* 0x000fe400000000ff */
[----:B------:R-:W1:Y:S01]  /*38e0*/  MUFU.RCP R77, R77 ;  /* 0x0000004d004d7308 */ /* 0x000e620000001000 */
[----:B--2---:R-:W-:Y:S02]  /*38f0*/  FMUL.FTZ R70, R70, R71 ;  /* 0x0000004746467220 */ /* 0x004fe40000410000 */
[----:B------:R-:W-:Y:S03]  /*3900*/  STG.E.64 desc[UR8][R2.64+0x2800], R62 ;  /* 0x0028003e02007986 */ /* 0x000fe6000c101b08 */
[----:B------:R-:W-:Y:S02]  /*3910*/  F2FP.F16.F32.PACK_AB R70, R70, R69 ;  /* 0x000000454646723e */ /* 0x000fe400000000ff */
[----:B------:R-:W2:Y:S01]  /*3920*/  MUFU.RCP R79, R79 ;  /* 0x0000004f004f7308 */ /* 0x000ea20000001000 */
[----:B0-----:R-:W-:-:S05]  /*3930*/  FMUL.FTZ R74, R74, R75 ;  /* 0x0000004b4a4a7220 */ /* 0x001fca0000410000 */
[----:B------:R-:W-:Y:S02]  /*3940*/  F2FP.F16.F32.PACK_AB R71, R74, R73 ;  /* 0x000000494a47723e */ /* 0x000fe400000000ff */
[----:B------:R-:W0:Y:S01]  /*3950*/  MUFU.RCP R81, R81 ;  /* 0x0000005100517308 */ /* 0x000e220000001000 */
[----:B-1----:R-:W-:Y:S02]  /*3960*/  FMUL.FTZ R77, R76, R77 ;  /* 0x0000004d4c4d7220 */ /* 0x002fe40000410000 */
[----:B------:R-:W-:Y:S05]  /*3970*/  STG.E.64 desc[UR8][R2.64+0x3c00], R70 ;  /* 0x003c004602007986 */ /* 0x000fea000c101b08 */
[----:B------:R-:W1:Y:S01]  /*3980*/  MUFU.RCP R83, R83 ;  /* 0x0000005300537308 */ /* 0x000e620000001000 */
[----:B--2---:R-:W-:-:S05]  /*3990*/  FMUL.FTZ R78, R78, R79 ;  /* 0x0000004f4e4e7220 */ /* 0x004fca0000410000 */
[----:B------:R-:W-:Y:S02]  /*39a0*/  F2FP.F16.F32.PACK_AB R78, R78, R77 ;  /* 0x0000004d4e4e723e */ /* 0x000fe400000000ff */
[----:B------:R-:W2:Y:S01]  /*39b0*/  MUFU.RCP R85, R85 ;  /* 0x0000005500557308 */ /* 0x000ea20000001000 */
[----:B0-----:R-:W-:-:S07]  /*39c0*/  FMUL.FTZ R81, R80, R81 ;  /* 0x0000005150517220 */ /* 0x001fce0000410000 */
[----:B------:R-:W0:Y:S01]  /*39d0*/  MUFU.RCP R87, R87 ;  /* 0x0000005700577308 */ /* 0x000e220000001000 */
[----:B-1----:R-:W-:-:S05]  /*39e0*/  FMUL.FTZ R82, R82, R83 ;  /* 0x0000005352527220 */ /* 0x002fca0000410000 */
[----:B------:R-:W-:Y:S02]  /*39f0*/  F2FP.F16.F32.PACK_AB R79, R82, R81 ;  /* 0x00000051524f723e */ /* 0x000fe400000000ff */
[----:B------:R-:W1:Y:S01]  /*3a00*/  MUFU.RCP R89, R89 ;  /* 0x0000005900597308 */ /* 0x000e620000001000 */
[----:B--2---:R-:W-:Y:S02]  /*3a10*/  FMUL.FTZ R85, R84, R85 ;  /* 0x0000005554557220 */ /* 0x004fe40000410000 */
[----:B------:R-:W-:Y:S05]  /*3a20*/  STG.E.64 desc[UR8][R2.64+0x5000], R78 ;  /* 0x0050004e02007986 */ /* 0x000fea000c101b08 */
[----:B------:R-:W2:Y:S01]  /*3a30*/  MUFU.RCP R91, R91 ;  /* 0x0000005b005b7308 */ /* 0x000ea20000001000 */
[----:B0-----:R-:W-:-:S05]  /*3a40*/  FMUL.FTZ R86, R86, R87 ;  /* 0x0000005756567220 */ /* 0x001fca0000410000 */
[----:B------:R-:W-:Y:S02]  /*3a50*/  F2FP.F16.F32.PACK_AB R86, R86, R85 ;  /* 0x000000555656723e */ /* 0x000fe400000000ff */
[----:B------:R-:W0:Y:S01]  /*3a60*/  MUFU.RCP R93, R93 ;  /* 0x0000005d005d7308 */ /* 0x000e220000001000 */
[----:B-1----:R-:W-:-:S07]  /*3a70*/  FMUL.FTZ R89, R88, R89 ;  /* 0x0000005958597220 */ /* 0x002fce0000410000 */
[----:B------:R-:W1:Y:S01]  /*3a80*/  MUFU.RCP R95, R95 ;  /* 0x0000005f005f7308 */ /* 0x000e620000001000 */
[----:B--2---:R-:W-:-:S05]  /*3a90*/  FMUL.FTZ R90, R90, R91 ;  /* 0x0000005b5a5a7220 */ /* 0x004fca0000410000 */
[----:B------:R-:W-:Y:S02]  /*3aa0*/  F2FP.F16.F32.PACK_AB R87, R90, R89 ;  /* 0x000000595a57723e */ /* 0x000fe400000000ff */
[----:B------:R-:W2:Y:S01]  /*3ab0*/  MUFU.RCP R97, R97 ;  /* 0x0000006100617308 */ /* 0x000ea20000001000 */
[----:B0-----:R-:W-:Y:S02]  /*3ac0*/  FMUL.FTZ R93, R92, R93 ;  /* 0x0000005d5c5d7220 */ /* 0x001fe40000410000 */
[----:B------:R-:W-:Y:S05]  /*3ad0*/  STG.E.64 desc[UR8][R2.64+0x6400], R86 ;  /* 0x0064005602007986 */ /* 0x000fea000c101b08 */
[----:B------:R-:W0:Y:S01]  /*3ae0*/  MUFU.RCP R99, R99 ;  /* 0x0000006300637308 */ /* 0x000e220000001000 */
[----:B-1----:R-:W-:-:S05]  /*3af0*/  FMUL.FTZ R94, R94, R95 ;  /* 0x0000005f5e5e7220 */ /* 0x002fca0000410000 */
[----:B------:R-:W-:Y:S02]  /*3b00*/  F2FP.F16.F32.PACK_AB R94, R94, R93 ;  /* 0x0000005d5e5e723e */ /* 0x000fe400000000ff */
[----:B------:R-:W1:Y:S01]  /*3b10*/  MUFU.RCP R101, R101 ;  /* 0x0000006500657308 */ /* 0x000e620000001000 */
[----:B--2---:R-:W-:-:S07]  /*3b20*/  FMUL.FTZ R97, R96, R97 ;  /* 0x0000006160617220 */ /* 0x004fce0000410000 */
        /* <DEDUP_REMOVED lines=27> */
[----:B------:R-:W-:Y:S03]  /*3ce0*/  STG.E.64 desc[UR8][R2.64+0xa000], R110 ;  /* 0x00a0006e02007986 */ /* 0x000fe6000c101b08 */
[----:B------:R-:W-:Y:S02]  /*3cf0*/  F2FP.F16.F32.PACK_AB R122, R13, R122 ;  /* 0x0000007a0d7a723e */ /* 0x000fe400000000ff */
[----:B------:R-:W0:Y:S01]  /*3d00*/  MUFU.RCP R10, R10 ;  /* 0x0000000a000a7308 */ /* 0x000e220000001000 */
[----:B-1----:R-:W-:-:S07]  /*3d10*/  FMUL.FTZ R144, R133, R144 ;  /* 0x0000009085907220 */ /* 0x002fce0000410000 */
[----:B------:R-:W1:Y:S01]  /*3d20*/  MUFU.RCP R42, R146 ;  /* 0x00000092002a7308 */ /* 0x000e620000001000 */
[----:B--2---:R-:W-:-:S05]  /*3d30*/  FMUL.FTZ R117, R132, R117 ;  /* 0x0000007584757220 */ /* 0x004fca0000410000 */
[----:B------:R-:W-:Y:S02]  /*3d40*/  F2FP.F16.F32.PACK_AB R144, R117, R144 ;  /* 0x000000907590723e */ /* 0x000fe400000000ff */
[----:B------:R-:W2:Y:S01]  /*3d50*/  MUFU.RCP R48, R162 ;  /* 0x000000a200307308 */ /* 0x000ea20000001000 */
[----:B0-----:R-:W-:-:S07]  /*3d60*/  FMUL.FTZ R10, R149, R10 ;  /* 0x0000000a950a7220 */ /* 0x001fce0000410000 */
        /* <DEDUP_REMOVED lines=9> */
[----:B------:R-:W-:Y:S01]  /*3e00*/  MUFU.RCP R55, R55 ;  /* 0x0000003700377308 */ /* 0x000fe20000001000 */
[----:B--2---:R-:W-:Y:S01]  /*3e10*/  FMUL.FTZ R52, R119, R52 ;  /* 0x0000003477347220 */ /* 0x004fe20000410000 */
[----:B------:R-:W-:Y:S02]  /*3e20*/  F2FP.F16.F32.PACK_AB R119, R123, R12 ;  /* 0x0000000c7b77723e */ /* 0x000fe400000000ff */
[----:B------:R-:W-:Y:S02]  /*3e30*/  F2FP.F16.F32.PACK_AB R123, R145, R124 ;  /* 0x0000007c917b723e */ /* 0x000fe400000000ff */
[----:B------:R-:W-:Y:S02]  /*3e40*/  F2FP.F16.F32.PACK_AB R145, R41, R10 ;  /* 0x0000000a2991723e */ /* 0x000fe400000000ff */
[----:B------:R-:W1:Y:S01]  /*3e50*/  MUFU.RCP R60, R60 ;  /* 0x0000003c003c7308 */ /* 0x000e620000001000 */
[----:B0-----:R-:W-:Y:S01]  /*3e60*/  FMUL.FTZ R56, R129, R56 ;  /* 0x0000003881387220 */ /* 0x001fe20000410000 */
[----:B------:R-:W-:Y:S01]  /*3e70*/  F2FP.F16.F32.PACK_AB R51, R52, R51 ;  /* 0x000000333433723e */ /* 0x000fe200000000ff */
[----:B------:R-:W-:Y:S04]  /*3e80*/  STG.E.64 desc[UR8][R2.64+0xdc00], R122 ;  /* 0x00dc007a02007986 */ /* 0x000fe8000c101b08 */
[----:B------:R-:W-:Y:S01]  /*3e90*/  STG.E.64 desc[UR8][R2.64+0xf000], R144 ;  /* 0x00f0009002007986 */ /* 0x000fe2000c101b08 */
[----:B------:R-:W0:Y:S03]  /*3ea0*/  MUFU.RCP R64, R64 ;  /* 0x0000004000407308 */ /* 0x000e260000001000 */
[----:B------:R-:W-:Y:S05]  /*3eb0*/  STG.E.64 desc[UR8][R2.64+0x10400], R50 ;  /* 0x0104003202007986 */ /* 0x000fea000c101b08 */
[----:B------:R2:W3:Y:S01]  /*3ec0*/  MUFU.RCP R72, R49 ;  /* 0x0000003100487308 */ /* 0x0004e20000001000 */
[----:B-1----:R-:W-:-:S07]  /*3ed0*/  FMUL.FTZ R60, R147, R60 ;  /* 0x0000003c933c7220 */ /* 0x002fce0000410000 */
[----:B------:R-:W1:Y:S01]  /*3ee0*/  MUFU.RCP R46, R46 ;  /* 0x0000002e002e7308 */ /* 0x000e620000001000 */
[----:B--2---:R-:W-:Y:S01]  /*3ef0*/  FMUL.FTZ R49, R128, R55 ;  /* 0x0000003780317220 */ /* 0x004fe20000410000 */
[----:B0-----:R-:W-:Y:S01]  /*3f00*/  FMUL.FTZ R43, R43, R64 ;  /* 0x000000402b2b7220 */ /* 0x001fe20000410000 */
[----:B------:R-:W-:-:S03]  /*3f10*/  F2FP.F16.F32.PACK_AB R55, R58, R57 ;  /* 0x000000393a37723e */ /* 0x000fc600000000ff */
[----:B------:R-:W-:Y:S02]  /*3f20*/  F2FP.F16.F32.PACK_AB R42, R49, R56 ;  /* 0x00000038312a723e */ /* 0x000fe400000000ff */
[----:B------:R-:W0:Y:S01]  /*3f30*/  MUFU.RCP R165, R165 ;  /* 0x000000a500a57308 */ /* 0x000e220000001000 */
[----:B---3--:R-:W-:Y:S01]  /*3f40*/  FMUL.FTZ R151, R151, R72 ;  /* 0x0000004897977220 */ /* 0x008fe20000410000 */
[----:B------:R-:W-:Y:S01]  /*3f50*/  F2FP.F16.F32.PACK_AB R43, R43, R60 ;  /* 0x0000003c2b2b723e */ /* 0x000fe200000000ff */
[----:B------:R-:W-:Y:S04]  /*3f60*/  STG.E.64 desc[UR8][R2.64+0x1400], R54 ;  /* 0x0014003602007986 */ /* 0x000fe8000c101b08 */
[----:B------:R-:W-:Y:S01]  /*3f70*/  STG.E.64 desc[UR8][R2.64+0x11800], R42 ;  /* 0x0118002a02007986 */ /* 0x000fe2000c101b08 */
[----:B------:R-:W2:Y:S01]  /*3f80*/  MUFU.RCP R118, R118 ;  /* 0x0000007600767308 */ /* 0x000ea20000001000 */
[----:B-1----:R-:W-:-:S05]  /*3f90*/  FMUL.FTZ R0, R161, R46 ;  /* 0x0000002ea1007220 */ /* 0x002fca0000410000 */
[----:B------:R-:W-:Y:S02]  /*3fa0*/  F2FP.F16.F32.PACK_AB R127, R0, R151 ;  /* 0x00000097007f723e */ /* 0x000fe400000000ff */
[----:B------:R-:W1:Y:S01]  /*3fb0*/  MUFU.RCP R120, R120 ;  /* 0x0000007800787308 */ /* 0x000e620000001000 */
[----:B0-----:R-:W-:Y:S02]  /*3fc0*/  FMUL.FTZ R165, R116, R165 ;  /* 0x000000a574a57220 */ /* 0x001fe40000410000 */
[----:B------:R-:W-:Y:S05]  /*3fd0*/  STG.E.64 desc[UR8][R2.64+0x12c00], R126 ;  /* 0x012c007e02007986 */ /* 0x000fea000c101b08 */
[----:B------:R-:W0:Y:S01]  /*3fe0*/  MUFU.RCP R125, R125 ;  /* 0x0000007d007d7308 */ /* 0x000e220000001000 */
[----:B--2---:R-:W-:Y:S01]  /*3ff0*/  FMUL.FTZ R118, R121, R118 ;  /* 0x0000007679767220 */ /* 0x004fe20000410000 */
[----:B------:R-:W-:-:S04]  /*4000*/  F2FP.F16.F32.PACK_AB R121, R136, R137 ;  /* 0x000000898879723e */ /* 0x000fc800000000ff */
[----:B------:R-:W-:Y:S01]  /*4010*/  F2FP.F16.F32.PACK_AB R118, R118, R165 ;  /* 0x000000a57676723e */ /* 0x000fe200000000ff */
[----:B-1----:R-:W-:-:S04]  /*4020*/  FMUL.FTZ R120, R139, R120 ;  /* 0x000000788b787220 */ /* 0x002fc80000410000 */
[----:B------:R1:W-:Y:S01]  /*4030*/  STG.E.64 desc[UR8][R2.64+0xb400], R118 ;  /* 0x00b4007602007986 */ /* 0x0003e2000c101b08 */
[----:B0-----:R-:W-:-:S05]  /*4040*/  FMUL.FTZ R125, R138, R125 ;  /* 0x0000007d8a7d7220 */ /* 0x001fca0000410000 */
[----:B------:R-:W-:Y:S02]  /*4050*/  F2FP.F16.F32.PACK_AB R120, R125, R120 ;  /* 0x000000787d78723e */ /* 0x000fe400000000ff */
[----:B-1----:R-:W-:-:S03]  /*4060*/  MOV R118, R38 ;  /* 0x0000002600767202 */ /* 0x002fc60000000f00 */
[----:B------:R0:W-:Y:S02]  /*4070*/  STG.E.64 desc[UR8][R2.64+0xc800], R120 ;  /* 0x00c8007802007986 */ /* 0x0001e4000c101b08 */
[----:B0-----:R-:W-:Y:S01]  /*4080*/  MOV R120, R40 ;  /* 0x0000002800787202 */ /* 0x001fe20000000f00 */
[----:B------:R-:W-:Y:S06]  /*4090*/  @!P1 BRA `(.L_x_848) ;  /* 0xffffffc400909947 */ /* 0x000fec000383ffff */
[----:B------:R-:W-:Y:S05]  /*40a0*/  EXIT ;  /* 0x000000000000794d */ /* 0x000fea0003800000 */
.L_x_849:
        /* <DEDUP_REMOVED lines=13> */
.L_x_923:


//--------------------- .text._ZN13group_norm_v214gn_cuda_kernelI6__halfLi320ELi1ELi16ELi40ELi4096ELb1ELi128ELi320ELi320ELi4ELb1ELi4ELb0ELb0ENS_16CompileConditionILi1000EEEEEvPT_PKS4_S7_S7_flPfS8_Pj --------------------------
	.section	.text._ZN13group_norm_v214gn_cuda_kernelI6__halfLi320ELi1ELi16ELi40ELi4096ELb1ELi128ELi320ELi320ELi4ELb1ELi4ELb0ELb0ENS_16CompileConditionILi1000EEEEEvPT_PKS4_S7_S7_flPfS8_Pj,"ax",@progbits
	.align	128
        .global         _ZN13group_norm_v214gn_cuda_kernelI6__halfLi320ELi1ELi16ELi40ELi4096ELb1ELi128ELi320ELi320ELi4ELb1ELi4ELb0ELb0ENS_16CompileConditionILi1000EEEEEvPT_PKS4_S7_S7_flPfS8_Pj
        .type           _ZN13group_norm_v214gn_cuda_kernelI6__halfLi320ELi1ELi16ELi40ELi4096ELb1ELi128ELi320ELi320ELi4ELb1ELi4ELb0ELb0ENS_16CompileConditionILi1000EEEEEvPT_PKS4_S7_S7_flPfS8_Pj,@function
        .size           _ZN13group_norm_v214gn_cuda_kernelI6__halfLi320ELi1ELi16ELi40ELi4096ELb1ELi128ELi320ELi320ELi4ELb1ELi4ELb0ELb0ENS_16CompileConditionILi1000EEEEEvPT_PKS4_S7_S7_flPfS8_Pj,(.L_x_924 - _ZN13group_norm_v214gn_cuda_kernelI6__halfLi320ELi1ELi16ELi40ELi4096ELb1ELi128ELi320ELi320ELi4ELb1ELi4ELb0ELb0ENS_16CompileConditionILi1000EEEEEvPT_PKS4_S7_S7_flPfS8_Pj)
        .other          _ZN13group_norm_v214gn_cuda_kernelI6__halfLi320ELi1ELi16ELi40ELi4096ELb1ELi128ELi320ELi320ELi4ELb1ELi4ELb0ELb0ENS_16CompileConditionILi1000EEEEEvPT_PKS4_S7_S7_flPfS8_Pj,@"STO_CUDA_ENTRY STV_DEFAULT"
_ZN13group_norm_v214gn_cuda_kernelI6__halfLi320ELi1ELi16ELi40ELi4096ELb1ELi128ELi320ELi320ELi4ELb1ELi4ELb0ELb0ENS_16CompileConditionILi1000EEEEEvPT_PKS4_S7_S7_flPfS8_Pj:
.text._ZN13group_norm_v214gn_cuda_kernelI6__halfLi320ELi1ELi16ELi40ELi4096ELb1ELi128ELi320ELi320ELi4ELb1ELi4ELb0ELb0ENS_16CompileConditionILi1000EEEEEvPT_PKS4_S7_S7_flPfS8_Pj:
        /* <DEDUP_REMOVED lines=34> */
[----:B------:R-:W-:Y:S01]  /*0220*/  SHF.L.U32 R164, R162, 0x3, RZ ;  /* 0x00000003a2a47819 */ /* 0x000fe200000006ff */
[----:B------:R-:W-:Y:S01]  /*0230*/  UMOV UR11, UR4 ;  /* 0x00000004000b7c82 */ /* 0x000fe20008000000 */
[----:B------:R-:W-:Y:S01]  /*0240*/  UMOV UR12, 0x7fffffe1 ;  /* 0x7fffffe1000c7882 */ /* 0x000fe20000000000 */
[----:B------:R-:W-:Y:S01]  /*0250*/  ULOP3.LUT UR8, UR8, 0x8, URZ, 0xc0, !UPT ;  /* 0x0000000808087892 */ /* 0x000fe2000f8ec0ff */
[----:B------:R-:W1:Y:S01]  /*0260*/  S2UR UR10, SR_CgaCtaId ;  /* 0x00000000000a79c3 */ /* 0x000e620000008800 */
[----:B------:R-:W-:Y:S01]  /*0270*/  LOP3.LUT R145, R164, 0x18, RZ, 0xc0, !PT ;  /* 0x00000018a4917812 */ /* 0x000fe200078ec0ff */
[----:B------:R-:W2:Y:S03]  /*0280*/  LDCU UR18, c[0x0][0x374] ;  /* 0x00006e80ff1277ac */ /* 0x000ea60008000800 */
[----:B------:R-:W-:Y:S01]  /*0290*/  LEA.HI R0, R162, UR8, RZ, 0x1e ;  /* 0x00000008a2007c11 */ /* 0x000fe2000f8ff0ff */
[----:B------:R-:W-:-:S04]  /*02a0*/  UIMAD.WIDE.U32 UR6, UR16, 0x4, UR6 ;  /* 0x00000004100678a5 */ /* 0x000fc8000f8e0006 */
[----:B------:R-:W-:-:S05]  /*02b0*/  IMAD R0, R0, 0x28, -R3 ;  /* 0x0000002800007824 */ /* 0x000fca00078e0a03 */
[C---:B------:R-:W-:Y:S01]  /*02c0*/  LOP3.LUT R3, R0.reuse, 0x4, RZ, 0xfc, !PT ;  /* 0x0000000400037812 */ /* 0x040fe200078efcff */
[----:B0-----:R-:W-:Y:S01]  /*02d0*/  ULOP3.LUT UP0, URZ, UR17, 0x1f, URZ, 0xc0, !UPT ;  /* 0x0000001f11ff7892 */ /* 0x001fe2000f80c0ff */
[C---:B------:R-:W-:Y:S01]  /*02e0*/  IADD3 R4, PT, PT, R0.reuse, 0x8, RZ ;  /* 0x0000000800047810 */ /* 0x040fe20007ffe0ff */
[----:B------:R-:W-:Y:S01]  /*02f0*/  USHF.L.U32 UR4, UR17, 0x7, URZ ;  /* 0x0000000711047899 */ /* 0x000fe200080006ff */
[C---:B------:R-:W-:Y:S01]  /*0300*/  IADD3 R5, PT, PT, R0.reuse, 0xc, RZ ;  /* 0x0000000c00057810 */ /* 0x040fe20007ffe0ff */
[----:B------:R-:W-:Y:S01]  /*0310*/  UISETP.EQ.OR.EX UP0, UPT, UR9, URZ, UP0, UP1 ;  /* 0x000000ff0900728c */ /* 0x000fe20008702710 */
[C---:B------:R-:W-:Y:S01]  /*0320*/  IADD3 R6, PT, PT, R0.reuse, 0x10, RZ ;  /* 0x0000001000067810 */ /* 0x040fe20007ffe0ff */
[----:B------:R-:W-:Y:S01]  /*0330*/  USHF.L.U32 UR5, UR17, 0x1, URZ ;  /* 0x0000000111057899 */ /* 0x000fe200080006ff */
[C---:B------:R-:W-:Y:S01]  /*0340*/  IADD3 R8, PT, PT, R0.reuse, 0x14, RZ ;  /* 0x0000001400087810 */ /* 0x040fe20007ffe0ff */
[----:B------:R-:W-:Y:S01]  /*0350*/  UMOV UR9, 0x400 ;  /* 0x0000040000097882 */ /* 0x000fe20000000000 */
[C---:B------:R-:W-:Y:S01]  /*0360*/  IADD3 R9, PT, PT, R0.reuse, 0x18, RZ ;  /* 0x0000001800097810 */ /* 0x040fe20007ffe0ff */
[----:B-1----:R-:W-:Y:S01]  /*0370*/  ULEA UR13, UR10, UR9, 0x18 ;  /* 0x000000090a0d7291 */ /* 0x002fe2000f8ec0ff */
[C---:B------:R-:W-:Y:S01]  /*0380*/  IADD3 R10, PT, PT, R0.reuse, 0x1c, RZ ;  /* 0x0000001c000a7810 */ /* 0x040fe20007ffe0ff */
[----:B------:R-:W-:Y:S01]  /*0390*/  UIADD3 UR9, UPT, UPT, UR9, 0xc80, URZ ;  /* 0x00000c8009097890 */ /* 0x000fe2000fffe0ff */
[C---:B------:R-:W-:Y:S01]  /*03a0*/  IADD3 R11, PT, PT, R0.reuse, 0x20, RZ ;  /* 0x00000020000b7810 */ /* 0x040fe20007ffe0ff */
[----:B------:R-:W-:Y:S01]  /*03b0*/  ULOP3.LUT UR4, UR4, 0xf80, URZ, 0xc0, !UPT ;  /* 0x00000f8004047892 */ /* 0x000fe2000f8ec0ff */
[----:B------:R-:W-:Y:S01]  /*03c0*/  SHF.R.U32.HI R2, RZ, 0x2, R0 ;  /* 0x00000002ff027819 */ /* 0x000fe20000011600 */
[----:B------:R-:W-:Y:S01]  /*03d0*/  ULEA UR10, UR10, UR9, 0x18 ;  /* 0x000000090a0a7291 */ /* 0x000fe2000f8ec0ff */
[----:B------:R-:W-:Y:S01]  /*03e0*/  MOV R14, UR13 ;  /* 0x0000000d000e7c02 */ /* 0x000fe20008000f00 */
[----:B------:R-:W-:Y:S01]  /*03f0*/  ULOP3.LUT UR5, UR5, 0x3e, URZ, 0xc0, !UPT ;  /* 0x0000003e05057892 */ /* 0x000fe2000f8ec0ff */
[----:B------:R-:W-:Y:S01]  /*0400*/  IADD3 R0, PT, PT, R0, 0x24, RZ ;  /* 0x0000002400007810 */ /* 0x000fe20007ffe0ff */
[----:B------:R-:W-:Y:S01]  /*0410*/  UISETP.NE.AND UP1, UPT, UR17, URZ, UPT ;  /* 0x000000ff1100728c */ /* 0x000fe2000bf25270 */
[----:B------:R-:W-:Y:S01]  /*0420*/  SHF.R.U32.HI R3, RZ, 0x2, R3 ;  /* 0x00000002ff037819 */ /* 0x000fe20000011603 */
[----:B------:R-:W-:Y:S01]  /*0430*/  IMAD R2, R2, 0x28, R14 ;  /* 0x0000002802027824 */ /* 0x000fe200078e020e */
[----:B------:R-:W-:Y:S01]  /*0440*/  SHF.R.U32.HI R12, RZ, 0x2, R0 ;  /* 0x00000002ff0c7819 */ /* 0x000fe20000011600 */
[----:B------:R-:W-:Y:S01]  /*0450*/  USEL UR9, UR12, 0x1, !UP1 ;  /* 0x000000010c097887 */ /* 0x000fe2000c800000 */
[----:B------:R-:W-:Y:S01]  /*0460*/  SHF.R.U32.HI R4, RZ, 0x2, R4 ;  /* 0x00000002ff047819 */ /* 0x000fe20000011604 */
[--C-:B------:R-:W-:Y:S01]  /*0470*/  IMAD R0, R3, 0x28, R14.reuse ;  /* 0x0000002803007824 */ /* 0x100fe200078e020e */
[----:B------:R-:W-:Y:S01]  /*0480*/  SHF.R.U32.HI R5, RZ, 0x2, R5 ;  /* 0x00000002ff057819 */ /* 0x000fe20000011605 */
[----:B------:R-:W-:Y:S01]  /*0490*/  IMAD R12, R12, 0x28, R14 ;  /* 0x000000280c0c7824 */ /* 0x000fe200078e020e */
[----:B------:R-:W-:Y:S01]  /*04a0*/  SHF.R.U32.HI R7, RZ, 0x2, R6 ;  /* 0x00000002ff077819 */ /* 0x000fe20000011606 */
[--C-:B------:R-:W-:Y:S01]  /*04b0*/  IMAD R4, R4, 0x28, R14.reuse ;  /* 0x0000002804047824 */ /* 0x100fe200078e020e */
[----:B------:R-:W-:Y:S01]  /*04c0*/  IADD3 R153, PT, PT, R145, R0, RZ ;  /* 0x0000000091997210 */ /* 0x000fe20007ffe0ff */
[--C-:B------:R-:W-:Y:S01]  /*04d0*/  IMAD R6, R5, 0x28, R14.reuse ;  /* 0x0000002805067824 */ /* 0x100fe200078e020e */
[----:B------:R-:W-:Y:S01]  /*04e0*/  LOP3.LUT R0, R144, 0xffff, RZ, 0xc0, !PT ;  /* 0x0000ffff90007812 */ /* 0x000fe200078ec0ff */
[----:B------:R-:W-:Y:S01]  /*04f0*/  IMAD R150, R7, 0x28, R14 ;  /* 0x0000002807967824 */ /* 0x000fe200078e020e */
[----:B------:R-:W-:-:S02]  /*0500*/  SHF.R.U32.HI R8, RZ, 0x2, R8 ;  /* 0x00000002ff087819 */ /* 0x000fc40000011608 */
[----:B------:R-:W-:Y:S01]  /*0510*/  SHF.R.U32.HI R9, RZ, 0x2, R9 ;  /* 0x00000002ff097819 */ /* 0x000fe20000011609 */
[----:B------:R-:W-:Y:S01]  /*0520*/  IMAD R155, R0, 0x667, RZ ;  /* 0x00000667009b7824 */ /* 0x000fe200078e02ff */
[----:B------:R-:W-:Y:S01]  /*0530*/  SHF.R.U32.HI R10, RZ, 0x2, R10 ;  /* 0x00000002ff0a7819 */ /* 0x000fe2000001160a */
[--C-:B------:R-:W-:Y:S01]  /*0540*/  IMAD R8, R8, 0x28, R14.reuse ;  /* 0x0000002808087824 */ /* 0x100fe200078e020e */
[----:B------:R-:W-:Y:S01]  /*0550*/  SHF.R.U32.HI R11, RZ, 0x2, R11 ;  /* 0x00000002ff0b7819 */ /* 0x000fe2000001160b */
[--C-:B------:R-:W-:Y:S01]  /*0560*/  IMAD R148, R9, 0x28, R14.reuse ;  /* 0x0000002809947824 */ /* 0x100fe200078e020e */
[----:B------:R-:W-:Y:S01]  /*0570*/  PLOP3.LUT P0, PT, PT, PT, UP0, 0x80, 0x8 ;  /* 0x000000000008781c */ /* 0x000fe20003f0f008 */
[--C-:B------:R-:W-:Y:S01]  /*0580*/  IMAD R10, R10, 0x28, R14.reuse ;  /* 0x000000280a0a7824 */ /* 0x100fe200078e020e */
[----:B------:R-:W-:Y:S01]  /*0590*/  LEA.HI R155, R155, -UR8, RZ, 0x10 ;  /* 0x800000089b9b7c11 */ /* 0x000fe2000f8f80ff */
[--C-:B------:R-:W-:Y:S01]  /*05a0*/  IMAD R146, R11, 0x28, R14.reuse ;  /* 0x000000280b927824 */ /* 0x100fe200078e020e */
[----:B------:R-:W-:Y:S01]  /*05b0*/  IADD3 R154, PT, PT, R2, R145, RZ ;  /* 0x00000091029a7210 */ /* 0x000fe20007ffe0ff */
[----:B------:R-:W-:Y:S01]  /*05c0*/  IMAD R0, R13, 0x28, R14 ;  /* 0x000000280d007824 */ /* 0x000fe200078e020e */
[----:B------:R-:W-:-:S02]  /*05d0*/  IADD3 R152, PT, PT, R145, R4, RZ ;  /* 0x0000000491987210 */ /* 0x000fc40007ffe0ff */
[C---:B------:R-:W-:Y:S02]  /*05e0*/  IADD3 R151, PT, PT, R145.reuse, R6, RZ ;  /* 0x0000000691977210 */ /* 0x040fe40007ffe0ff */
[C---:B------:R-:W-:Y:S02]  /*05f0*/  IADD3 R150, PT, PT, R145.reuse, R150, RZ ;  /* 0x0000009691967210 */ /* 0x040fe40007ffe0ff */
[C---:B------:R-:W-:Y:S02]  /*0600*/  IADD3 R149, PT, PT, R145.reuse, R8, RZ ;  /* 0x0000000891957210 */ /* 0x040fe40007ffe0ff */
[C---:B------:R-:W-:Y:S02]  /*0610*/  IADD3 R148, PT, PT, R145.reuse, R148, RZ ;  /* 0x0000009491947210 */ /* 0x040fe40007ffe0ff */
[C---:B------:R-:W-:Y:S02]  /*0620*/  IADD3 R147, PT, PT, R145.reuse, R10, RZ ;  /* 0x0000000a91937210 */ /* 0x040fe40007ffe0ff */
[----:B------:R-:W-:-:S02]  /*0630*/  IADD3 R146, PT, PT, R145, R146, RZ ;  /* 0x0000009291927210 */ /* 0x000fc40007ffe0ff */
[----:B------:R-:W-:Y:S02]  /*0640*/  IADD3 R145, PT, PT, R145, R12, RZ ;  /* 0x0000000c91917210 */ /* 0x000fe40007ffe0ff */
[C---:B------:R-:W-:Y:S02]  /*0650*/  ISETP.GT.U32.OR P0, PT, R162.reuse, 0x7, P0 ;  /* 0x00000007a200780c */ /* 0x040fe40000704470 */
[C---:B------:R-:W-:Y:S02]  /*0660*/  LEA.HI R163, R162.reuse, UR10, RZ, 0x1e ;  /* 0x0000000aa2a37c11 */ /* 0x040fe4000f8ff0ff */
[----:B------:R-:W-:Y:S02]  /*0670*/  LEA R155, R155, UR10, 0x3 ;  /* 0x0000000a9b9b7c11 */ /* 0x000fe4000f8e18ff */
[C---:B------:R-:W-:Y:S02]  /*0680*/  LEA R157, R143.reuse, R0, 0x3 ;  /* 0x000000008f9d7211 */ /* 0x040fe400078e18ff */
[----:B------:R-:W-:Y:S01]  /*0690*/  LEA R156, R162, UR5, 0x4 ;  /* 0x00000005a29c7c11 */ /* 0x000fe2000f8e20ff */
[----:B------:R-:W-:Y:S01]  /*06a0*/  UMOV UR5, URZ ;  /* 0x000000ff00057c82 */ /* 0x000fe20008000000 */
[----:B------:R-:W-:Y:S01]  /*06b0*/  IADD3 R143, PT, PT, R143, UR4, RZ ;  /* 0x000000048f8f7c10 */ /* 0x000fe2000fffe0ff */
[----:B--2---:R-:W-:-:S06]  /*06c0*/  UMOV UR4, URZ ;  /* 0x000000ff00047c82 */ /* 0x004fcc0008000000 */
.L_x_856:
[----:B--2---:R-:W-:Y:S01]  /*06d0*/  HFMA2 R3, -RZ, RZ, 0, 0 ;  /* 0x00000000ff037431 */ /* 0x004fe200000001ff */
        /* <DEDUP_REMOVED lines=436> */
[----:B------:R-:W-:Y:S01]  /*2220*/  LDS.64 R82, [R149] ;  /* 0x0000000095527984 */ /* 0x000fe20000000a00 */
[----:B0-----:R-:W-:Y:S01]  /*2230*/  FADD.FTZ R81, RZ, R76 ;  /* 0x0000004cff517221 */ /* 0x001fe20000010000 */
[----:B------:R-:W-:-:S03]  /*2240*/  FADD.FTZ R76, RZ, R77 ;  /* 0x0000004dff4c7221 */ /* 0x000fc60000010000 */
[----:B-1----:R-:W-:Y:S01]  /*2250*/  FADD.FTZ R159, R81, R78 ;  /* 0x0000004e519f7221 */ /* 0x002fe20000010000 */
[----:B------:R-:W-:Y:S01]  /*2260*/  FADD.FTZ R158, R76, R79 ;  /* 0x0000004f4c9e7221 */ /* 0x000fe20000010000 */
[----:B------:R-:W-:Y:S04]  /*2270*/  LDS.64 R80, [R150] ;  /* 0x0000000096507984 */ /* 0x000fe80000000a00 */
[----:B------:R-:W0:Y:S04]  /*2280*/  LDS.64 R76, [R152] ;  /* 0x00000000984c7984 */ /* 0x000e280000000a00 */
[----:B------:R-:W1:Y:S01]  /*2290*/  LDS.64 R78, [R151] ;  /* 0x00000000974e7984 */ /* 0x000e620000000a00 */
[----:B0-----:R-:W-:Y:S01]  /*22a0*/  FADD.FTZ R159, R159, R76 ;  /* 0x0000004c9f9f7221 */ /* 0x001fe20000010000 */
[----:B------:R-:W-:-:S02]  /*22b0*/  FADD.FTZ R158, R158, R77 ;  /* 0x0000004d9e9e7221 */ /* 0x000fc40000010000 */
[----:B------:R-:W0:Y:S01]  /*22c0*/  LDS.64 R76, [R148] ;  /* 0x00000000944c7984 */ /* 0x000e220000000a00 */
[----:B-1----:R-:W-:Y:S01]  /*22d0*/  FADD.FTZ R159, R159, R78 ;  /* 0x0000004e9f9f7221 */ /* 0x002fe20000010000 */
[----:B------:R-:W-:Y:S02]  /*22e0*/  FADD.FTZ R158, R158, R79 ;  /* 0x0000004f9e9e7221 */ /* 0x000fe40000010000 */
[----:B------:R-:W1:Y:S01]  /*22f0*/  LDS.64 R78, [R147] ;  /* 0x00000000934e7984 */ /* 0x000e620000000a00 */
[----:B------:R-:W-:Y:S01]  /*2300*/  FADD.FTZ R159, R159, R80 ;  /* 0x000000509f9f7221 */ /* 0x000fe20000010000 */
[----:B------:R-:W-:Y:S02]  /*2310*/  FADD.FTZ R158, R158, R81 ;  /* 0x000000519e9e7221 */ /* 0x000fe40000010000 */
[----:B------:R-:W2:Y:S01]  /*2320*/  LDS.64 R80, [R146] ;  /* 0x0000000092507984 */ /* 0x000ea20000000a00 */
[----:B------:R-:W-:Y:S01]  /*2330*/  FADD.FTZ R159, R159, R82 ;  /* 0x000000529f9f7221 */ /* 0x000fe20000010000 */
[----:B------:R-:W-:-:S02]  /*2340*/  FADD.FTZ R158, R158, R83 ;  /* 0x000000539e9e7221 */ /* 0x000fc40000010000 */
[----:B------:R-:W3:Y:S01]  /*2350*/  LDS.64 R82, [R145] ;  /* 0x0000000091527984 */ /* 0x000ee20000000a00 */
[----:B0-----:R-:W-:Y:S01]  /*2360*/  FADD.FTZ R159, R159, R76 ;  /* 0x0000004c9f9f7221 */ /* 0x001fe20000010000 */
[----:B------:R-:W-:-:S03]  /*2370*/  FADD.FTZ R158, R158, R77 ;  /* 0x0000004d9e9e7221 */ /* 0x000fc60000010000 */
[----:B-1----:R-:W-:Y:S01]  /*2380*/  FADD.FTZ R159, R159, R78 ;  /* 0x0000004e9f9f7221 */ /* 0x002fe20000010000 */
[----:B------:R-:W-:-:S03]  /*2390*/  FADD.FTZ R158, R158, R79 ;  /* 0x0000004f9e9e7221 */ /* 0x000fc60000010000 */
[----:B--2---:R-:W-:Y:S01]  /*23a0*/  FADD.FTZ R159, R159, R80 ;  /* 0x000000509f9f7221 */ /* 0x004fe20000010000 */
[----:B------:R-:W-:-:S03]  /*23b0*/  FADD.FTZ R158, R158, R81 ;  /* 0x000000519e9e7221 */ /* 0x000fc60000010000 */
[----:B---3--:R-:W-:Y:S01]  /*23c0*/  FADD.FTZ R82, R159, R82 ;  /* 0x000000529f527221 */ /* 0x008fe20000010000 */
[----:B------:R-:W-:-:S07]  /*23d0*/  FADD.FTZ R83, R158, R83 ;  /* 0x000000539e537221 */ /* 0x000fce0000010000 */
.L_x_851:
[----:B------:R-:W-:Y:S05]  /*23e0*/  BSYNC.RECONVERGENT B0 ;  /* 0x0000000000007941 */ /* 0x000fea0003800200 */
.L_x_850:
[----:B0-----:R-:W0:Y:S01]  /*23f0*/  SHFL.BFLY PT, R77, R82, 0x2, 0x1f ;  /* 0x0c401f00524d7f89 */ /* 0x001e2200000e0000 */
        /* <DEDUP_REMOVED lines=25> */
.L_x_853:
        /* <DEDUP_REMOVED lines=8> */
.L_x_852:
[----:B------:R-:W-:Y:S01]  /*2610*/  ISETP.GT.U32.AND P1, PT, R162, 0xff, PT ;  /* 0x000000ffa200780c */ /* 0x000fe20003f24070 */
[----:B------:R-:W-:Y:S05]  /*2620*/  WARPSYNC.ALL ;  /* 0x0000000000007948 */ /* 0x000fea0003800000 */
[----:B------:R-:W-:Y:S01]  /*2630*/  BAR.SYNC.DEFER_BLOCKING 0x0 ;  /* 0x0000000000007b1d */ /* 0x000fe20000010000 */
[----:B------:R-:W-:-:S05]  /*2640*/  CS2R R78, SRZ ;  /* 0x00000000004e7805 */ /* 0x000fca000001ff00 */
[----:B------:R-:W-:Y:S04]  /*2650*/  BSSY.RECONVERGENT B0, `(.L_x_854) ;  /* 0x000000c000007945 */ /* 0x000fe80003800200 */
[----:B------:R-:W-:Y:S05]  /*2660*/  @P1 BRA `(.L_x_855) ;  /* 0x0000000000281947 */ /* 0x000fea0003800000 */
        /* <DEDUP_REMOVED lines=10> */
.L_x_855:
[----:B------:R-:W-:Y:S05]  /*2710*/  BSYNC.RECONVERGENT B0 ;  /* 0x0000000000007941 */ /* 0x000fea0003800200 */
.L_x_854:
[----:B------:R-:W0:Y:S01]  /*2720*/  SHFL.BFLY PT, R76, R79, 0x10, 0x1f ;  /* 0x0e001f004f4c7f89 */ /* 0x000e2200000e0000 */
[----:B------:R-:W-:Y:S01]  /*2730*/  LOP3.LUT P1, RZ, R162, 0x31f, RZ, 0xc0, !PT ;  /* 0x0000031fa2ff7812 */ /* 0x000fe2000782c0ff */
[----:B------:R-:W1:Y:S01]  /*2740*/  LDCU UR12, c[0x0][0x3a0] ;  /* 0x00007400ff0c77ac */ /* 0x000e620008000800 */
[----:B------:R-:W-:Y:S01]  /*2750*/  MOV R158, UR5 ;  /* 0x00000005009e7c02 */ /* 0x000fe20008000f00 */
[----:B------:R-:W2:Y:S01]  /*2760*/  SHFL.BFLY PT, R77, R78, 0x10, 0x1f ;  /* 0x0e001f004e4d7f89 */ /* 0x000ea200000e0000 */
[----:B------:R-:W-:Y:S02]  /*2770*/  USHF.L.U32 UR8, UR16, 0x3, URZ ;  /* 0x0000000310087899 */ /* 0x000fe400080006ff */
[----:B------:R-:W-:Y:S02]  /*2780*/  ULOP3.LUT UR4, UR4, 0x1, URZ, 0x3c, !UPT ;  /* 0x0000000104047892 */ /* 0x000fe4000f8e3cff */
[----:B------:R-:W-:Y:S01]  /*2790*/  ULOP3.LUT UR8, UR8, 0x8, URZ, 0xc0, !UPT ;  /* 0x0000000808087892 */ /* 0x000fe2000f8ec0ff */
        /* <DEDUP_REMOVED lines=13> */
[----:B------:R-:W-:Y:S01]  /*2870*/  IADD3 R82, PT, PT, R162, UR8, RZ ;  /* 0x00000008a2527c10 */ /* 0x000fe2000fffe0ff */
[----:B--2---:R-:W-:-:S03]  /*2880*/  FADD.FTZ R78, R83, R78 ;  /* 0x0000004e534e7221 */ /* 0x004fc60000010000 */
[----:B------:R-:W0:Y:S01]  /*2890*/  SHFL.BFLY PT, R76, R79, 0x1, 0x1f ;  /* 0x0c201f004f4c7f89 */ /* 0x000e2200000e0000 */
[----:B------:R-:W-:Y:S02]  /*28a0*/  SHF.L.U32 R82, R82, 0x1, RZ ;  /* 0x0000000152527819 */ /* 0x000fe400000006ff */
[----:B------:R-:W-:Y:S01]  /*28b0*/  MOV R83, UR11 ;  /* 0x0000000b00537c02 */ /* 0x000fe20008000f00 */
[----:B------:R-:W2:Y:S01]  /*28c0*/  SHFL.BFLY PT, R77, R78, 0x1, 0x1f ;  /* 0x0c201f004e4d7f89 */ /* 0x000ea200000e0000 */
[----:B------:R-:W-:-:S04]  /*28d0*/  UIADD3 UR11, UP0, UPT, UR11, 0x2, URZ ;  /* 0x000000020b0b7890 */ /* 0x000fc8000ff1e0ff */
[----:B------:R-:W-:Y:S01]  /*28e0*/  UIADD3.X UR5, UPT, UPT, URZ, UR5, URZ, UP0, !UPT ;  /* 0x00000005ff057290 */ /* 0x000fe200087fe4ff */
[----:B0-----:R-:W-:-:S04]  /*28f0*/  FADD.FTZ R76, R79, R76 ;  /* 0x0000004c4f4c7221 */ /* 0x001fc80000010000 */
[----:B------:R-:W-:Y:S01]  /*2900*/  @!P1 FMUL.FTZ R76, R76, 6.1035157159494701773e-06 ;  /* 0x36cccccd4c4c9820 */ /* 0x000fe20000410000 */
[----:B--2---:R-:W-:-:S03]  /*2910*/  FADD.FTZ R80, R78, R77 ;  /* 0x0000004d4e507221 */ /* 0x004fc60000010000 */
[----:B------:R-:W-:-:S04]  /*2920*/  @!P1 FMUL.FTZ R77, R76, R76 ;  /* 0x0000004c4c4d9220 */ /* 0x000fc80000410000 */
[----:B------:R-:W-:Y:S02]  /*2930*/  @!P1 FFMA.FTZ R77, R80, 6.1035157159494701773e-06, -R77 ;  /* 0x36cccccd504d9823 */ /* 0x000fe4000001084d */
[----:B------:R-:W0:Y:S03]  /*2940*/  @!P0 LDC.64 R80, c[0x0][0x3b0] ;  /* 0x0000ec00ff508b82 */ /* 0x000e260000000a00 */
[----:B------:R-:W-:-:S05]  /*2950*/  @!P1 FMNMX.FTZ R77, RZ, R77, !PT ;  /* 0x0000004dff4d9209 */ /* 0x000fca0007810000 */
[----:B------:R-:W-:Y:S01]  /*2960*/  @!P1 STS.64 [R163], R76 ;  /* 0x0000004ca3009388 */ /* 0x000fe20000000a00 */
[----:B------:R-:W-:Y:S01]  /*2970*/  BAR.SYNC.DEFER_BLOCKING 0x0 ;  /* 0x0000000000007b1d */ /* 0x000fe20000010000 */
[----:B------:R-:W-:-:S04]  /*2980*/  @!P0 LEA R82, P1, R83, R82, 0x5 ;  /* 0x0000005253528211 */ /* 0x000fc800078228ff */
[----:B------:R-:W-:Y:S01]  /*2990*/  @!P0 LEA.HI.X R83, R83, RZ, R158, 0x5, P1 ;  /* 0x000000ff53538211 */ /* 0x000fe200008f2c9e */
[----:B-----5:R-:W-:Y:S01]  /*29a0*/  HADD2.F32 R158, -RZ, R68.H0_H0 ;  /* 0x20000044ff9e7230 */ /* 0x020fe20000004100 */
[----:B0-----:R-:W-:-:S04]  /*29b0*/  @!P0 LEA R80, P1, R82, R80, 0x2 ;  /* 0x0000005052508211 */ /* 0x001fc800078210ff */
[----:B------:R-:W-:Y:S01]  /*29c0*/  @!P0 LEA.HI.X R81, R82, R81, R83, 0x2, P1 ;  /* 0x0000005152518211 */ /* 0x000fe200008f1453 */
[--C-:B------:R-:W-:Y:S01]  /*29d0*/  HADD2.F32 R83, -RZ, R66.reuse.H0_H0 ;  /* 0x20000042ff537230 */ /* 0x100fe20000004100 */
        /* <DEDUP_REMOVED lines=50> */
[----:B0-----:R-:W-:-:S02]  /*2d00*/  HADD2.F32 R79, -RZ, R66.H0_H0 ;  /* 0x20000042ff4f7230 */ /* 0x001fc40000004100 */
[C---:B------:R-:W-:Y:S01]  /*2d10*/  FMUL.FTZ R14, R77.reuse, R14 ;  /* 0x0000000e4d0e7220 */ /* 0x040fe20000410000 */
[--C-:B------:R-:W-:Y:S02]  /*2d20*/  HADD2.F32 R80, -RZ, R68.reuse.H0_H0 ;  /* 0x20000044ff507230 */ /* 0x100fe40000004100 */
        /* <DEDUP_REMOVED lines=82> */
[----:B------:R-:W-:-:S02]  /*3250*/  HADD2.F32 R80, -RZ, R68.H1_H1 ;  /* 0x30000044ff507230 */ /* 0x000fc40000004100 */
[C---:B------:R-:W-:Y:S01]  /*3260*/  FMUL.FTZ R140, R77.reuse, R140 ;  /* 0x0000008c4d8c7220 */ /* 0x040fe20000410000 */
[----:B------:R-:W-:Y:S02]  /*3270*/  HADD2.F32 R79, -RZ, R66.H1_H1 ;  /* 0x30000042ff4f7230 */ /* 0x000fe40000004100 */
[C---:B------:R-:W-:Y:S01]  /*3280*/  FMUL.FTZ R136, R77.reuse, R136 ;  /* 0x000000884d887220 */ /* 0x040fe20000410000 */
[----:B------:R-:W-:Y:S02]  /*3290*/  HADD2.F32 R82, -RZ, R68.H1_H1 ;  /* 0x30000044ff527230 */ /* 0x000fe40000004100 */
        /* <DEDUP_REMOVED lines=174> */
[----:B------:R-:W1:Y:S01]  /*3d80*/  MUFU.EX2 R82, R82 ;  /* 0x0000005200527308 */ /* 0x000e620000000800 */
        /* <DEDUP_REMOVED lines=16> */
[----:B-1----:R-:W-:Y:S01]  /*3e90*/  FADD.FTZ R82, R82, 1 ;  /* 0x3f80000052527421 */ /* 0x002fe20000010000 */
[--C-:B------:R-:W-:Y:S01]  /*3ea0*/  FADD.FTZ R124, R124, -R76.reuse ;  /* 0x8000004c7c7c7221 */ /* 0x100fe20000010000 */
[--C-:B------:R-:W-:Y:S01]  /*3eb0*/  FADD.FTZ R126, R126, -R76.reuse ;  /* 0x8000004c7e7e7221 */ /* 0x100fe20000010000 */
[--C-:B------:R-:W-:Y:S01]  /*3ec0*/  FADD.FTZ R128, R128, -R76.reuse ;  /* 0x8000004c80807221 */ /* 0x100fe20000010000 */
[--C-:B------:R-:W-:Y:S01]  /*3ed0*/  FADD.FTZ R130, R130, -R76.reuse ;  /* 0x8000004c82827221 */ /* 0x100fe20000010000 */
[--C-:B------:R-:W-:Y:S01]  /*3ee0*/  FADD.FTZ R132, R132, -R76.reuse ;  /* 0x8000004c84847221 */ /* 0x100fe20000010000 */
[----:B------:R-:W1:Y:S01]  /*3ef0*/  MUFU.RCP R82, R82 ;  /* 0x0000005200527308 */ /* 0x000e620000001000 */
[--C-:B------:R-:W-:Y:S01]  /*3f00*/  FADD.FTZ R134, R134, -R76.reuse ;  /* 0x8000004c86867221 */ /* 0x100fe20000010000 */
[----:B------:R-:W-:Y:S01]  /*3f10*/  FADD.FTZ R76, R99, -R76 ;  /* 0x8000004c634c7221 */ /* 0x000fe20000010000 */
        /* <DEDUP_REMOVED lines=34> */
[----:B-1----:R-:W-:Y:S01]  /*4140*/  FMUL.FTZ R81, R81, R82 ;  /* 0x0000005251517220 */ /* 0x002fe20000410000 */
[----:B------:R-:W-:Y:S01]  /*4150*/  HADD2.F32 R82, -RZ, R69.H1_H1 ;  /* 0x30000045ff527230 */ /* 0x000fe20000004100 */
[----:B------:R-:W0:Y:S01]  /*4160*/  MUFU.EX2 R79, R79 ;  /* 0x0000004f004f7308 */ /* 0x000e220000000800 */
[----:B------:R-:W-:-:S02]  /*4170*/  HADD2.F32 R77, -RZ, R67.H1_H1 ;  /* 0x30000043ff4d7230 */ /* 0x000fc40000004100 */
[----:B------:R-:W-:Y:S01]  /*4180*/  FMUL.FTZ R99, R0, -1.4426950216293334961 ;  /* 0xbfb8aa3b00637820 */ /* 0x000fe20000410000 */
[----:B------:R-:W-:Y:S01]  /*4190*/  FMUL.FTZ R136, R80, -1.4426950216293334961 ;  /* 0xbfb8aa3b50887820 */ /* 0x000fe20000410000 */
[----:B------:R-:W1:Y:S01]  /*41a0*/  LDCU.64 UR12, c[0x0][0x380] ;  /* 0x00007000ff0c77ac */ /* 0x000e620008000a00 */
[----:B------:R-:W-:Y:S01]  /*41b0*/  F2FP.F16.F32.PACK_AB R78, R81, R78 ;  /* 0x0000004e514e723e */ /* 0x000fe200000000ff */
        /* <DEDUP_REMOVED lines=33> */
[----:B0-----:R-:W-:Y:S01]  /*43d0*/  FADD.FTZ R79, R79, 1 ;  /* 0x3f8000004f4f7421 */ /* 0x001fe20000010000 */
[----:B------:R-:W0:Y:S01]  /*43e0*/  MUFU.EX2 R99, R99 ;  /* 0x0000006300637308 */ /* 0x000e220000000800 */
[----:B------:R-:W-:-:S07]  /*43f0*/  FMUL.FTZ R77, R64, -1.4426950216293334961 ;  /* 0xbfb8aa3b404d7820 */ /* 0x000fce0000410000 */
[----:B------:R-:W2:Y:S08]  /*4400*/  MUFU.EX2 R82, R82 ;  /* 0x0000005200527308 */ /* 0x000eb00000000800 */
[----:B------:R-:W3:Y:S01]  /*4410*/  MUFU.RCP R79, R79 ;  /* 0x0000004f004f7308 */ /* 0x000ee20000001000 */
[----:B0-----:R-:W-:-:S07]  /*4420*/  FADD.FTZ R137, R99, 1 ;  /* 0x3f80000063897421 */ /* 0x001fce0000010000 */
[----:B------:R-:W0:Y:S01]  /*4430*/  MUFU.EX2 R77, R77 ;  /* 0x0000004d004d7308 */ /* 0x000e220000000800 */
[----:B--2---:R-:W-:Y:S01]  /*4440*/  FADD.FTZ R83, R82, 1 ;  /* 0x3f80000052537421 */ /* 0x004fe20000010000 */
[----:B------:R-:W-:-:S06]  /*4450*/  FMUL.FTZ R82, R60, -1.4426950216293334961 ;  /* 0xbfb8aa3b3c527820 */ /* 0x000fcc0000410000 */
[----:B------:R-:W2:Y:S01]  /*4460*/  MUFU.RCP R83, R83 ;  /* 0x0000005300537308 */ /* 0x000ea20000001000 */
[----:B---3--:R-:W-:Y:S01]  /*4470*/  FMUL.FTZ R139, R139, R79 ;  /* 0x0000004f8b8b7220 */ /* 0x008fe20000410000 */
[----:B------:R-:W-:-:S06]  /*4480*/  FMUL.FTZ R79, R63, -1.4426950216293334961 ;  /* 0xbfb8aa3b3f4f7820 */ /* 0x000fcc0000410000 */
[----:B------:R-:W3:Y:S01]  /*4490*/  MUFU.RCP R137, R137 ;  /* 0x0000008900897308 */ /* 0x000ee20000001000 */
[----:B0-----:R-:W-:Y:S01]  /*44a0*/  FADD.FTZ R140, R77, 1 ;  /* 0x3f8000004d8c7421 */ /* 0x001fe20000010000 */
[----:B------:R-:W-:-:S06]  /*44b0*/  FMUL.FTZ R77, R61, -1.4426950216293334961 ;  /* 0xbfb8aa3b3d4d7820 */ /* 0x000fcc0000410000 */
[----:B------:R-:W0:Y:S01]  /*44c0*/  MUFU.EX2 R79, R79 ;  /* 0x0000004f004f7308 */ /* 0x000e220000000800 */
[----:B--2---:R-:W-:-:S07]  /*44d0*/  FMUL.FTZ R138, R138, R83 ;  /* 0x000000538a8a7220 */ /* 0x004fce0000410000 */
[----:B------:R-:W2:Y:S01]  /*44e0*/  MUFU.EX2 R136, R136 ;  /* 0x0000008800887308 */ /* 0x000ea20000000800 */
[----:B---3--:R-:W-:-:S07]  /*44f0*/  FMUL.FTZ R0, R0, R137 ;  /* 0x0000008900007220 */ /* 0x008fce0000410000 */
[----:B------:R-:W3:Y:S01]  /*4500*/  MUFU.EX2 R82, R82 ;  /* 0x0000005200527308 */ /* 0x000ee20000000800 */
[----:B0-----:R-:W-:Y:S01]  /*4510*/  FADD.FTZ R137, R79, 1 ;  /* 0x3f8000004f897421 */ /* 0x001fe20000010000 */
[----:B------:R-:W-:-:S06]  /*4520*/  FMUL.FTZ R79, R62, -1.4426950216293334961 ;  /* 0xbfb8aa3b3e4f7820 */ /* 0x000fcc0000410000 */
[----:B------:R3:W0:Y:S01]  /*4530*/  MUFU.RCP R83, R140 ;  /* 0x0000008c00537308 */ /* 0x0006220000001000 */
[----:B--2---:R-:W-:Y:S01]  /*4540*/  FADD.FTZ R99, R136, 1 ;  /* 0x3f80000088637421 */ /* 0x004fe20000010000 */
[----:B------:R-:W-:-:S06]  /*4550*/  FMUL.FTZ R136, R59, -1.4426950216293334961 ;  /* 0xbfb8aa3b3b887820 */ /* 0x000fcc0000410000 */
[----:B------:R-:W2:Y:S01]  /*4560*/  MUFU.EX2 R79, R79 ;  /* 0x0000004f004f7308 */ /* 0x000ea20000000800 */
[----:B---3--:R-:W-:Y:S01]  /*4570*/  FADD.FTZ R140, R82, 1 ;  /* 0x3f800000528c7421 */ /* 0x008fe20000010000 */
[----:B------:R-:W-:-:S06]  /*4580*/  FMUL.FTZ R82, R56, -1.4426950216293334961 ;  /* 0xbfb8aa3b38527820 */ /* 0x000fcc0000410000 */
[----:B------:R3:W4:Y:S01]  /*4590*/  MUFU.RCP R159, R140 ;  /* 0x0000008c009f7308 */ /* 0x0007220000001000 */
[----:B0-----:R-:W-:Y:S01]  /*45a0*/  FMUL.FTZ R64, R64, R83 ;  /* 0x0000005340407220 */ /* 0x001fe20000410000 */
[----:B------:R-:W-:-:S06]  /*45b0*/  FMUL.FTZ R83, R58, -1.4426950216293334961 ;  /* 0xbfb8aa3b3a537820 */ /* 0x000fcc0000410000 */
[----:B------:R-:W0:Y:S01]  /*45c0*/  MUFU.EX2 R136, R136 ;  /* 0x0000008800887308 */ /* 0x000e220000000800 */
[----:B---3--:R-:W-:Y:S01]  /*45d0*/  FMUL.FTZ R140, R54, -1.4426950216293334961 ;  /* 0xbfb8aa3b368c7820 */ /* 0x008fe20000410000 */
[----:B--2---:R-:W-:-:S06]  /*45e0*/  FADD.FTZ R161, R79, 1 ;  /* 0x3f8000004fa17421 */ /* 0x004fcc0000010000 */
[----:B------:R0:W2:Y:S01]  /*45f0*/  MUFU.RCP R158, R137 ;  /* 0x00000089009e7308 */ /* 0x0000a20000001000 */
[----:B----4-:R-:W-:-:S07]  /*4600*/  FMUL.FTZ R60, R60, R159 ;  /* 0x0000009f3c3c7220 */ /* 0x010fce0000410000 */
[----:B------:R-:W-:Y:S01]  /*4610*/  MUFU.EX2 R140, R140 ;  /* 0x0000008c008c7308 */ /* 0x000fe20000000800 */
[----:B0-----:R-:W-:Y:S01]  /*4620*/  FADD.FTZ R137, R136, 1 ;  /* 0x3f80000088897421 */ /* 0x001fe20000010000 */
[----:B------:R-:W-:-:S06]  /*4630*/  FMUL.FTZ R136, R55, -1.4426950216293334961 ;  /* 0xbfb8aa3b37887820 */ /* 0x000fcc0000410000 */
[----:B------:R-:W0:Y:S01]  /*4640*/  MUFU.EX2 R83, R83 ;  /* 0x0000005300537308 */ /* 0x000e220000000800 */
[----:B--2---:R-:W-:-:S05]  /*4650*/  FMUL.FTZ R63, R63, R158 ;  /* 0x0000009e3f3f7220 */ /* 0x004fca0000410000 */
[----:B------:R-:W-:Y:S02]  /*4660*/  F2FP.F16.F32.PACK_AB R81, R63, R64 ;  /* 0x000000403f51723e */ /* 0x000fe400000000ff */
[----:B------:R-:W2:Y:S08]  /*4670*/  MUFU.RCP R99, R99 ;  /* 0x0000006300637308 */ /* 0x000eb00000001000 */
[----:B------:R-:W3:Y:S01]  /*4680*/  MUFU.EX2 R77, R77 ;  /* 0x0000004d004d7308 */ /* 0x000ee20000000800 */
[----:B0-----:R-:W-:-:S07]  /*4690*/  FADD.FTZ R83, R83, 1 ;  /* 0x3f80000053537421 */ /* 0x001fce0000010000 */
[----:B------:R0:W4:Y:S01]  /*46a0*/  MUFU.RCP R159, R161 ;  /* 0x000000a1009f7308 */ /* 0x0001220000001000 */
[----:B--2---:R-:W-:Y:S01]  /*46b0*/  FMUL.FTZ R80, R80, R99 ;  /* 0x0000006350507220 */ /* 0x004fe20000410000 */
[----:B------:R-:W-:-:S04]  /*46c0*/  FMUL.FTZ R99, R57, -1.4426950216293334961 ;  /* 0xbfb8aa3b39637820 */ /* 0x000fc80000410000 */
[----:B------:R-:W-:Y:S02]  /*46d0*/  F2FP.F16.F32.PACK_AB R80, R80, R0 ;  /* 0x000000005050723e */ /* 0x000fe400000000ff */
[----:B------:R2:W1:Y:S01]  /*46e0*/  MUFU.RCP R158, R137 ;  /* 0x00000089009e7308 */ /* 0x0004620000001000 */
[----:B0-----:R-:W-:Y:S01]  /*46f0*/  FADD.FTZ R161, R140, 1 ;  /* 0x3f8000008ca17421 */ /* 0x001fe20000010000 */
[----:B---3--:R-:W-:Y:S01]  /*4700*/  FADD.FTZ R160, R77, 1 ;  /* 0x3f8000004da07421 */ /* 0x008fe20000010000 */
[----:B------:R-:W-:Y:S01]  /*4710*/  FMUL.FTZ R77, R52, -1.4426950216293334961 ;  /* 0xbfb8aa3b344d7820 */ /* 0x000fe20000410000 */
[----:B------:R-:W-:-:S04]  /*4720*/  FMUL.FTZ R140, R46, -1.4426950216293334961 ;  /* 0xbfb8aa3b2e8c7820 */ /* 0x000fc80000410000 */
[----:B------:R-:W0:Y:S01]  /*4730*/  MUFU.RCP R161, R161 ;  /* 0x000000a100a17308 */ /* 0x000e220000001000 */
[----:B--2---:R-:W-:Y:S01]  /*4740*/  FMUL.FTZ R137, R51, -1.4426950216293334961 ;  /* 0xbfb8aa3b33897820 */ /* 0x004fe20000410000 */
[----:B----4-:R-:W-:Y:S01]  /*4750*/  FMUL.FTZ R62, R62, R159 ;  /* 0x0000009f3e3e7220 */ /* 0x010fe20000410000 */
[----:B------:R-:W-:-:S05]  /*4760*/  FMUL.FTZ R159, R49, -1.4426950216293334961 ;  /* 0xbfb8aa3b319f7820 */ /* 0x000fca0000410000 */
[----:B------:R-:W2:Y:S01]  /*4770*/  MUFU.EX2 R137, R137 ;  /* 0x0000008900897308 */ /* 0x000ea20000000800 */
[----:B-1----:R-:W-:Y:S01]  /*4780*/  FMUL.FTZ R59, R59, R158 ;  /* 0x0000009e3b3b7220 */ /* 0x002fe20000410000 */
[----:B------:R-:W-:-:S04]  /*4790*/  FMUL.FTZ R158, R53, -1.4426950216293334961 ;  /* 0xbfb8aa3b359e7820 */ /* 0x000fc80000410000 */
[----:B------:R-:W-:Y:S02]  /*47a0*/  F2FP.F16.F32.PACK_AB R63, R59, R60 ;  /* 0x0000003c3b3f723e */ /* 0x000fe400000000ff */
[----:B------:R1:W3:Y:S01]  /*47b0*/  MUFU.RCP R79, R83 ;  /* 0x00000053004f7308 */ /* 0x0002e20000001000 */
[----:B0-----:R-:W-:-:S07]  /*47c0*/  FMUL.FTZ R54, R54, R161 ;  /* 0x000000a136367220 */ /* 0x001fce0000410000 */
[----:B------:R-:W0:Y:S01]  /*47d0*/  MUFU.EX2 R82, R82 ;  /* 0x0000005200527308 */ /* 0x000e220000000800 */
[----:B--2---:R-:W-:Y:S01]  /*47e0*/  FADD.FTZ R161, R137, 1 ;  /* 0x3f80000089a17421 */ /* 0x004fe20000010000 */
[----:B------:R-:W-:Y:S01]  /*47f0*/  FMUL.FTZ R137, R42, -1.4426950216293334961 ;  /* 0xbfb8aa3b2a897820 */ /* 0x000fe20000410000 */
[----:B-1----:R-:W-:-:S05]  /*4800*/  FMUL.FTZ R83, R47, -1.4426950216293334961 ;  /* 0xbfb8aa3b2f537820 */ /* 0x002fca0000410000 */
[----:B------:R-:W1:Y:S01]  /*4810*/  MUFU.RCP R160, R160 ;  /* 0x000000a000a07308 */ /* 0x000e620000001000 */
[----:B---3--:R-:W-:Y:S01]  /*4820*/  FMUL.FTZ R58, R58, R79 ;  /* 0x0000004f3a3a7220 */ /* 0x008fe20000410000 */
[----:B------:R-:W-:-:S06]  /*4830*/  FMUL.FTZ R79, R48, -1.4426950216293334961 ;  /* 0xbfb8aa3b304f7820 */ /* 0x000fcc0000410000 */
[----:B------:R-:W2:Y:S01]  /*4840*/  MUFU.EX2 R99, R99 ;  /* 0x0000006300637308 */ /* 0x000ea20000000800 */
[----:B0-----:R-:W-:-:S07]  /*4850*/  FADD.FTZ R165, R82, 1 ;  /* 0x3f80000052a57421 */ /* 0x001fce0000010000 */
[----:B------:R-:W0:Y:S01]  /*4860*/  MUFU.RCP R161, R161 ;  /* 0x000000a100a17308 */ /* 0x000e220000001000 */
[----:B-1----:R-:W-:-:S05]  /*4870*/  FMUL.FTZ R61, R61, R160 ;  /* 0x000000a03d3d7220 */ /* 0x002fca0000410000 */
[----:B------:R-:W-:Y:S02]  /*4880*/  F2FP.F16.F32.PACK_AB R62, R61, R62 ;  /* 0x0000003e3d3e723e */ /* 0x000fe400000000ff */
[----:B------:R-:W1:Y:S01]  /*4890*/  MUFU.EX2 R79, R79 ;  /* 0x0000004f004f7308 */ /* 0x000e620000000800 */
[----:B--2---:R-:W-:Y:S01]  /*48a0*/  FADD.FTZ R160, R99, 1 ;  /* 0x3f80000063a07421 */ /* 0x004fe20000010000 */
[----:B------:R-:W-:-:S06]  /*48b0*/  FMUL.FTZ R99, R50, -1.4426950216293334961 ;  /* 0xbfb8aa3b32637820 */ /* 0x000fcc0000410000 */
[----:B------:R-:W2:Y:S01]  /*48c0*/  MUFU.RCP R165, R165 ;  /* 0x000000a500a57308 */ /* 0x000ea20000001000 */
[----:B0-----:R-:W-:-:S07]  /*48d0*/  FMUL.FTZ R51, R51, R161 ;  /* 0x000000a133337220 */ /* 0x001fce0000410000 */
[----:B------:R-:W0:Y:S01]  /*48e0*/  MUFU.EX2 R77, R77 ;  /* 0x0000004d004d7308 */ /* 0x000e220000000800 */
[----:B-1----:R-:W-:-:S07]  /*48f0*/  FADD.FTZ R161, R79, 1 ;  /* 0x3f8000004fa17421 */ /* 0x002fce0000010000 */
[----:B------:R-:W1:Y:S01]  /*4900*/  MUFU.EX2 R99, R99 ;  /* 0x0000006300637308 */ /* 0x000e620000000800 */
[----:B--2---:R-:W-:-:S07]  /*4910*/  FMUL.FTZ R56, R56, R165 ;  /* 0x000000a538387220 */ /* 0x004fce0000410000 */
[----:B------:R-:W2:Y:S01]  /*4920*/  MUFU.RCP R161, R161 ;  /* 0x000000a100a17308 */ /* 0x000ea20000001000 */
[----:B0-----:R-:W-:-:S07]  /*4930*/  FADD.FTZ R165, R77, 1 ;  /* 0x3f8000004da57421 */ /* 0x001fce0000010000 */
[----:B------:R-:W0:Y:S01]  /*4940*/  MUFU.EX2 R137, R137 ;  /* 0x0000008900897308 */ /* 0x000e220000000800 */
[----:B-1----:R-:W-:Y:S01]  /*4950*/  FADD.FTZ R77, R99, 1 ;  /* 0x3f800000634d7421 */ /* 0x002fe20000010000 */
[----:B------:R-:W-:-:S06]  /*4960*/  FMUL.FTZ R99, R39, -1.4426950216293334961 ;  /* 0xbfb8aa3b27637820 */ /* 0x000fcc0000410000 */
[----:B------:R-:W1:Y:S01]  /*4970*/  MUFU.EX2 R140, R140 ;  /* 0x0000008c008c7308 */ /* 0x000e620000000800 */
[----:B--2---:R-:W-:-:S07]  /*4980*/  FMUL.FTZ R48, R48, R161 ;  /* 0x000000a130307220 */ /* 0x004fce0000410000 */
[----:B------:R-:W2:Y:S01]  /*4990*/  MUFU.RCP R165, R165 ;  /* 0x000000a500a57308 */ /* 0x000ea20000001000 */
[----:B0-----:R-:W-:Y:S01]  /*49a0*/  FADD.FTZ R161, R137, 1 ;  /* 0x3f80000089a17421 */ /* 0x001fe20000010000 */
[----:B------:R-:W-:-:S06]  /*49b0*/  FMUL.FTZ R137, R34, -1.4426950216293334961 ;  /* 0xbfb8aa3b22897820 */ /* 0x000fcc0000410000 */
[----:B------:R-:W0:Y:S01]  /*49c0*/  MUFU.EX2 R136, R136 ;  /* 0x0000008800887308 */ /* 0x000e220000000800 */
[----:B-1----:R-:W-:Y:S01]  /*49d0*/  FADD.FTZ R79, R140, 1 ;  /* 0x3f8000008c4f7421 */ /* 0x002fe20000010000 */
[----:B------:R-:W-:-:S06]  /*49e0*/  FMUL.FTZ R140, R38, -1.4426950216293334961 ;  /* 0xbfb8aa3b268c7820 */ /* 0x000fcc0000410000 */
[----:B------:R-:W1:Y:S01]  /*49f0*/  MUFU.RCP R77, R77 ;  /* 0x0000004d004d7308 */ /* 0x000e620000001000 */
[----:B--2---:R-:W-:Y:S01]  /*4a00*/  FMUL.FTZ R52, R52, R165 ;  /* 0x000000a534347220 */ /* 0x004fe20000410000 */
[----:B------:R-:W-:-:S06]  /*4a10*/  FMUL.FTZ R165, R40, -1.4426950216293334961 ;  /* 0xbfb8aa3b28a57820 */ /* 0x000fcc0000410000 */
[----:B------:R-:W2:Y:S01]  /*4a20*/  MUFU.RCP R161, R161 ;  /* 0x000000a100a17308 */ /* 0x000ea20000001000 */
[----:B0-----:R-:W-:-:S07]  /*4a30*/  FADD.FTZ R82, R136, 1 ;  /* 0x3f80000088527421 */ /* 0x001fce0000010000 */
[----:B------:R-:W0:Y:S01]  /*4a40*/  MUFU.RCP R79, R79 ;  /* 0x0000004f004f7308 */ /* 0x000e220000001000 */
[----:B-1----:R-:W-:-:S07]  /*4a50*/  FMUL.FTZ R50, R50, R77 ;  /* 0x0000004d32327220 */ /* 0x002fce0000410000 */
[----:B------:R-:W1:Y:S01]  /*4a60*/  MUFU.EX2 R77, R165 ;  /* 0x000000a5004d7308 */ /* 0x000e620000000800 */
[----:B--2---:R-:W-:-:S07]  /*4a70*/  FMUL.FTZ R42, R42, R161 ;  /* 0x000000a12a2a7220 */ /* 0x004fce0000410000 */
[----:B------:R-:W2:Y:S01]  /*4a80*/  MUFU.RCP R82, R82 ;  /* 0x0000005200527308 */ /* 0x000ea20000001000 */
[----:B0-----:R-:W-:Y:S01]  /*4a90*/  FMUL.FTZ R46, R46, R79 ;  /* 0x0000004f2e2e7220 */ /* 0x001fe20000410000 */
[----:B------:R-:W-:-:S06]  /*4aa0*/  FMUL.FTZ R79, R36, -1.4426950216293334961 ;  /* 0xbfb8aa3b244f7820 */ /* 0x000fcc0000410000 */
[----:B------:R-:W0:Y:S01]  /*4ab0*/  MUFU.EX2 R158, R158 ;  /* 0x0000009e009e7308 */ /* 0x000e220000000800 */
[----:B-1----:R-:W-:-:S07]  /*4ac0*/  FADD.FTZ R161, R77, 1 ;  /* 0x3f8000004da17421 */ /* 0x002fce0000010000 */
[----:B------:R-:W1:Y:S01]  /*4ad0*/  MUFU.RCP R161, R161 ;  /* 0x000000a100a17308 */ /* 0x000e620000001000 */
[----:B--2---:R-:W-:Y:S01]  /*4ae0*/  FMUL.FTZ R55, R55, R82 ;  /* 0x0000005237377220 */ /* 0x004fe20000410000 */
[----:B------:R-:W-:-:S04]  /*4af0*/  FMUL.FTZ R82, R44, -1.4426950216293334961 ;  /* 0xbfb8aa3b2c527820 */ /* 0x000fc80000410000 */
[----:B------:R-:W-:Y:S02]  /*4b00*/  F2FP.F16.F32.PACK_AB R59, R55, R56 ;  /* 0x00000038373b723e */ /* 0x000fe400000000ff */
[----:B------:R-:W2:Y:S01]  /*4b10*/  MUFU.EX2 R140, R140 ;  /* 0x0000008c008c7308 */ /* 0x000ea20000000800 */
[----:B0-----:R-:W-:Y:S01]  /*4b20*/  FADD.FTZ R136, R158, 1 ;  /* 0x3f8000009e887421 */ /* 0x001fe20000010000 */
[----:B------:R-:W-:Y:S01]  /*4b30*/  FMUL.FTZ R158, R45, -1.4426950216293334961 ;  /* 0xbfb8aa3b2d9e7820 */ /* 0x000fe20000410000 */
[----:B------:R-:W-:-:S05]  /*4b40*/  F2FP.F16.F32.PACK_AB R55, R51, R52 ;  /* 0x000000343337723e */ /* 0x000fca00000000ff */
[----:B------:R-:W0:Y:S01]  /*4b50*/  MUFU.EX2 R79, R79 ;  /* 0x0000004f004f7308 */ /* 0x000e220000000800 */
[----:B-1----:R-:W-:-:S07]  /*4b60*/  FMUL.FTZ R40, R40, R161 ;  /* 0x000000a128287220 */ /* 0x002fce0000410000 */
[----:B------:R-:W1:Y:S01]  /*4b70*/  MUFU.EX2 R82, R82 ;  /* 0x0000005200527308 */ /* 0x000e620000000800 */
[----:B--2---:R-:W-:Y:S01]  /*4b80*/  FADD.FTZ R77, R140, 1 ;  /* 0x3f8000008c4d7421 */ /* 0x004fe20000010000 */
[----:B------:R-:W-:-:S06]  /*4b90*/  FMUL.FTZ R140, R30, -1.4426950216293334961 ;  /* 0xbfb8aa3b1e8c7820 */ /* 0x000fcc0000410000 */
[----:B------:R-:W2:Y:S01]  /*4ba0*/  MUFU.RCP R136, R136 ;  /* 0x0000008800887308 */ /* 0x000ea20000001000 */
[----:B0-----:R-:W-:-:S07]  /*4bb0*/  FADD.FTZ R161, R79, 1 ;  /* 0x3f8000004fa17421 */ /* 0x001fce0000010000 */
[----:B------:R-:W0:Y:S01]  /*4bc0*/  MUFU.RCP R161, R161 ;  /* 0x000000a100a17308 */ /* 0x000e220000001000 */
[----:B-1----:R-:W-:-:S07]  /*4bd0*/  FADD.FTZ R165, R82, 1 ;  /* 0x3f80000052a57421 */ /* 0x002fce0000010000 */
[----:B------:R-:W1:Y:S01]  /*4be0*/  MUFU.RCP R160, R160 ;  /* 0x000000a000a07308 */ /* 0x000e620000001000 */
[----:B--2---:R-:W-:Y:S01]  /*4bf0*/  FMUL.FTZ R53, R53, R136 ;  /* 0x0000008835357220 */ /* 0x004fe20000410000 */
[----:B------:R-:W-:-:S04]  /*4c00*/  FMUL.FTZ R136, R43, -1.4426950216293334961 ;  /* 0xbfb8aa3b2b887820 */ /* 0x000fc80000410000 */
[----:B------:R-:W-:Y:S02]  /*4c10*/  F2FP.F16.F32.PACK_AB R54, R53, R54 ;  /* 0x000000363536723e */ /* 0x000fe400000000ff */
[----:B------:R-:W2:Y:S01]  /*4c20*/  MUFU.EX2 R140, R140 ;  /* 0x0000008c008c7308 */ /* 0x000ea20000000800 */
[----:B0-----:R-:W-:-:S07]  /*4c30*/  FMUL.FTZ R36, R36, R161 ;  /* 0x000000a124247220 */ /* 0x001fce0000410000 */
[----:B------:R-:W0:Y:S01]  /*4c40*/  MUFU.EX2 R159, R159 ;  /* 0x0000009f009f7308 */ /* 0x000e220000000800 */
[----:B-1----:R-:W-:-:S05]  /*4c50*/  FMUL.FTZ R57, R57, R160 ;  /* 0x000000a039397220 */ /* 0x002fca0000410000 */
[----:B------:R-:W-:Y:S02]  /*4c60*/  F2FP.F16.F32.PACK_AB R58, R57, R58 ;  /* 0x0000003a393a723e */ /* 0x000fe400000000ff */
[----:B------:R-:W1:Y:S01]  /*4c70*/  MUFU.EX2 R137, R137 ;  /* 0x0000008900897308 */ /* 0x000e620000000800 */
[----:B--2---:R-:W-:Y:S01]  /*4c80*/  FADD.FTZ R161, R140, 1 ;  /* 0x3f8000008ca17421 */ /* 0x004fe20000010000 */
[----:B------:R-:W-:-:S06]  /*4c90*/  FMUL.FTZ R140, R22, -1.4426950216293334961 ;  /* 0xbfb8aa3b168c7820 */ /* 0x000fcc0000410000 */
        /* <DEDUP_REMOVED lines=16> */
[----:B0-----:R-:W-:-:S05]  /*4da0*/  FMUL.FTZ R49, R49, R160 ;  /* 0x000000a031317220 */ /* 0x001fca0000410000 */
[----:B------:R-:W-:Y:S02]  /*4db0*/  F2FP.F16.F32.PACK_AB R50, R49, R50 ;  /* 0x000000323132723e */ /* 0x000fe400000000ff */
[----:B------:R-:W0:Y:S01]  /*4dc0*/  MUFU.EX2 R158, R158 ;  /* 0x0000009e009e7308 */ /* 0x000e220000000800 */
[----:B-1----:R-:W-:-:S07]  /*4dd0*/  FADD.FTZ R161, R77, 1 ;  /* 0x3f8000004da17421 */ /* 0x002fce0000010000 */
[----:B------:R-:W1:Y:S01]  /*4de0*/  MUFU.EX2 R159, R159 ;  /* 0x0000009f009f7308 */ /* 0x000e620000000800 */
[----:B--2---:R-:W-:Y:S01]  /*4df0*/  FMUL.FTZ R34, R34, R79 ;  /* 0x0000004f22227220 */ /* 0x004fe20000410000 */
        /* <DEDUP_REMOVED lines=15> */
[----:B--2---:R-:W-:-:S05]  /*4ef0*/  FMUL.FTZ R45, R45, R160 ;  /* 0x000000a02d2d7220 */ /* 0x004fca0000410000 */
[----:B------:R-:W-:Y:S02]  /*4f00*/  F2FP.F16.F32.PACK_AB R46, R45, R46 ;  /* 0x0000002e2d2e723e */ /* 0x000fe400000000ff */
[----:B------:R-:W2:Y:S01]  /*4f10*/  MUFU.EX2 R79, R79 ;  /* 0x0000004f004f7308 */ /* 0x000ea20000000800 */
[----:B0-----:R-:W-:Y:S01]  /*4f20*/  FMUL.FTZ R41, R41, R136 ;  /* 0x0000008829297220 */ /* 0x001fe20000410000 */
[----:B------:R-:W-:-:S04]  /*4f30*/  FMUL.FTZ R136, R31, -1.4426950216293334961 ;  /* 0xbfb8aa3b1f887820 */ /* 0x000fc80000410000 */
[----:B------:R-:W-:Y:S02]  /*4f40*/  F2FP.F16.F32.PACK_AB R42, R41, R42 ;  /* 0x0000002a292a723e */ /* 0x000fe400000000ff */
[----:B------:R-:W0:Y:S01]  /*4f50*/  MUFU.EX2 R158, R158 ;  /* 0x0000009e009e7308 */ /* 0x000e220000000800 */
[----:B-1----:R-:W-:Y:S01]  /*4f60*/  FADD.FTZ R77, R137, 1 ;  /* 0x3f800000894d7421 */ /* 0x002fe20000010000 */
[----:B------:R-:W-:-:S06]  /*4f70*/  FMUL.FTZ R137, R18, -1.4426950216293334961 ;  /* 0xbfb8aa3b12897820 */ /* 0x000fcc0000410000 */
[----:B------:R-:W1:Y:S01]  /*4f80*/  MUFU.EX2 R82, R82 ;  /* 0x0000005200527308 */ /* 0x000e620000000800 */
[----:B--2---:R-:W-:-:S07]  /*4f90*/  FADD.FTZ R161, R79, 1 ;  /* 0x3f8000004fa17421 */ /* 0x004fce0000010000 */
[----:B------:R-:W2:Y:S01]  /*4fa0*/  MUFU.RCP R83, R83 ;  /* 0x0000005300537308 */ /* 0x000ea20000001000 */
[----:B0-----:R-:W-:Y:S01]  /*4fb0*/  FADD.FTZ R160, R158, 1 ;  /* 0x3f8000009ea07421 */ /* 0x001fe20000010000 */
        /* <DEDUP_REMOVED lines=9> */
[----:B------:R-:W-:-:S06]  /*5050*/  F2FP.F16.F32.PACK_AB R47, R43, R44 ;  /* 0x0000002c2b2f723e */ /* 0x000fcc00000000ff */
[----:B------:R-:W0:Y:S01]  /*5060*/  MUFU.RCP R160, R160 ;  /* 0x000000a000a07308 */ /* 0x000e220000001000 */
[----:B-1----:R-:W-:-:S07]  /*5070*/  FMUL.FTZ R24, R24, R161 ;  /* 0x000000a118187220 */ /* 0x002fce0000410000 */
[----:B------:R-:W1:Y:S01]  /*5080*/  MUFU.EX2 R137, R137 ;  /* 0x0000008900897308 */ /* 0x000e620000000800 */
[----:B--2---:R-:W-:-:S07]  /*5090*/  FADD.FTZ R82, R136, 1 ;  /* 0x3f80000088527421 */ /* 0x004fce0000010000 */
[----:B------:R-:W2:Y:S01]  /*50a0*/  MUFU.EX2 R159, R159 ;  /* 0x0000009f009f7308 */ /* 0x000ea20000000800 */
[----:B0-----:R-:W-:-:S05]  /*50b0*/  FMUL.FTZ R37, R37, R160 ;  /* 0x000000a025257220 */ /* 0x001fca0000410000 */
[----:B------:R-:W-:Y:S02]  /*50c0*/  F2FP.F16.F32.PACK_AB R38, R37, R38 ;  /* 0x000000262526723e */ /* 0x000fe400000000ff */
[----:B------:R-:W0:Y:S01]  /*50d0*/  MUFU.EX2 R158, R158 ;  /* 0x0000009e009e7308 */ /* 0x000e220000000800 */
[----:B-1----:R-:W-:Y:S01]  /*50e0*/  FADD.FTZ R161, R137, 1 ;  /* 0x3f80000089a17421 */ /* 0x002fe20000010000 */
[----:B------:R-:W-:-:S06]  /*50f0*/  FMUL.FTZ R137, R10, -1.4426950216293334961 ;  /* 0xbfb8aa3b0a897820 */ /* 0x000fcc0000410000 */
        /* <DEDUP_REMOVED lines=15> */
[----:B-1----:R-:W-:Y:S01]  /*51f0*/  FMUL.FTZ R39, R39, R99 ;  /* 0x0000006327277220 */ /* 0x002fe20000410000 */
[----:B------:R-:W-:-:S04]  /*5200*/  FMUL.FTZ R99, R27, -1.4426950216293334961 ;  /* 0xbfb8aa3b1b637820 */ /* 0x000fc80000410000 */
[----:B------:R-:W-:Y:S02]  /*5210*/  F2FP.F16.F32.PACK_AB R43, R39, R40 ;  /* 0x00000028272b723e */ /* 0x000fe400000000ff */
[----:B------:R-:W1:Y:S01]  /*5220*/  MUFU.RCP R161, R161 ;  /* 0x000000a100a17308 */ /* 0x000e620000001000 */
[----:B--2---:R-:W-:-:S07]  /*5230*/  FMUL.FTZ R26, R26, R77 ;  /* 0x0000004d1a1a7220 */ /* 0x004fce0000410000 */
[----:B------:R-:W2:Y:S01]  /*5240*/  MUFU.RCP R160, R160 ;  /* 0x000000a000a07308 */ /* 0x000ea20000001000 */
[----:B0-----:R-:W-:Y:S01]  /*5250*/  FMUL.FTZ R31, R31, R82 ;  /* 0x000000521f1f7220 */ /* 0x001fe20000410000 */
[----:B------:R-:W-:-:S06]  /*5260*/  FMUL.FTZ R82, R20, -1.4426950216293334961 ;  /* 0xbfb8aa3b14527820 */ /* 0x000fcc0000410000 */
[----:B------:R-:W0:Y:S01]  /*5270*/  MUFU.RCP R136, R136 ;  /* 0x0000008800887308 */ /* 0x000e220000001000 */
[----:B-1----:R-:W-:-:S07]  /*5280*/  FMUL.FTZ R18, R18, R161 ;  /* 0x000000a112127220 */ /* 0x002fce0000410000 */
[----:B------:R-:W1:Y:S01]  /*5290*/  MUFU.EX2 R77, R165 ;  /* 0x000000a5004d7308 */ /* 0x000e620000000800 */
[----:B--2---:R-:W-:-:S05]  /*52a0*/  FMUL.FTZ R33, R33, R160 ;  /* 0x000000a021217220 */ /* 0x004fca0000410000 */
[----:B------:R-:W-:Y:S02]  /*52b0*/  F2FP.F16.F32.PACK_AB R34, R33, R34 ;  /* 0x000000222122723e */ /* 0x000fe400000000ff */
[----:B------:R-:W2:Y:S01]  /*52c0*/  MUFU.RCP R79, R79 ;  /* 0x0000004f004f7308 */ /* 0x000ea20000001000 */
[----:B0-----:R-:W-:Y:S01]  /*52d0*/  FMUL.FTZ R29, R29, R136 ;  /* 0x000000881d1d7220 */ /* 0x001fe20000410000 */
[----:B------:R-:W-:-:S04]  /*52e0*/  FMUL.FTZ R136, R19, -1.4426950216293334961 ;  /* 0xbfb8aa3b13887820 */ /* 0x000fc80000410000 */
[----:B------:R-:W-:Y:S02]  /*52f0*/  F2FP.F16.F32.PACK_AB R30, R29, R30 ;  /* 0x0000001e1d1e723e */ /* 0x000fe400000000ff */
        /* <DEDUP_REMOVED lines=8> */
[----:B------:R-:W0:Y:S01]  /*5380*/  MUFU.EX2 R82, R82 ;  /* 0x0000005200527308 */ /* 0x000e220000000800 */
[----:B-1----:R-:W-:Y:S01]  /*5390*/  FMUL.FTZ R35, R35, R83 ;  /* 0x0000005323237220 */ /* 0x002fe20000410000 */
[----:B------:R-:W-:-:S04]  /*53a0*/  FMUL.FTZ R83, R23, -1.4426950216293334961 ;  /* 0xbfb8aa3b17537820 */ /* 0x000fc80000410000 */
[----:B------:R-:W-:Y:S02]  /*53b0*/  F2FP.F16.F32.PACK_AB R39, R35, R36 ;  /* 0x000000242327723e */ /* 0x000fe400000000ff */
[----:B------:R-:W1:Y:S01]  /*53c0*/  MUFU.RCP R161, R161 ;  /* 0x000000a100a17308 */ /* 0x000e620000001000 */
[----:B--2---:R-:W-:Y:S01]  /*53d0*/  FADD.FTZ R99, R99, 1 ;  /* 0x3f80000063637421 */ /* 0x004fe20000010000 */
[----:B------:R-:W-:-:S06]  /*53e0*/  F2FP.F16.F32.PACK_AB R35, R31, R32 ;  /* 0x000000201f23723e */ /* 0x000fcc00000000ff */
[----:B------:R-:W2:Y:S01]  /*53f0*/  MUFU.EX2 R136, R136 ;  /* 0x0000008800887308 */ /* 0x000ea20000000800 */
[----:B0-----:R-:W-:-:S07]  /*5400*/  FADD.FTZ R165, R82, 1 ;  /* 0x3f80000052a57421 */ /* 0x001fce0000010000 */
        /* <DEDUP_REMOVED lines=11> */
[----:B--2---:R-:W-:-:S07]  /*54c0*/  FADD.FTZ R161, R79, 1 ;  /* 0x3f8000004fa17421 */ /* 0x004fce0000010000 */
[----:B------:R-:W2:Y:S01]  /*54d0*/  MUFU.EX2 R83, R83 ;  /* 0x0000005300537308 */ /* 0x000ea20000000800 */
[----:B0-----:R-:W-:Y:S01]  /*54e0*/  FADD.FTZ R160, R158, 1 ;  /* 0x3f8000009ea07421 */ /* 0x001fe20000010000 */
[----:B------:R-:W-:-:S06]  /*54f0*/  FMUL.FTZ R158, R13, -1.4426950216293334961 ;  /* 0xbfb8aa3b0d9e7820 */ /* 0x000fcc0000410000 */
[----:B------:R-:W0:Y:S01]  /*5500*/  MUFU.RCP R99, R99 ;  /* 0x0000006300637308 */ /* 0x000e220000001000 */
[----:B-1----:R-:W-:Y:S01]  /*5510*/  FADD.FTZ R136, R159, 1 ;  /* 0x3f8000009f887421 */ /* 0x002fe20000010000 */
[----:B------:R-:W-:-:S06]  /*5520*/  FMUL.FTZ R159, R9, -1.4426950216293334961 ;  /* 0xbfb8aa3b099f7820 */ /* 0x000fcc0000410000 */
[----:B------:R-:W1:Y:S01]  /*5530*/  MUFU.RCP R82, R82 ;  /* 0x0000005200527308 */ /* 0x000e620000001000 */
[----:B--2---:R-:W-:-:S07]  /*5540*/  FADD.FTZ R83, R83, 1 ;  /* 0x3f80000053537421 */ /* 0x004fce0000010000 */
[----:B------:R-:W2:Y:S01]  /*5550*/  MUFU.RCP R161, R161 ;  /* 0x000000a100a17308 */ /* 0x000ea20000001000 */
[----:B0-----:R-:W-:Y:S01]  /*5560*/  FMUL.FTZ R27, R27, R99 ;  /* 0x000000631b1b7220 */ /* 0x001fe20000410000 */
[----:B------:R-:W-:-:S04]  /*5570*/  FMUL.FTZ R99, R15, -1.4426950216293334961 ;  /* 0xbfb8aa3b0f637820 */ /* 0x000fc80000410000 */
[----:B------:R-:W-:Y:S02]  /*5580*/  F2FP.F16.F32.PACK_AB R31, R27, R28 ;  /* 0x0000001c1b1f723e */ /* 0x000fe400000000ff */
[----:B------:R-:W0:Y:S01]  /*5590*/  MUFU.RCP R160, R160 ;  /* 0x000000a000a07308 */ /* 0x000e220000001000 */
[----:B-1----:R-:W-:Y:S01]  /*55a0*/  FMUL.FTZ R19, R19, R82 ;  /* 0x0000005213137220 */ /* 0x002fe20000410000 */
[----:B------:R-:W-:-:S06]  /*55b0*/  FMUL.FTZ R82, R8, -1.4426950216293334961 ;  /* 0xbfb8aa3b08527820 */ /* 0x000fcc0000410000 */
[----:B------:R-:W1:Y:S01]  /*55c0*/  MUFU.RCP R136, R136 ;  /* 0x0000008800887308 */ /* 0x000e620000001000 */
[----:B--2---:R-:W-:-:S07]  /*55d0*/  FMUL.FTZ R12, R12, R161 ;  /* 0x000000a10c0c7220 */ /* 0x004fce0000410000 */
[----:B------:R-:W2:Y:S01]  /*55e0*/  MUFU.EX2 R140, R140 ;  /* 0x0000008c008c7308 */ /* 0x000ea20000000800 */
[----:B0-----:R-:W-:-:S05]  /*55f0*/  FMUL.FTZ R21, R21, R160 ;  /* 0x000000a015157220 */ /* 0x001fca0000410000 */
[----:B------:R-:W-:Y:S02]  /*5600*/  F2FP.F16.F32.PACK_AB R22, R21, R22 ;  /* 0x000000161516723e */ /* 0x000fe400000000ff */
[----:B------:R-:W0:Y:S01]  /*5610*/  MUFU.EX2 R158, R158 ;  /* 0x0000009e009e7308 */ /* 0x000e220000000800 */
[----:B-1----:R-:W-:Y:S01]  /*5620*/  FMUL.FTZ R17, R17, R136 ;  /* 0x0000008811117220 */ /* 0x002fe20000410000 */
[----:B------:R-:W-:-:S04]  /*5630*/  FMUL.FTZ R136, R7, -1.4426950216293334961 ;  /* 0xbfb8aa3b07887820 */ /* 0x000fc80000410000 */
[----:B------:R-:W-:Y:S02]  /*5640*/  F2FP.F16.F32.PACK_AB R18, R17, R18 ;  /* 0x000000121112723e */ /* 0x000fe400000000ff */
[----:B------:R-:W1:Y:S01]  /*5650*/  MUFU.EX2 R137, R137 ;  /* 0x0000008900897308 */ /* 0x000e620000000800 */
[----:B--2---:R-:W-:Y:S01]  /*5660*/  FADD.FTZ R161, R140, 1 ;  /* 0x3f8000008ca17421 */ /* 0x004fe20000010000 */
[----:B------:R-:W-:-:S06]  /*5670*/  FMUL.FTZ R140, R71, -1.4426950216293334961 ;  /* 0xbfb8aa3b478c7820 */ /* 0x000fcc0000410000 */
[----:B------:R-:W2:Y:S01]  /*5680*/  MUFU.RCP R83, R83 ;  /* 0x0000005300537308 */ /* 0x000ea20000001000 */
[----:B0-----:R-:W-:Y:S01]  /*5690*/  FADD.FTZ R160, R158, 1 ;  /* 0x3f8000009ea07421 */ /* 0x001fe20000010000 */
[----:B------:R-:W-:-:S06]  /*56a0*/  FMUL.FTZ R158, R5, -1.4426950216293334961 ;  /* 0xbfb8aa3b059e7820 */ /* 0x000fcc0000410000 */
[----:B------:R-:W0:Y:S01]  /*56b0*/  MUFU.RCP R165, R165 ;  /* 0x000000a500a57308 */ /* 0x000e220000001000 */
[----:B-1----:R-:W-:Y:S01]  /*56c0*/  FADD.FTZ R79, R137, 1 ;  /* 0x3f800000894f7421 */ /* 0x002fe20000010000 */
[----:B------:R-:W-:-:S06]  /*56d0*/  FMUL.FTZ R137, R2, -1.4426950216293334961 ;  /* 0xbfb8aa3b02897820 */ /* 0x000fcc0000410000 */
[----:B------:R-:W1:Y:S01]  /*56e0*/  MUFU.EX2 R99, R99 ;  /* 0x0000006300637308 */ /* 0x000e620000000800 */
[----:B--2---:R-:W-:Y:S01]  /*56f0*/  FMUL.FTZ R23, R23, R83 ;  /* 0x0000005317177220 */ /* 0x004fe20000410000 */
[----:B------:R-:W-:-:S04]  /*5700*/  FMUL.FTZ R83, R11, -1.4426950216293334961 ;  /* 0xbfb8aa3b0b537820 */ /* 0x000fc80000410000 */
[----:B------:R-:W-:Y:S02]  /*5710*/  F2FP.F16.F32.PACK_AB R27, R23, R24 ;  /* 0x00000018171b723e */ /* 0x000fe400000000ff */
[----:B------:R-:W2:Y:S01]  /*5720*/  MUFU.RCP R77, R77 ;  /* 0x0000004d004d7308 */ /* 0x000ea20000001000 */
[----:B0-----:R-:W-:Y:S01]  /*5730*/  FMUL.FTZ R20, R20, R165 ;  /* 0x000000a514147220 */ /* 0x001fe20000410000 */
[----:B------:R-:W-:-:S04]  /*5740*/  FMUL.FTZ R165, R4, -1.4426950216293334961 ;  /* 0xbfb8aa3b04a57820 */ /* 0x000fc80000410000 */
[----:B------:R-:W-:Y:S02]  /*5750*/  F2FP.F16.F32.PACK_AB R23, R19, R20 ;  /* 0x000000141317723e */ /* 0x000fe400000000ff */
[----:B------:R-:W-:Y:S01]  /*5760*/  MUFU.EX2 R82, R82 ;  /* 0x0000005200527308 */ /* 0x000fe20000000800 */
[----:B-1----:R-:W-:-:S07]  /*5770*/  FADD.FTZ R99, R99, 1 ;  /* 0x3f80000063637421 */ /* 0x002fce0000010000 */
[----:B------:R-:W0:Y:S01]  /*5780*/  MUFU.RCP R161, R161 ;  /* 0x000000a100a17308 */ /* 0x000e220000001000 */
[----:B--2---:R-:W-:-:S07]  /*5790*/  FMUL.FTZ R14, R14, R77 ;  /* 0x0000004d0e0e7220 */ /* 0x004fce0000410000 */
[----:B------:R-:W1:Y:S08]  /*57a0*/  MUFU.EX2 R136, R136 ;  /* 0x0000008800887308 */ /* 0x000e700000000800 */
[----:B------:R2:W3:Y:S01]  /*57b0*/  MUFU.EX2 R77, R165 ;  /* 0x000000a5004d7308 */ /* 0x0004e20000000800 */
[----:B0-----:R-:W-:-:S07]  /*57c0*/  FMUL.FTZ R6, R6, R161 ;  /* 0x000000a106067220 */ /* 0x001fce0000410000 */
[----:B------:R-:W0:Y:S01]  /*57d0*/  MUFU.RCP R79, R79 ;  /* 0x0000004f004f7308 */ /* 0x000e220000001000 */
[----:B--2---:R-:W-:Y:S01]  /*57e0*/  FADD.FTZ R165, R82, 1 ;  /* 0x3f80000052a57421 */ /* 0x004fe20000010000 */
[----:B-1----:R-:W-:-:S06]  /*57f0*/  FADD.FTZ R82, R136, 1 ;  /* 0x3f80000088527421 */ /* 0x002fcc0000010000 */
[----:B------:R-:W1:Y:S01]  /*5800*/  MUFU.RCP R160, R160 ;  /* 0x000000a000a07308 */ /* 0x000e620000001000 */
[----:B---3--:R-:W-:-:S07]  /*5810*/  FADD.FTZ R161, R77, 1 ;  /* 0x3f8000004da17421 */ /* 0x008fce0000010000 */
[----:B------:R-:W2:Y:S01]  /*5820*/  MUFU.EX2 R158, R158 ;  /* 0x0000009e009e7308 */ /* 0x000ea20000000800 */
[----:B0-----:R-:W-:Y:S01]  /*5830*/  FMUL.FTZ R10, R10, R79 ;  /* 0x0000004f0a0a7220 */ /* 0x001fe20000410000 */
[----:B------:R-:W-:-:S06]  /*5840*/  FMUL.FTZ R79, R65, -1.4426950216293334961 ;  /* 0xbfb8aa3b414f7820 */ /* 0x000fcc0000410000 */
[----:B------:R-:W0:Y:S01]  /*5850*/  MUFU.EX2 R83, R83 ;  /* 0x0000005300537308 */ /* 0x000e220000000800 */
[----:B-1----:R-:W-:-:S05]  /*5860*/  FMUL.FTZ R13, R13, R160 ;  /* 0x000000a00d0d7220 */ /* 0x002fca0000410000 */
[----:B------:R-:W-:Y:S02]  /*5870*/  F2FP.F16.F32.PACK_AB R14, R13, R14 ;  /* 0x0000000e0d0e723e */ /* 0x000fe400000000ff */
[----:B------:R-:W1:Y:S01]  /*5880*/  MUFU.EX2 R159, R159 ;  /* 0x0000009f009f7308 */ /* 0x000e620000000800 */
[----:B--2---:R-:W-:Y:S01]  /*5890*/  FADD.FTZ R136, R158, 1 ;  /* 0x3f8000009e887421 */ /* 0x004fe20000010000 */
[----:B------:R-:W-:-:S06]  /*58a0*/  FMUL.FTZ R158, R101, -1.4426950216293334961 ;  /* 0xbfb8aa3b659e7820 */ /* 0x000fcc0000410000 */
[----:B------:R-:W2:Y:S01]  /*58b0*/  MUFU.RCP R99, R99 ;  /* 0x0000006300637308 */ /* 0x000ea20000001000 */
[----:B0-----:R-:W-:-:S07]  /*58c0*/  FADD.FTZ R83, R83, 1 ;  /* 0x3f80000053537421 */ /* 0x001fce0000010000 */
        /* <DEDUP_REMOVED lines=8> */
[----:B0-----:R-:W-:-:S07]  /*5950*/  FMUL.FTZ R4, R4, R161 ;  /* 0x000000a104047220 */ /* 0x001fce0000410000 */
[----:B------:R-:W0:Y:S01]  /*5960*/  MUFU.RCP R83, R83 ;  /* 0x0000005300537308 */ /* 0x000e220000001000 */
[----:B-1----:R-:W-:-:S07]  /*5970*/  FADD.FTZ R161, R79, 1 ;  /* 0x3f8000004fa17421 */ /* 0x002fce0000010000 */
[----:B------:R-:W1:Y:S01]  /*5980*/  MUFU.RCP R160, R160 ;  /* 0x000000a000a07308 */ /* 0x000e620000001000 */
[----:B--2---:R-:W-:Y:S01]  /*5990*/  FMUL.FTZ R5, R5, R136 ;  /* 0x0000008805057220 */ /* 0x004fe20000410000 */
[----:B------:R-:W-:-:S04]  /*59a0*/  FMUL.FTZ R136, R102, -1.4426950216293334961 ;  /* 0xbfb8aa3b66887820 */ /* 0x000fc80000410000 */
[----:B------:R-:W-:Y:S02]  /*59b0*/  F2FP.F16.F32.PACK_AB R6, R5, R6 ;  /* 0x000000060506723e */ /* 0x000fe400000000ff */
[----:B------:R-:W2:Y:S01]  /*59c0*/  MUFU.EX2 R99, R99 ;  /* 0x0000006300637308 */ /* 0x000ea20000000800 */
[----:B0-----:R-:W-:Y:S01]  /*59d0*/  FMUL.FTZ R11, R11, R83 ;  /* 0x000000530b0b7220 */ /* 0x001fe20000410000 */
[----:B------:R-:W-:-:S04]  /*59e0*/  FMUL.FTZ R83, R100, -1.4426950216293334961 ;  /* 0xbfb8aa3b64537820 */ /* 0x000fc80000410000 */
[----:B------:R-:W-:Y:S02]  /*59f0*/  F2FP.F16.F32.PACK_AB R15, R11, R12 ;  /* 0x0000000c0b0f723e */ /* 0x000fe400000000ff */
[----:B------:R-:W0:Y:S01]  /*5a00*/  MUFU.EX2 R137, R137 ;  /* 0x0000008900897308 */ /* 0x000e220000000800 */
[----:B-1----:R-:W-:-:S05]  /*5a10*/  FMUL.FTZ R9, R9, R160 ;  /* 0x000000a009097220 */ /* 0x002fca0000410000 */
[----:B------:R-:W-:Y:S02]  /*5a20*/  F2FP.F16.F32.PACK_AB R10, R9, R10 ;  /* 0x0000000a090a723e */ /* 0x000fe400000000ff */
[----:B------:R-:W1:Y:S01]  /*5a30*/  MUFU.RCP R82, R82 ;  /* 0x0000005200527308 */ /* 0x000e620000001000 */
[----:B--2---:R-:W-:-:S07]  /*5a40*/  FADD.FTZ R160, R99, 1 ;  /* 0x3f80000063a07421 */ /* 0x004fce0000010000 */
[----:B------:R-:W2:Y:S01]  /*5a50*/  MUFU.RCP R161, R161 ;  /* 0x000000a100a17308 */ /* 0x000ea20000001000 */
[----:B0-----:R-:W-:Y:S01]  /*5a60*/  FADD.FTZ R77, R137, 1 ;  /* 0x3f800000894d7421 */ /* 0x001fe20000010000 */
[----:B------:R-:W-:-:S06]  /*5a70*/  FMUL.FTZ R137, R73, -1.4426950216293334961 ;  /* 0xbfb8aa3b49897820 */ /* 0x000fcc0000410000 */
[----:B------:R-:W0:Y:S01]  /*5a80*/  MUFU.EX2 R159, R159 ;  /* 0x0000009f009f7308 */ /* 0x000e220000000800 */
[----:B-1----:R-:W-:Y:S01]  /*5a90*/  FMUL.FTZ R7, R7, R82 ;  /* 0x0000005207077220 */ /* 0x002fe20000410000 */
[----:B------:R-:W-:-:S06]  /*5aa0*/  FMUL.FTZ R82, R72, -1.4426950216293334961 ;  /* 0xbfb8aa3b48527820 */ /* 0x000fcc0000410000 */
[----:B------:R-:W1:Y:S01]  /*5ab0*/  MUFU.EX2 R136, R136 ;  /* 0x0000008800887308 */ /* 0x000e620000000800 */
[----:B--2---:R-:W-:-:S07]  /*5ac0*/  FMUL.FTZ R65, R65, R161 ;  /* 0x000000a141417220 */ /* 0x004fce0000410000 */
[----:B------:R-:W2:Y:S01]  /*5ad0*/  MUFU.EX2 R83, R83 ;  /* 0x0000005300537308 */ /* 0x000ea20000000800 */
[----:B0-----:R-:W-:Y:S01]  /*5ae0*/  FADD.FTZ R99, R159, 1 ;  /* 0x3f8000009f637421 */ /* 0x001fe20000010000 */
[----:B------:R-:W-:-:S06]  /*5af0*/  FMUL.FTZ R159, R103, -1.4426950216293334961 ;  /* 0xbfb8aa3b679f7820 */ /* 0x000fcc0000410000 */
[----:B------:R-:W0:Y:S01]  /*5b00*/  MUFU.RCP R160, R160 ;  /* 0x000000a000a07308 */ /* 0x000e220000001000 */
[----:B-1----:R-:W-:-:S07]  /*5b10*/  FADD.FTZ R161, R136, 1 ;  /* 0x3f80000088a17421 */ /* 0x002fce0000010000 */
[----:B------:R-:W1:Y:S01]  /*5b20*/  MUFU.EX2 R158, R158 ;  /* 0x0000009e009e7308 */ /* 0x000e620000000800 */
[----:B--2---:R-:W-:-:S07]  /*5b30*/  FADD.FTZ R83, R83, 1 ;  /* 0x3f80000053537421 */ /* 0x004fce0000010000 */
[----:B------:R-:W2:Y:S01]  /*5b40*/  MUFU.EX2 R137, R137 ;  /* 0x0000008900897308 */ /* 0x000ea20000000800 */
[----:B0-----:R-:W-:-:S07]  /*5b50*/  FMUL.FTZ R3, R3, R160 ;  /* 0x000000a003037220 */ /* 0x001fce0000410000 */
[----:B------:R-:W0:Y:S01]  /*5b60*/  MUFU.RCP R165, R165 ;  /* 0x000000a500a57308 */ /* 0x000e220000001000 */
[----:B-1----:R-:W-:Y:S01]  /*5b70*/  FADD.FTZ R160, R158, 1 ;  /* 0x3f8000009ea07421 */ /* 0x002fe20000010000 */
[----:B------:R-:W-:-:S06]  /*5b80*/  FMUL.FTZ R158, R106, -1.4426950216293334961 ;  /* 0xbfb8aa3b6a9e7820 */ /* 0x000fcc0000410000 */
[----:B------:R-:W1:Y:S01]  /*5b90*/  MUFU.RCP R77, R77 ;  /* 0x0000004d004d7308 */ /* 0x000e620000001000 */
[----:B--2---:R-:W-:Y:S01]  /*5ba0*/  FADD.FTZ R136, R137, 1 ;  /* 0x3f80000089887421 */ /* 0x004fe20000010000 */
[----:B------:R-:W-:-:S06]  /*5bb0*/  FMUL.FTZ R137, R112, -1.4426950216293334961 ;  /* 0xbfb8aa3b70897820 */ /* 0x000fcc0000410000 */
[----:B------:R-:W-:Y:S01]  /*5bc0*/  MUFU.EX2 R82, R82 ;  /* 0x0000005200527308 */ /* 0x000fe20000000800 */
[----:B0-----:R-:W-:Y:S01]  /*5bd0*/  FMUL.FTZ R8, R8, R165 ;  /* 0x000000a508087220 */ /* 0x001fe20000410000 */
[----:B------:R-:W-:-:S04]  /*5be0*/  FMUL.FTZ R165, R74, -1.4426950216293334961 ;  /* 0xbfb8aa3b4aa57820 */ /* 0x000fc80000410000 */
[----:B------:R-:W-:Y:S02]  /*5bf0*/  F2FP.F16.F32.PACK_AB R11, R7, R8 ;  /* 0x00000008070b723e */ /* 0x000fe400000000ff */
[----:B------:R-:W0:Y:S01]  /*5c00*/  MUFU.RCP R161, R161 ;  /* 0x000000a100a17308 */ /* 0x000e220000001000 */
[----:B-1----:R-:W-:Y:S01]  /*5c10*/  FMUL.FTZ R2, R2, R77 ;  /* 0x0000004d02027220 */ /* 0x002fe20000410000 */
[----:B------:R-:W-:-:S06]  /*5c20*/  F2FP.F16.F32.PACK_AB R7, R3, R4 ;  /* 0x000000040307723e */ /* 0x000fcc00000000ff */
[----:B------:R-:W1:Y:S08]  /*5c30*/  MUFU.EX2 R140, R140 ;  /* 0x0000008c008c7308 */ /* 0x000e700000000800 */
[----:B------:R-:W2:Y:S01]  /*5c40*/  MUFU.RCP R99, R99 ;  /* 0x0000006300637308 */ /* 0x000ea20000001000 */
[----:B0-----:R-:W-:Y:S01]  /*5c50*/  FMUL.FTZ R102, R102, R161 ;  /* 0x000000a166667220 */ /* 0x001fe20000410000 */
[----:B------:R-:W-:-:S06]  /*5c60*/  FMUL.FTZ R161, R109, -1.4426950216293334961 ;  /* 0xbfb8aa3b6da17820 */ /* 0x000fcc0000410000 */
[----:B------:R-:W-:Y:S01]  /*5c70*/  MUFU.EX2 R159, R159 ;  /* 0x0000009f009f7308 */ /* 0x000fe20000000800 */
[----:B-1----:R-:W-:Y:S01]  /*5c80*/  FADD.FTZ R79, R140, 1 ;  /* 0x3f8000008c4f7421 */ /* 0x002fe20000010000 */
[----:B------:R-:W-:-:S06]  /*5c90*/  FMUL.FTZ R140, R75, -1.4426950216293334961 ;  /* 0xbfb8aa3b4b8c7820 */ /* 0x000fcc0000410000 */
[----:B------:R-:W0:Y:S01]  /*5ca0*/  MUFU.RCP R83, R83 ;  /* 0x0000005300537308 */ /* 0x000e220000001000 */
[----:B--2---:R-:W-:Y:S01]  /*5cb0*/  FMUL.FTZ R70, R70, R99 ;  /* 0x0000006346467220 */ /* 0x004fe20000410000 */
[----:B------:R-:W-:-:S04]  /*5cc0*/  FMUL.FTZ R99, R104, -1.4426950216293334961 ;  /* 0xbfb8aa3b68637820 */ /* 0x000fc80000410000 */
[----:B------:R-:W-:Y:S02]  /*5cd0*/  F2FP.F16.F32.PACK_AB R2, R70, R2 ;  /* 0x000000024602723e */ /* 0x000fe400000000ff */
[----:B------:R-:W1:Y:S08]  /*5ce0*/  MUFU.EX2 R158, R158 ;  /* 0x0000009e009e7308 */ /* 0x000e700000000800 */
[----:B------:R-:W2:Y:S01]  /*5cf0*/  MUFU.RCP R136, R136 ;  /* 0x0000008800887308 */ /* 0x000ea20000001000 */
[----:B0-----:R-:W-:Y:S01]  /*5d00*/  FMUL.FTZ R100, R100, R83 ;  /* 0x0000005364647220 */ /* 0x001fe20000410000 */
[----:B------:R-:W-:-:S04]  /*5d10*/  FMUL.FTZ R83, R108, -1.4426950216293334961 ;  /* 0xbfb8aa3b6c537820 */ /* 0x000fc80000410000 */
[----:B------:R-:W-:Y:S02]  /*5d20*/  F2FP.F16.F32.PACK_AB R3, R100, R65 ;  /* 0x000000416403723e */ /* 0x000fe400000000ff */
[----:B------:R0:W3:Y:S01]  /*5d30*/  MUFU.EX2 R77, R165 ;  /* 0x000000a5004d7308 */ /* 0x0000e20000000800 */
[----:B-1----:R-:W-:-:S07]  /*5d40*/  FADD.FTZ R158, R158, 1 ;  /* 0x3f8000009e9e7421 */ /* 0x002fce0000010000 */
[----:B------:R-:W-:Y:S01]  /*5d50*/  MUFU.EX2 R99, R99 ;  /* 0x0000006300637308 */ /* 0x000fe20000000800 */
[----:B0-----:R-:W-:Y:S01]  /*5d60*/  FADD.FTZ R165, R82, 1 ;  /* 0x3f80000052a57421 */ /* 0x001fe20000010000 */
[----:B------:R-:W-:Y:S01]  /*5d70*/  FADD.FTZ R82, R159, 1 ;  /* 0x3f8000009f527421 */ /* 0x000fe20000010000 */
[----:B--2---:R-:W-:Y:S01]  /*5d80*/  FMUL.FTZ R73, R73, R136 ;  /* 0x0000008849497220 */ /* 0x004fe20000410000 */
[----:B------:R-:W-:-:S04]  /*5d90*/  FMUL.FTZ R159, R107, -1.4426950216293334961 ;  /* 0xbfb8aa3b6b9f7820 */ /* 0x000fc80000410000 */
[----:B------:R-:W-:Y:S01]  /*5da0*/  MUFU.EX2 R136, R161 ;  /* 0x000000a100887308 */ /* 0x000fe20000000800 */
[----:B---3--:R-:W-:-:S07]  /*5db0*/  FADD.FTZ R77, R77, 1 ;  /* 0x3f8000004d4d7421 */ /* 0x008fce0000010000 */
[----:B------:R-:W0:Y:S08]  /*5dc0*/  MUFU.RCP R165, R165 ;  /* 0x000000a500a57308 */ /* 0x000e300000001000 */
[----:B------:R-:W1:Y:S08]  /*5dd0*/  MUFU.RCP R82, R82 ;  /* 0x0000005200527308 */ /* 0x000e700000001000 */
[----:B------:R-:W2:Y:S01]  /*5de0*/  MUFU.RCP R161, R158 ;  /* 0x0000009e00a17308 */ /* 0x000ea20000001000 */
[----:B0-----:R-:W-:Y:S01]  /*5df0*/  FMUL.FTZ R72, R72, R165 ;  /* 0x000000a548487220 */ /* 0x001fe20000410000 */
[----:B------:R-:W-:Y:S01]  /*5e00*/  FADD.FTZ R165, R99, 1 ;  /* 0x3f80000063a57421 */ /* 0x000fe20000010000 */
[----:B------:R-:W-:-:S03]  /*5e10*/  FMUL.FTZ R99, R111, -1.4426950216293334961 ;  /* 0xbfb8aa3b6f637820 */ /* 0x000fc60000410000 */
[----:B------:R-:W-:Y:S02]  /*5e20*/  F2FP.F16.F32.PACK_AB R5, R102, R72 ;  /* 0x000000486605723e */ /* 0x000fe400000000ff */
[----:B------:R-:W0:Y:S01]  /*5e30*/  MUFU.RCP R79, R79 ;  /* 0x0000004f004f7308 */ /* 0x000e220000001000 */
[----:B-1----:R-:W-:-:S05]  /*5e40*/  FMUL.FTZ R103, R103, R82 ;  /* 0x0000005267677220 */ /* 0x002fca0000410000 */
[----:B------:R-:W-:Y:S02]  /*5e50*/  F2FP.F16.F32.PACK_AB R8, R103, R73 ;  /* 0x000000496708723e */ /* 0x000fe400000000ff */
[----:B------:R-:W1:Y:S01]  /*5e60*/  MUFU.EX2 R140, R140 ;  /* 0x0000008c008c7308 */ /* 0x000e620000000800 */
[----:B--2---:R-:W-:-:S07]  /*5e70*/  FMUL.FTZ R106, R106, R161 ;  /* 0x000000a16a6a7220 */ /* 0x004fce0000410000 */
[----:B------:R-:W2:Y:S01]  /*5e80*/  MUFU.EX2 R83, R83 ;  /* 0x0000005300537308 */ /* 0x000ea20000000800 */
[----:B0-----:R-:W-:Y:S01]  /*5e90*/  FMUL.FTZ R71, R71, R79 ;  /* 0x0000004f47477220 */ /* 0x001fe20000410000 */
[----:B------:R-:W-:-:S06]  /*5ea0*/  FMUL.FTZ R79, R105, -1.4426950216293334961 ;  /* 0xbfb8aa3b694f7820 */ /* 0x000fcc0000410000 */
[----:B------:R-:W0:Y:S01]  /*5eb0*/  MUFU.RCP R165, R165 ;  /* 0x000000a500a57308 */ /* 0x000e220000001000 */
[----:B-1----:R-:W-:Y:S01]  /*5ec0*/  FADD.FTZ R82, R140, 1 ;  /* 0x3f8000008c527421 */ /* 0x002fe20000010000 */
[----:B------:R-:W-:-:S06]  /*5ed0*/  FMUL.FTZ R140, R114, -1.4426950216293334961 ;  /* 0xbfb8aa3b728c7820 */ /* 0x000fcc0000410000 */
[----:B------:R-:W1:Y:S01]  /*5ee0*/  MUFU.RCP R160, R160 ;  /* 0x000000a000a07308 */ /* 0x000e620000001000 */
[----:B--2---:R-:W-:-:S07]  /*5ef0*/  FADD.FTZ R161, R83, 1 ;  /* 0x3f80000053a17421 */ /* 0x004fce0000010000 */
[----:B------:R-:W2:Y:S01]  /*5f00*/  MUFU.RCP R161, R161 ;  /* 0x000000a100a17308 */ /* 0x000ea20000001000 */
[----:B0-----:R-:W-:-:S07]  /*5f10*/  FMUL.FTZ R104, R104, R165 ;  /* 0x000000a568687220 */ /* 0x001fce0000410000 */
[----:B------:R-:W0:Y:S01]  /*5f20*/  MUFU.EX2 R79, R79 ;  /* 0x0000004f004f7308 */ /* 0x000e220000000800 */
[----:B-1----:R-:W-:Y:S01]  /*5f30*/  FMUL.FTZ R101, R101, R160 ;  /* 0x000000a065657220 */ /* 0x002fe20000410000 */
[----:B------:R-:W-:-:S04]  /*5f40*/  FMUL.FTZ R160, R110, -1.4426950216293334961 ;  /* 0xbfb8aa3b6ea07820 */ /* 0x000fc80000410000 */
[----:B------:R-:W-:Y:S02]  /*5f50*/  F2FP.F16.F32.PACK_AB R4, R101, R71 ;  /* 0x000000476504723e */ /* 0x000fe400000000ff */
[----:B------:R-:W1:Y:S01]  /*5f60*/  MUFU.RCP R82, R82 ;  /* 0x0000005200527308 */ /* 0x000e620000001000 */
[----:B--2---:R-:W-:-:S07]  /*5f70*/  FMUL.FTZ R108, R108, R161 ;  /* 0x000000a16c6c7220 */ /* 0x004fce0000410000 */
[----:B------:R-:W2:Y:S01]  /*5f80*/  MUFU.EX2 R140, R140 ;  /* 0x0000008c008c7308 */ /* 0x000ea20000000800 */
[----:B0-----:R-:W-:-:S07]  /*5f90*/  FADD.FTZ R165, R79, 1 ;  /* 0x3f8000004fa57421 */ /* 0x001fce0000010000 */
        /* <DEDUP_REMOVED lines=12> */
[----:B------:R-:W-:-:S06]  /*6060*/  FADD.FTZ R160, R136, 1 ;  /* 0x3f80000088a07421 */ /* 0x000fcc0000010000 */
[----:B------:R-:W1:Y:S01]  /*6070*/  MUFU.RCP R79, R79 ;  /* 0x0000004f004f7308 */ /* 0x000e620000001000 */
[----:B--2---:R-:W-:-:S07]  /*6080*/  FMUL.FTZ R114, R114, R161 ;  /* 0x000000a172727220 */ /* 0x004fce0000410000 */
[----:B------:R-:W2:Y:S01]  /*6090*/  MUFU.RCP R77, R77 ;  /* 0x0000004d004d7308 */ /* 0x000ea20000001000 */
[----:B0-----:R-:W-:-:S07]  /*60a0*/  FADD.FTZ R161, R75, 1 ;  /* 0x3f8000004ba17421 */ /* 0x001fce0000010000 */
[----:B------:R-:W0:Y:S01]  /*60b0*/  MUFU.EX2 R137, R137 ;  /* 0x0000008900897308 */ /* 0x000e220000000800 */
[----:B-1----:R-:W-:Y:S01]  /*60c0*/  FMUL.FTZ R107, R107, R79 ;  /* 0x0000004f6b6b7220 */ /* 0x002fe20000410000 */
[----:B------:R-:W-:-:S06]  /*60d0*/  FMUL.FTZ R79, R117, -1.4426950216293334961 ;  /* 0xbfb8aa3b754f7820 */ /* 0x000fcc0000410000 */
[----:B------:R0:W1:Y:S01]  /*60e0*/  MUFU.RCP R158, R165 ;  /* 0x000000a5009e7308 */ /* 0x0000620000001000 */
[----:B--2---:R-:W-:Y:S01]  /*60f0*/  FMUL.FTZ R77, R74, R77 ;  /* 0x0000004d4a4d7220 */ /* 0x004fe20000410000 */
[----:B------:R-:W-:-:S04]  /*6100*/  FMUL.FTZ R74, R113, -1.4426950216293334961 ;  /* 0xbfb8aa3b714a7820 */ /* 0x000fc80000410000 */
[----:B------:R-:W-:Y:S02]  /*6110*/  F2FP.F16.F32.PACK_AB R9, R104, R77 ;  /* 0x0000004d6809723e */ /* 0x000fe400000000ff */
[----:B------:R-:W2:Y:S01]  /*6120*/  MUFU.RCP R161, R161 ;  /* 0x000000a100a17308 */ /* 0x000ea20000001000 */
[----:B0-----:R-:W-:Y:S01]  /*6130*/  FADD.FTZ R165, R137, 1 ;  /* 0x3f80000089a57421 */ /* 0x001fe20000010000 */
[----:B------:R-:W-:-:S06]  /*6140*/  FMUL.FTZ R137, R119, -1.4426950216293334961 ;  /* 0xbfb8aa3b77897820 */ /* 0x000fcc0000410000 */
[----:B------:R-:W0:Y:S01]  /*6150*/  MUFU.EX2 R79, R79 ;  /* 0x0000004f004f7308 */ /* 0x000e220000000800 */
[----:B-1----:R-:W-:Y:S01]  /*6160*/  FMUL.FTZ R105, R105, R158 ;  /* 0x0000009e69697220 */ /* 0x002fe20000410000 */
[----:B------:R-:W-:-:S06]  /*6170*/  FMUL.FTZ R158, R115, -1.4426950216293334961 ;  /* 0xbfb8aa3b739e7820 */ /* 0x000fcc0000410000 */
[----:B------:R-:W1:Y:S01]  /*6180*/  MUFU.RCP R160, R160 ;  /* 0x000000a000a07308 */ /* 0x000e620000001000 */
[----:B--2---:R-:W-:-:S07]  /*6190*/  FMUL.FTZ R116, R116, R161 ;  /* 0x000000a174747220 */ /* 0x004fce0000410000 */
[----:B------:R-:W2:Y:S01]  /*61a0*/  MUFU.EX2 R99, R99 ;  /* 0x0000006300637308 */ /* 0x000ea20000000800 */
[----:B0-----:R-:W-:-:S07]  /*61b0*/  FADD.FTZ R161, R79, 1 ;  /* 0x3f8000004fa17421 */ /* 0x001fce0000010000 */
[----:B------:R-:W0:Y:S01]  /*61c0*/  MUFU.EX2 R74, R74 ;  /* 0x0000004a004a7308 */ /* 0x000e220000000800 */
[----:B-1----:R-:W-:-:S07]  /*61d0*/  FMUL.FTZ R109, R109, R160 ;  /* 0x000000a06d6d7220 */ /* 0x002fce0000410000 */
[----:B------:R-:W1:Y:S01]  /*61e0*/  MUFU.RCP R165, R165 ;  /* 0x000000a500a57308 */ /* 0x000e620000001000 */
[----:B--2---:R-:W-:-:S07]  /*61f0*/  FADD.FTZ R99, R99, 1 ;  /* 0x3f80000063637421 */ /* 0x004fce0000010000 */
[----:B------:R-:W2:Y:S01]  /*6200*/  MUFU.EX2 R158, R158 ;  /* 0x0000009e009e7308 */ /* 0x000ea20000000800 */
[----:B0-----:R-:W-:-:S07]  /*6210*/  FADD.FTZ R160, R74, 1 ;  /* 0x3f8000004aa07421 */ /* 0x001fce0000010000 */
[----:B------:R-:W0:Y:S01]  /*6220*/  MUFU.RCP R136, R99 ;  /* 0x0000006300887308 */ /* 0x000e220000001000 */
[----:B-1----:R-:W-:Y:S01]  /*6230*/  FMUL.FTZ R112, R112, R165 ;  /* 0x000000a570707220 */ /* 0x002fe20000410000 */
[----:B------:R-:W-:-:S04]  /*6240*/  FMUL.FTZ R165, R84, -1.4426950216293334961 ;  /* 0xbfb8aa3b54a57820 */ /* 0x000fc80000410000 */
[----:B------:R-:W-:Y:S02]  /*6250*/  F2FP.F16.F32.PACK_AB R109, R112, R109 ;  /* 0x0000006d706d723e */ /* 0x000fe400000000ff */
[----:B------:R-:W1:Y:S01]  /*6260*/  MUFU.RCP R161, R161 ;  /* 0x000000a100a17308 */ /* 0x000e620000001000 */
[----:B--2---:R-:W-:Y:S01]  /*6270*/  FADD.FTZ R74, R158, 1 ;  /* 0x3f8000009e4a7421 */ /* 0x004fe20000010000 */
[----:B------:R-:W-:-:S06]  /*6280*/  FMUL.FTZ R158, R85, -1.4426950216293334961 ;  /* 0xbfb8aa3b559e7820 */ /* 0x000fcc0000410000 */
[----:B------:R2:W3:Y:S01]  /*6290*/  MUFU.EX2 R99, R165 ;  /* 0x000000a500637308 */ /* 0x0004e20000000800 */
[----:B0-----:R-:W-:Y:S01]  /*62a0*/  FMUL.FTZ R111, R111, R136 ;  /* 0x000000886f6f7220 */ /* 0x001fe20000410000 */
[----:B------:R-:W-:-:S04]  /*62b0*/  FMUL.FTZ R136, R122, -1.4426950216293334961 ;  /* 0xbfb8aa3b7a887820 */ /* 0x000fc80000410000 */
[----:B------:R-:W-:Y:S02]  /*62c0*/  F2FP.F16.F32.PACK_AB R112, R114, R111 ;  /* 0x0000006f7270723e */ /* 0x000fe400000000ff */
[----:B------:R-:W0:Y:S01]  /*62d0*/  MUFU.RCP R160, R160 ;  /* 0x000000a000a07308 */ /* 0x000e220000001000 */
[----:B-1----:R-:W-:Y:S01]  /*62e0*/  FMUL.FTZ R117, R117, R161 ;  /* 0x000000a175757220 */ /* 0x002fe20000410000 */
[----:B--2---:R-:W-:-:S06]  /*62f0*/  FMUL.FTZ R165, R86, -1.4426950216293334961 ;  /* 0xbfb8aa3b56a57820 */ /* 0x004fcc0000410000 */
[----:B------:R-:W1:Y:S01]  /*6300*/  MUFU.EX2 R159, R159 ;  /* 0x0000009f009f7308 */ /* 0x000e620000000800 */
[----:B---3--:R-:W-:-:S07]  /*6310*/  FADD.FTZ R161, R99, 1 ;  /* 0x3f80000063a17421 */ /* 0x008fce0000010000 */
[----:B------:R-:W2:Y:S01]  /*6320*/  MUFU.EX2 R140, R140 ;  /* 0x0000008c008c7308 */ /* 0x000ea20000000800 */
[----:B0-----:R-:W-:-:S05]  /*6330*/  FMUL.FTZ R113, R113, R160 ;  /* 0x000000a071717220 */ /* 0x001fca0000410000 */
[----:B------:R-:W-:Y:S02]  /*6340*/  F2FP.F16.F32.PACK_AB R113, R116, R113 ;  /* 0x000000717471723e */ /* 0x000fe400000000ff */
[----:B------:R-:W0:Y:S01]  /*6350*/  MUFU.RCP R74, R74 ;  /* 0x0000004a004a7308 */ /* 0x000e220000001000 */
[----:B-1----:R-:W-:Y:S01]  /*6360*/  FADD.FTZ R75, R159, 1 ;  /* 0x3f8000009f4b7421 */ /* 0x002fe20000010000 */
[----:B------:R-:W-:-:S06]  /*6370*/  FMUL.FTZ R159, R123, -1.4426950216293334961 ;  /* 0xbfb8aa3b7b9f7820 */ /* 0x000fcc0000410000 */
        /* <DEDUP_REMOVED lines=8> */
[----:B------:R-:W1:Y:S01]  /*6400*/  MUFU.EX2 R136, R136 ;  /* 0x0000008800887308 */ /* 0x000e620000000800 */
[----:B--2---:R-:W-:Y:S01]  /*6410*/  FMUL.FTZ R110, R110, R83 ;  /* 0x000000536e6e7220 */ /* 0x004fe20000410000 */
[----:B------:R-:W-:-:S06]  /*6420*/  FMUL.FTZ R83, R120, -1.4426950216293334961 ;  /* 0xbfb8aa3b78537820 */ /* 0x000fcc0000410000 */
[----:B------:R2:W3:Y:S01]  /*6430*/  MUFU.EX2 R74, R165 ;  /* 0x000000a5004a7308 */ /* 0x0004e20000000800 */
[----:B0-----:R-:W-:-:S07]  /*6440*/  FMUL.FTZ R84, R84, R161 ;  /* 0x000000a154547220 */ /* 0x001fce0000410000 */
[----:B------:R-:W0:Y:S01]  /*6450*/  MUFU.RCP R160, R160 ;  /* 0x000000a000a07308 */ /* 0x000e220000001000 */
[----:B-1----:R-:W-:Y:S01]  /*6460*/  FADD.FTZ R99, R136, 1 ;  /* 0x3f80000088637421 */ /* 0x002fe20000010000 */
[----:B--2---:R-:W-:-:S06]  /*6470*/  FMUL.FTZ R165, R88, -1.4426950216293334961 ;  /* 0xbfb8aa3b58a57820 */ /* 0x004fcc0000410000 */
[----:B------:R-:W1:Y:S01]  /*6480*/  MUFU.EX2 R158, R158 ;  /* 0x0000009e009e7308 */ /* 0x000e620000000800 */
[----:B---3--:R-:W-:-:S07]  /*6490*/  FADD.FTZ R161, R74, 1 ;  /* 0x3f8000004aa17421 */ /* 0x008fce0000010000 */
        /* <DEDUP_REMOVED lines=11> */
[----:B------:R-:W-:Y:S02]  /*6550*/  F2FP.F16.F32.PACK_AB R116, R118, R115 ;  /* 0x000000737674723e */ /* 0x000fe400000000ff */
[----:B------:R-:W0:Y:S01]  /*6560*/  MUFU.RCP R161, R161 ;  /* 0x000000a100a17308 */ /* 0x000e220000001000 */
[----:B-1----:R-:W-:-:S07]  /*6570*/  FMUL.FTZ R119, R119, R79 ;  /* 0x0000004f77777220 */ /* 0x002fce0000410000 */
[----:B------:R1:W3:Y:S01]  /*6580*/  MUFU.EX2 R79, R165 ;  /* 0x000000a5004f7308 */ /* 0x0002e20000000800 */
[----:B--2---:R-:W-:-:S07]  /*6590*/  FADD.FTZ R83, R83, 1 ;  /* 0x3f80000053537421 */ /* 0x004fce0000010000 */
[----:B------:R-:W2:Y:S01]  /*65a0*/  MUFU.RCP R160, R160 ;  /* 0x000000a000a07308 */ /* 0x000ea20000001000 */
[----:B0-----:R-:W-:Y:S01]  /*65b0*/  FMUL.FTZ R86, R86, R161 ;  /* 0x000000a156567220 */ /* 0x001fe20000410000 */
[----:B-1----:R-:W-:-:S06]  /*65c0*/  FMUL.FTZ R165, R92, -1.4426950216293334961 ;  /* 0xbfb8aa3b5ca57820 */ /* 0x002fcc0000410000 */
[----:B------:R-:W0:Y:S01]  /*65d0*/  MUFU.RCP R136, R136 ;  /* 0x0000008800887308 */ /* 0x000e220000001000 */
[----:B---3--:R-:W-:-:S07]  /*65e0*/  FADD.FTZ R161, R79, 1 ;  /* 0x3f8000004fa17421 */ /* 0x008fce0000010000 */
        /* <DEDUP_REMOVED lines=8> */
[----:B------:R-:W1:Y:S01]  /*6670*/  MUFU.EX2 R75, R75 ;  /* 0x0000004b004b7308 */ /* 0x000e620000000800 */
[----:B--2---:R-:W-:Y:S01]  /*6680*/  FADD.FTZ R74, R137, 1 ;  /* 0x3f800000894a7421 */ /* 0x004fe20000010000 */
[----:B------:R-:W-:-:S06]  /*6690*/  FMUL.FTZ R137, R91, -1.4426950216293334961 ;  /* 0xbfb8aa3b5b897820 */ /* 0x000fcc0000410000 */
[----:B------:R-:W2:Y:S01]  /*66a0*/  MUFU.RCP R83, R83 ;  /* 0x0000005300537308 */ /* 0x000ea20000001000 */
[----:B0-----:R-:W-:Y:S01]  /*66b0*/  FMUL.FTZ R122, R122, R99 ;  /* 0x000000637a7a7220 */ /* 0x001fe20000410000 */
[----:B------:R-:W-:-:S06]  /*66c0*/  FMUL.FTZ R99, R90, -1.4426950216293334961 ;  /* 0xbfb8aa3b5a637820 */ /* 0x000fcc0000410000 */
[----:B------:R-:W0:Y:S01]  /*66d0*/  MUFU.RCP R161, R161 ;  /* 0x000000a100a17308 */ /* 0x000e220000001000 */
[----:B-1----:R-:W-:-:S07]  /*66e0*/  FADD.FTZ R75, R75, 1 ;  /* 0x3f8000004b4b7421 */ /* 0x002fce0000010000 */
[----:B------:R-:W1:Y:S01]  /*66f0*/  MUFU.EX2 R136, R136 ;  /* 0x0000008800887308 */ /* 0x000e620000000800 */
[----:B--2---:R-:W-:Y:S01]  /*6700*/  FMUL.FTZ R120, R120, R83 ;  /* 0x0000005378787220 */ /* 0x004fe20000410000 */
[----:B------:R-:W-:-:S04]  /*6710*/  FMUL.FTZ R83, R126, -1.4426950216293334961 ;  /* 0xbfb8aa3b7e537820 */ /* 0x000fc80000410000 */
[----:B------:R-:W-:Y:S02]  /*6720*/  F2FP.F16.F32.PACK_AB R117, R120, R117 ;  /* 0x000000757875723e */ /* 0x000fe400000000ff */
[----:B------:R-:W2:Y:S01]  /*6730*/  MUFU.RCP R160, R160 ;  /* 0x000000a000a07308 */ /* 0x000ea20000001000 */
[----:B0-----:R-:W-:-:S07]  /*6740*/  FMUL.FTZ R88, R88, R161 ;  /* 0x000000a158587220 */ /* 0x001fce0000410000 */
[----:B------:R-:W0:Y:S01]  /*6750*/  MUFU.EX2 R159, R159 ;  /* 0x0000009f009f7308 */ /* 0x000e220000000800 */
[----:B-1----:R-:W-:Y:S01]  /*6760*/  FADD.FTZ R161, R136, 1 ;  /* 0x3f80000088a17421 */ /* 0x002fe20000010000 */
[----:B------:R-:W-:-:S06]  /*6770*/  FMUL.FTZ R136, R133, -1.4426950216293334961 ;  /* 0xbfb8aa3b85887820 */ /* 0x000fcc0000410000 */
[----:B------:R-:W1:Y:S01]  /*6780*/  MUFU.RCP R74, R74 ;  /* 0x0000004a004a7308 */ /* 0x000e620000001000 */
[----:B--2---:R-:W-:-:S07]  /*6790*/  FMUL.FTZ R125, R125, R160 ;  /* 0x000000a07d7d7220 */ /* 0x004fce0000410000 */
[----:B------:R-:W-:Y:S01]  /*67a0*/  MUFU.EX2 R99, R99 ;  /* 0x0000006300637308 */ /* 0x000fe20000000800 */
[----:B0-----:R-:W-:Y:S01]  /*67b0*/  FADD.FTZ R160, R159, 1 ;  /* 0x3f8000009fa07421 */ /* 0x001fe20000010000 */
[----:B------:R-:W-:-:S06]  /*67c0*/  FMUL.FTZ R159, R131, -1.4426950216293334961 ;  /* 0xbfb8aa3b839f7820 */ /* 0x000fcc0000410000 */
[----:B------:R-:W0:Y:S01]  /*67d0*/  MUFU.RCP R75, R75 ;  /* 0x0000004b004b7308 */ /* 0x000e220000001000 */
[----:B-1----:R-:W-:-:S07]  /*67e0*/  FMUL.FTZ R87, R87, R74 ;  /* 0x0000004a57577220 */ /* 0x002fce0000410000 */
[----:B------:R-:W1:Y:S08]  /*67f0*/  MUFU.EX2 R83, R83 ;  /* 0x0000005300537308 */ /* 0x000e700000000800 */
[----:B------:R2:W-:Y:S01]  /*6800*/  MUFU.EX2 R74, R165 ;  /* 0x000000a5004a7308 */ /* 0x0005e20000000800 */
[----:B0-----:R-:W-:Y:S01]  /*6810*/  FMUL.FTZ R124, R124, R75 ;  /* 0x0000004b7c7c7220 */ /* 0x001fe20000410000 */
[----:B------:R-:W-:-:S06]  /*6820*/  FMUL.FTZ R75, R130, -1.4426950216293334961 ;  /* 0xbfb8aa3b824b7820 */ /* 0x000fcc0000410000 */
[----:B------:R-:W0:Y:S01]  /*6830*/  MUFU.EX2 R158, R158 ;  /* 0x0000009e009e7308 */ /* 0x000e220000000800 */
[----:B--2---:R-:W-:Y:S01]  /*6840*/  FADD.FTZ R165, R99, 1 ;  /* 0x3f80000063a57421 */ /* 0x004fe20000010000 */
[----:B-1----:R-:W-:-:S06]  /*6850*/  FADD.FTZ R83, R83, 1 ;  /* 0x3f80000053537421 */ /* 0x002fcc0000010000 */
[----:B------:R-:W1:Y:S08]  /*6860*/  MUFU.EX2 R137, R137 ;  /* 0x0000008900897308 */ /* 0x000e700000000800 */
[----:B------:R-:W2:Y:S01]  /*6870*/  MUFU.RCP R161, R161 ;  /* 0x000000a100a17308 */ /* 0x000ea20000001000 */
[----:B0-----:R-:W-:Y:S01]  /*6880*/  FADD.FTZ R79, R158, 1 ;  /* 0x3f8000009e4f7421 */ /* 0x001fe20000010000 */
[----:B------:R-:W-:-:S06]  /*6890*/  FMUL.FTZ R158, R93, -1.4426950216293334961 ;  /* 0xbfb8aa3b5d9e7820 */ /* 0x000fcc0000410000 */
[----:B------:R-:W0:Y:S01]  /*68a0*/  MUFU.EX2 R140, R140 ;  /* 0x0000008c008c7308 */ /* 0x000e220000000800 */
[----:B-1----:R-:W-:-:S07]  /*68b0*/  FADD.FTZ R137, R137, 1 ;  /* 0x3f80000089897421 */ /* 0x002fce0000010000 */
[----:B------:R1:W3:Y:S01]  /*68c0*/  MUFU.RCP R99, R165 ;  /* 0x000000a500637308 */ /* 0x0002e20000001000 */
[----:B--2---:R-:W-:Y:S01]  /*68d0*/  FMUL.FTZ R128, R128, R161 ;  /* 0x000000a180807220 */ /* 0x004fe20000410000 */
[----:B------:R-:W-:-:S06]  /*68e0*/  FADD.FTZ R161, R74, 1 ;  /* 0x3f8000004aa17421 */ /* 0x000fcc0000010000 */
[----:B------:R-:W2:Y:S01]  /*68f0*/  MUFU.EX2 R159, R159 ;  /* 0x0000009f009f7308 */ /* 0x000ea20000000800 */
[----:B0-----:R-:W-:Y:S01]  /*6900*/  FADD.FTZ R140, R140, 1 ;  /* 0x3f8000008c8c7421 */ /* 0x001fe20000010000 */
[----:B-1----:R-:W-:-:S06]  /*6910*/  FMUL.FTZ R165, R96, -1.4426950216293334961 ;  /* 0xbfb8aa3b60a57820 */ /* 0x002fcc0000410000 */
[----:B------:R-:W0:Y:S01]  /*6920*/  MUFU.RCP R160, R160 ;  /* 0x000000a000a07308 */ /* 0x000e220000001000 */
[----:B---3--:R-:W-:Y:S01]  /*6930*/  FMUL.FTZ R90, R90, R99 ;  /* 0x000000635a5a7220 */ /* 0x008fe20000410000 */
[----:B------:R-:W-:-:S06]  /*6940*/  FMUL.FTZ R99, R95, -1.4426950216293334961 ;  /* 0xbfb8aa3b5f637820 */ /* 0x000fcc0000410000 */
[----:B------:R-:W1:Y:S01]  /*6950*/  MUFU.EX2 R75, R75 ;  /* 0x0000004b004b7308 */ /* 0x000e620000000800 */
[----:B--2---:R-:W-:Y:S01]  /*6960*/  FADD.FTZ R74, R159, 1 ;  /* 0x3f8000009f4a7421 */ /* 0x004fe20000010000 */
[----:B------:R-:W-:-:S06]  /*6970*/  FMUL.FTZ R159, R135, -1.4426950216293334961 ;  /* 0xbfb8aa3b879f7820 */ /* 0x000fcc0000410000 */
[----:B------:R-:W2:Y:S01]  /*6980*/  MUFU.RCP R83, R83 ;  /* 0x0000005300537308 */ /* 0x000ea20000001000 */
[----:B0-----:R-:W-:-:S07]  /*6990*/  FMUL.FTZ R127, R127, R160 ;  /* 0x000000a07f7f7220 */ /* 0x001fce0000410000 */
[----:B------:R-:W0:Y:S01]  /*69a0*/  MUFU.RCP R79, R79 ;  /* 0x0000004f004f7308 */ /* 0x000e220000001000 */
[----:B-1----:R-:W-:-:S07]  /*69b0*/  FADD.FTZ R75, R75, 1 ;  /* 0x3f8000004b4b7421 */ /* 0x002fce0000010000 */
[----:B------:R-:W1:Y:S01]  /*69c0*/  MUFU.RCP R160, R137 ;  /* 0x0000008900a07308 */ /* 0x000e620000001000 */
[----:B--2---:R-:W-:Y:S01]  /*69d0*/  FMUL.FTZ R126, R126, R83 ;  /* 0x000000537e7e7220 */ /* 0x004fe20000410000 */
[----:B------:R-:W-:-:S06]  /*69e0*/  FMUL.FTZ R83, R132, -1.4426950216293334961 ;  /* 0xbfb8aa3b84537820 */ /* 0x000fcc0000410000 */
[----:B------:R-:W2:Y:S01]  /*69f0*/  MUFU.EX2 R158, R158 ;  /* 0x0000009e009e7308 */ /* 0x000ea20000000800 */
[----:B0-----:R-:W-:Y:S01]  /*6a00*/  FMUL.FTZ R89, R89, R79 ;  /* 0x0000004f59597220 */ /* 0x001fe20000410000 */
[----:B------:R-:W-:-:S06]  /*6a10*/  FMUL.FTZ R79, R94, -1.4426950216293334961 ;  /* 0xbfb8aa3b5e4f7820 */ /* 0x000fcc0000410000 */
[----:B------:R-:W0:Y:S01]  /*6a20*/  MUFU.RCP R140, R140 ;  /* 0x0000008c008c7308 */ /* 0x000e220000001000 */
[----:B-1----:R-:W-:-:S07]  /*6a30*/  FMUL.FTZ R91, R91, R160 ;  /* 0x000000a05b5b7220 */ /* 0x002fce0000410000 */
        /* <DEDUP_REMOVED lines=10> */
[----:B------:R-:W-:-:S06]  /*6ae0*/  FMUL.FTZ R74, R76, -1.4426950216293334961 ;  /* 0xbfb8aa3b4c4a7820 */ /* 0x000fcc0000410000 */
[----:B------:R-:W2:Y:S01]  /*6af0*/  MUFU.EX2 R79, R79 ;  /* 0x0000004f004f7308 */ /* 0x000ea20000000800 */
[----:B0-----:R-:W-:Y:S01]  /*6b00*/  FMUL.FTZ R130, R130, R75 ;  /* 0x0000004b82827220 */ /* 0x001fe20000410000 */
[----:B------:R-:W-:-:S06]  /*6b10*/  FMUL.FTZ R75, R98, -1.4426950216293334961 ;  /* 0xbfb8aa3b624b7820 */ /* 0x000fcc0000410000 */
[----:B------:R-:W0:Y:S01]  /*6b20*/  MUFU.RCP R160, R160 ;  /* 0x000000a000a07308 */ /* 0x000e220000001000 */
[----:B-1----:R-:W-:-:S07]  /*6b30*/  FADD.FTZ R83, R83, 1 ;  /* 0x3f80000053537421 */ /* 0x002fce0000010000 */
[----:B------:R-:W1:Y:S01]  /*6b40*/  MUFU.EX2 R136, R136 ;  /* 0x0000008800887308 */ /* 0x000e620000000800 */
[----:B--2---:R-:W-:-:S07]  /*6b50*/  FADD.FTZ R79, R79, 1 ;  /* 0x3f8000004f4f7421 */ /* 0x004fce0000010000 */
[----:B------:R-:W2:Y:S01]  /*6b60*/  MUFU.EX2 R137, R165 ;  /* 0x000000a500897308 */ /* 0x000ea20000000800 */
[----:B0-----:R-:W-:-:S05]  /*6b70*/  FMUL.FTZ R93, R93, R160 ;  /* 0x000000a05d5d7220 */ /* 0x001fca0000410000 */
[----:B------:R-:W-:Y:S02]  /*6b80*/  F2FP.F16.F32.PACK_AB R12, R131, R93 ;  /* 0x0000005d830c723e */ /* 0x000fe400000000ff */
[----:B------:R-:W0:Y:S01]  /*6b90*/  MUFU.RCP R161, R161 ;  /* 0x000000a100a17308 */ /* 0x000e220000001000 */
[----:B-1----:R-:W-:-:S07]  /*6ba0*/  FADD.FTZ R160, R136, 1 ;  /* 0x3f80000088a07421 */ /* 0x002fce0000010000 */
[----:B------:R-:W1:Y:S01]  /*6bb0*/  MUFU.EX2 R140, R140 ;  /* 0x0000008c008c7308 */ /* 0x000e620000000800 */
[----:B--2---:R-:W-:-:S07]  /*6bc0*/  FADD.FTZ R136, R137, 1 ;  /* 0x3f80000089887421 */ /* 0x004fce0000010000 */
[----:B------:R-:W2:Y:S01]  /*6bd0*/  MUFU.RCP R99, R99 ;  /* 0x0000006300637308 */ /* 0x000ea20000001000 */
[----:B0-----:R-:W-:-:S07]  /*6be0*/  FMUL.FTZ R92, R92, R161 ;  /* 0x000000a15c5c7220 */ /* 0x001fce0000410000 */
[----:B------:R-:W-:Y:S01]  /*6bf0*/  MUFU.EX2 R158, R158 ;  /* 0x0000009e009e7308 */ /* 0x000fe20000000800 */
[----:B-1----:R-:W-:-:S07]  /*6c00*/  FADD.FTZ R137, R140, 1 ;  /* 0x3f8000008c897421 */ /* 0x002fce0000010000 */
[----:B------:R-:W0:Y:S01]  /*6c10*/  MUFU.EX2 R159, R159 ;  /* 0x0000009f009f7308 */ /* 0x000e220000000800 */
[----:B--2---:R-:W-:-:S07]  /*6c20*/  FMUL.FTZ R95, R95, R99 ;  /* 0x000000635f5f7220 */ /* 0x004fce0000410000 */
[----:B------:R-:W1:Y:S08]  /*6c30*/  MUFU.EX2 R74, R74 ;  /* 0x0000004a004a7308 */ /* 0x000e700000000800 */
[----:B------:R-:W2:Y:S01]  /*6c40*/  MUFU.EX2 R75, R75 ;  /* 0x0000004b004b7308 */ /* 0x000ea20000000800 */
[----:B0-----:R-:W-:-:S07]  /*6c50*/  FADD.FTZ R140, R159, 1 ;  /* 0x3f8000009f8c7421 */ /* 0x001fce0000010000 */
[----:B------:R-:W0:Y:S01]  /*6c60*/  MUFU.RCP R83, R83 ;  /* 0x0000005300537308 */ /* 0x000e220000001000 */
[----:B-1----:R-:W-:Y:S01]  /*6c70*/  FADD.FTZ R99, R74, 1 ;  /* 0x3f8000004a637421 */ /* 0x002fe20000010000 */
[----:B------:R-:W-:-:S06]  /*6c80*/  IADD3 R74, P1, PT, R141, UR12, RZ ;  /* 0x0000000c8d4a7c10 */ /* 0x000fcc000ff3e0ff */
[----:B------:R1:W3:Y:S01]  /*6c90*/  MUFU.RCP R161, R79 ;  /* 0x0000004f00a17308 */ /* 0x0002e20000001000 */
[----:B--2---:R-:W-:-:S07]  /*6ca0*/  FADD.FTZ R75, R75, 1 ;  /* 0x3f8000004b4b7421 */ /* 0x004fce0000010000 */
[----:B------:R-:W2:Y:S01]  /*6cb0*/  MUFU.RCP R160, R160 ;  /* 0x000000a000a07308 */ /* 0x000ea20000001000 */
[----:B-1----:R-:W-:Y:S01]  /*6cc0*/  FADD.FTZ R79, R158, 1 ;  /* 0x3f8000009e4f7421 */ /* 0x002fe20000010000 */
[----:B0-----:R-:W-:-:S06]  /*6cd0*/  FMUL.FTZ R132, R132, R83 ;  /* 0x0000005384847220 */ /* 0x001fcc0000410000 */
[----:B------:R-:W0:Y:S01]  /*6ce0*/  MUFU.RCP R136, R136 ;  /* 0x0000008800887308 */ /* 0x000e220000001000 */
[----:B---3--:R-:W-:-:S05]  /*6cf0*/  FMUL.FTZ R94, R94, R161 ;  /* 0x000000a15e5e7220 */ /* 0x008fca0000410000 */
[----:B------:R-:W-:Y:S02]  /*6d00*/  F2FP.F16.F32.PACK_AB R13, R132, R94 ;  /* 0x0000005e840d723e */ /* 0x000fe400000000ff */
[----:B------:R-:W1:Y:S01]  /*6d10*/  MUFU.RCP R137, R137 ;  /* 0x0000008900897308 */ /* 0x000e620000001000 */
[----:B--2---:R-:W-:-:S07]  /*6d20*/  FMUL.FTZ R133, R133, R160 ;  /* 0x000000a085857220 */ /* 0x004fce0000410000 */
[----:B------:R-:W2:Y:S01]  /*6d30*/  MUFU.RCP R79, R79 ;  /* 0x0000004f004f7308 */ /* 0x000ea20000001000 */
[----:B0-----:R-:W-:-:S07]  /*6d40*/  FMUL.FTZ R96, R96, R136 ;  /* 0x0000008860607220 */ /* 0x001fce0000410000 */
[----:B------:R-:W0:Y:S01]  /*6d50*/  MUFU.RCP R140, R140 ;  /* 0x0000008c008c7308 */ /* 0x000e220000001000 */
[----:B-1----:R-:W-:-:S07]  /*6d60*/  FMUL.FTZ R134, R134, R137 ;  /* 0x0000008986867220 */ /* 0x002fce0000410000 */
[----:B------:R1:W3:Y:S01]  /*6d70*/  MUFU.RCP R83, R75 ;  /* 0x0000004b00537308 */ /* 0x0002e20000001000 */
[----:B--2---:R-:W-:Y:S01]  /*6d80*/  FMUL.FTZ R97, R97, R79 ;  /* 0x0000004f61617220 */ /* 0x004fe20000410000 */
[----:B------:R-:W-:-:S06]  /*6d90*/  F2FP.F16.F32.PACK_AB R79, R138, R139 ;  /* 0x0000008b8a4f723e */ /* 0x000fcc00000000ff */
[----:B------:R-:W2:Y:S01]  /*6da0*/  MUFU.RCP R99, R99 ;  /* 0x0000006300637308 */ /* 0x000ea20000001000 */
[----:B-1----:R-:W-:Y:S01]  /*6db0*/  IADD3.X R75, PT, PT, R142, UR13, RZ, P1, !PT ;  /* 0x0000000d8e4b7c10 */ /* 0x002fe20008ffe4ff */
[----:B------:R-:W1:Y:S01]  /*6dc0*/  LDCU.64 UR12, c[0x0][0x3a8] ;  /* 0x00007500ff0c77ac */ /* 0x000e620008000a00 */
[----:B0-----:R-:W-:-:S03]  /*6dd0*/  FMUL.FTZ R135, R135, R140 ;  /* 0x0000008c87877220 */ /* 0x001fc60000410000 */
[----:B------:R0:W-:Y:S01]  /*6de0*/  STG.E.64 desc[UR14][R74.64+0x15400], R2 ;  /* 0x015400024a007986 */ /* 0x0001e2000c101b0e */
[----:B---3--:R-:W-:-:S03]  /*6df0*/  FMUL.FTZ R98, R98, R83 ;  /* 0x0000005362627220 */ /* 0x008fc60000410000 */
[----:B------:R3:W-:Y:S01]  /*6e00*/  STG.E.64 desc[UR14][R74.64+0x11800], R14 ;  /* 0x0118000e4a007986 */ /* 0x0007e2000c101b0e */
[----:B------:R-:W-:Y:S02]  /*6e10*/  F2FP.F16.F32.PACK_AB R83, R108, R105 ;  /* 0x000000696c53723e */ /* 0x000fe400000000ff */
[----:B------:R-:W-:Y:S01]  /*6e20*/  F2FP.F16.F32.PACK_AB R108, R110, R107 ;  /* 0x0000006b6e6c723e */ /* 0x000fe200000000ff */
[----:B------:R4:W-:Y:S01]  /*6e30*/  STG.E.64 desc[UR14][R74.64+0x12c00], R10 ;  /* 0x012c000a4a007986 */ /* 0x0009e2000c101b0e */
[----:B--2---:R-:W-:-:S03]  /*6e40*/  FMUL.FTZ R76, R76, R99 ;  /* 0x000000634c4c7220 */ /* 0x004fc60000410000 */
[----:B------:R2:W-:Y:S01]  /*6e50*/  STG.E.64 desc[UR14][R74.64+0x14000], R6 ;  /* 0x014000064a007986 */ /* 0x0005e2000c101b0e */
[----:B0-----:R-:W-:Y:S01]  /*6e60*/  F2FP.F16.F32.PACK_AB R2, R123, R85 ;  /* 0x000000557b02723e */ /* 0x001fe200000000ff */
[----:B-1----:R-:W-:Y:S01]  /*6e70*/  UISETP.GE.U32.AND UP0, UPT, UR11, UR12, UPT ;  /* 0x0000000c0b00728c */ /* 0x002fe2000bf06070 */
[----:B------:R-:W-:Y:S01]  /*6e80*/  F2FP.F16.F32.PACK_AB R3, R124, R86 ;  /* 0x000000567c03723e */ /* 0x000fe200000000ff */
[----:B------:R0:W-:Y:S01]  /*6e90*/  STG.E.64 desc[UR14][R74.64+0x16800], R4 ;  /* 0x016800044a007986 */ /* 0x0001e2000c101b0e */
[----:B---3--:R-:W-:Y:S01]  /*6ea0*/  F2FP.F16.F32.PACK_AB R14, R133, R95 ;  /* 0x0000005f850e723e */ /* 0x008fe200000000ff */
[----:B------:R-:W-:Y:S01]  /*6eb0*/  UISETP.GE.AND.EX UP0, UPT, UR5, UR13, UPT, UP0 ;  /* 0x0000000d0500728c */ /* 0x000fe2000bf06300 */
[----:B------:R-:W-:Y:S01]  /*6ec0*/  F2FP.F16.F32.PACK_AB R15, R134, R96 ;  /* 0x00000060860f723e */ /* 0x000fe200000000ff */
[----:B------:R1:W-:Y:S01]  /*6ed0*/  STG.E.64 desc[UR14][R74.64+0x17c00], R8 ;  /* 0x017c00084a007986 */ /* 0x0003e2000c101b0e */
[----:B----4-:R-:W-:Y:S02]  /*6ee0*/  F2FP.F16.F32.PACK_AB R10, R129, R91 ;  /* 0x0000005b810a723e */ /* 0x010fe400000000ff */
[----:B------:R-:W-:Y:S01]  /*6ef0*/  F2FP.F16.F32.PACK_AB R11, R130, R92 ;  /* 0x0000005c820b723e */ /* 0x000fe200000000ff */
[----:B------:R3:W-:Y:S01]  /*6f00*/  STG.E.64 desc[UR14][R74.64+0x1f400], R2 ;  /* 0x01f400024a007986 */ /* 0x0007e2000c101b0e */
[----:B--2---:R-:W-:-:S02]  /*6f10*/  F2FP.F16.F32.PACK_AB R6, R121, R119 ;  /* 0x000000777906723e */ /* 0x004fc400000000ff */
[----:B------:R-:W-:Y:S01]  /*6f20*/  F2FP.F16.F32.PACK_AB R7, R122, R84 ;  /* 0x000000547a07723e */ /* 0x000fe200000000ff */
[----:B------:R2:W-:Y:S01]  /*6f30*/  STG.E.64 desc[UR14][R74.64], R78 ;  /* 0x0000004e4a007986 */ /* 0x0005e2000c101b0e */
[----:B0-----:R-:W-:Y:S02]  /*6f40*/  F2FP.F16.F32.PACK_AB R4, R125, R87 ;  /* 0x000000577d04723e */ /* 0x001fe400000000ff */
[----:B------:R-:W-:Y:S01]  /*6f50*/  F2FP.F16.F32.PACK_AB R5, R126, R88 ;  /* 0x000000587e05723e */ /* 0x000fe200000000ff */
[----:B------:R2:W-:Y:S01]  /*6f60*/  STG.E.64 desc[UR14][R74.64+0x1400], R80 ;  /* 0x001400504a007986 */ /* 0x0005e2000c101b0e */
[----:B-1----:R-:W-:Y:S02]  /*6f70*/  F2FP.F16.F32.PACK_AB R8, R127, R89 ;  /* 0x000000597f08723e */ /* 0x002fe400000000ff */
[----:B------:R-:W-:Y:S01]  /*6f80*/  F2FP.F16.F32.PACK_AB R9, R128, R90 ;  /* 0x0000005a8009723e */ /* 0x000fe200000000ff */
[----:B------:R2:W-:Y:S01]  /*6f90*/  STG.E.64 desc[UR14][R74.64+0x2800], R62 ;  /* 0x0028003e4a007986 */ /* 0x0005e2000c101b0e */
[----:B---3--:R-:W-:-:S02]  /*6fa0*/  F2FP.F16.F32.PACK_AB R2, R135, R97 ;  /* 0x000000618702723e */ /* 0x008fc400000000ff */
        /* <DEDUP_REMOVED lines=25> */
.L_x_857:
        /* <DEDUP_REMOVED lines=12> */
.L_x_924:


//--------------------- .text._ZN13group_norm_v214gn_cuda_kernelI6__halfLi320ELi2ELi16ELi40ELi4096ELb1ELi64ELi320ELi320ELi4ELb1ELi4ELb0ELb0ENS_16CompileConditionILi1000EEEEEvPT_PKS4_S7_S7_flPfS8_Pj --------------------------
	.section	.text._ZN13group_norm_v214gn_cuda_kernelI6__halfLi320ELi2ELi16ELi40ELi4096ELb1ELi64ELi320ELi320ELi4ELb1ELi4ELb0ELb0ENS_16CompileConditionILi1000EEEEEvPT_PKS4_S7_S7_flPfS8_Pj,"ax",@progbits
	.align	128
        .global         _ZN13group_norm_v214gn_cuda_kernelI6__halfLi320ELi2ELi16ELi40ELi4096ELb1ELi64ELi320ELi320ELi4ELb1ELi4ELb0ELb0ENS_16CompileConditionILi1000EEEEEvPT_PKS4_S7_S7_flPfS8_Pj
        .type           _ZN13group_norm_v214gn_cuda_kernelI6__halfLi320ELi2ELi16ELi40ELi4096ELb1ELi64ELi320ELi320ELi4ELb1ELi4ELb0ELb0ENS_16CompileConditionILi1000EEEEEvPT_PKS4_S7_S7_flPfS8_Pj,@function
        .size           _ZN13group_norm_v214gn_cuda_kernelI6__halfLi320ELi2ELi16ELi40ELi4096ELb1ELi64ELi320ELi320ELi4ELb1ELi4ELb0ELb0ENS_16CompileConditionILi1000EEEEEvPT_PKS4_S7_S7_flPfS8_Pj,(.L_x_925 - _ZN13group_norm_v214gn_cuda_kernelI6__halfLi320ELi2ELi16ELi40ELi4096ELb1ELi64ELi320ELi320ELi4ELb1ELi4ELb0ELb0ENS_16CompileConditionILi1000EEEEEvPT_PKS4_S7_S7_flPfS8_Pj)
        .other          _ZN13group_norm_v214gn_cuda_kernelI6__halfLi320ELi2ELi16ELi40ELi4096ELb1ELi64ELi320ELi320ELi4ELb1ELi4ELb0ELb0ENS_16CompileConditionILi1000EEEEEvPT_PKS4_S7_S7_flPfS8_Pj,@"STO_CUDA_ENTRY STV_DEFAULT"
_ZN13group_norm_v214gn_cuda_kernelI6__halfLi320ELi2ELi16ELi40ELi4096ELb1ELi64ELi320ELi320ELi4ELb1ELi4ELb0ELb0ENS_16CompileConditionILi1000EEEEEvPT_PKS4_S7_S7_flPfS8_Pj:
.text._ZN13group_norm_v214gn_cuda_kernelI6__halfLi320ELi2ELi16ELi40ELi4096ELb1ELi64ELi320ELi320ELi4ELb1ELi4ELb0ELb0ENS_16CompileConditionILi1000EEEEEvPT_PKS4_S7_S7_flPfS8_Pj:
        /* <DEDUP_REMOVED lines=14> */
[----:B------:R-:W4:Y:S01]  /*00e0*/  S2R R6, SR_CgaCtaId ;  /* 0x0000000000067919 */ /* 0x000f220000008800 */
[----:B------:R-:W1:Y:S01]  /*00f0*/  LDCU.64 UR6, c[0x0][0x3c0] ;  /* 0x00007800ff0677ac */ /* 0x000e620008000a00 */
        /* <DEDUP_REMOVED lines=19> */
[----:B-1----:R-:W-:Y:S01]  /*0230*/  ISETP.EQ.U32.AND P1, PT, R8, RZ, PT ;  /* 0x000000ff0800720c */ /* 0x002fe20003f22070 */
[----:B------:R-:W-:Y:S01]  /*0240*/  USHF.L.U32 UR5, UR16, 0x3, URZ ;  /* 0x0000000310057899 */ /* 0x000fe200080006ff */
[----:B------:R-:W-:Y:S01]  /*0250*/  LOP3.LUT R8, R4, 0xffff, RZ, 0xc0, !PT ;  /* 0x0000ffff04087812 */ /* 0x000fe200078ec0ff */
[----:B------:R-:W0:Y:S01]  /*0260*/  S2R R0, SR_CTAID.X ;  /* 0x0000000000007919 */ /* 0x000e220000002500 */
[----:B------:R-:W-:Y:S01]  /*0270*/  UMOV UR11, UR4 ;  /* 0x00000004000b7c82 */ /* 0x000fe20008000000 */
[----:B------:R-:W-:-:S02]  /*0280*/  ULOP3.LUT UR5, UR5, 0x8, URZ, 0xc0, !UPT ;  /* 0x0000000805057892 */ /* 0x000fc4000f8ec0ff */
[----:B------:R-:W-:Y:S01]  /*0290*/  IMAD R8, R8, 0x667, RZ ;  /* 0x0000066708087824 */ /* 0x000fe200078e02ff */
[----:B------:R-:W-:Y:S01]  /*02a0*/  UIMAD.WIDE.U32 UR6, UR16, 0x4, UR6 ;  /* 0x00000004100678a5 */ /* 0x000fe2000f8e0006 */
[----:B------:R-:W-:Y:S01]  /*02b0*/  UMOV UR4, URZ ;  /* 0x000000ff00047c82 */ /* 0x000fe20008000000 */
[----:B0-----:R-:W-:Y:S02]  /*02c0*/  LOP3.LUT P0, RZ, R0, 0x3f, RZ, 0xc0, !PT ;  /* 0x0000003f00ff7812 */ /* 0x001fe4000780c0ff */
[----:B------:R-:W-:Y:S02]  /*02d0*/  MOV R0, 0x400 ;  /* 0x0000040000007802 */ /* 0x000fe40000000f00 */
[----:B------:R-:W-:Y:S02]  /*02e0*/  ISETP.EQ.OR.EX P0, PT, R9, RZ, P0, P1 ;  /* 0x000000ff0900720c */ /* 0x000fe40000702710 */
[----:B------:R-:W-:Y:S02]  /*02f0*/  IADD3 R5, PT, PT, R0, 0xc80, RZ ;  /* 0x00000c8000057810 */ /* 0x000fe40007ffe0ff */
[----:B----4-:R-:W-:-:S02]  /*0300*/  LEA R0, R6, R0, 0x18 ;  /* 0x0000000006007211 */ /* 0x010fc400078ec0ff */
[----:B------:R-:W-:Y:S02]  /*0310*/  LEA R6, R6, R5, 0x18 ;  /* 0x0000000506067211 */ /* 0x000fe400078ec0ff */
[----:B------:R-:W-:Y:S01]  /*0320*/  LEA.HI R5, R8, -UR5, RZ, 0x10 ;  /* 0x8000000508057c11 */ /* 0x000fe2000f8f80ff */
[----:B------:R-:W-:Y:S01]  /*0330*/  IMAD R0, R7, 0x28, R0 ;  /* 0x0000002807007824 */ /* 0x000fe200078e0200 */
[----:B------:R-:W-:Y:S01]  /*0340*/  ISETP.GT.U32.OR P0, PT, R2, 0x7, P0 ;  /* 0x000000070200780c */ /* 0x000fe20000704470 */
[----:B------:R-:W-:Y:S01]  /*0350*/  UMOV UR5, URZ ;  /* 0x000000ff00057c82 */ /* 0x000fe20008000000 */
[----:B------:R-:W-:Y:S02]  /*0360*/  LEA R5, R5, R6, 0x3 ;  /* 0x0000000605057211 */ /* 0x000fe400078e18ff */
[----:B------:R-:W-:-:S09]  /*0370*/  LEA R6, R3, R0, 0x3 ;  /* 0x0000000003067211 */ /* 0x000fd200078e18ff */
.L_x_866:
[----:B------:R-:W0:Y:S01]  /*0380*/  S2UR UR17, SR_CTAID.X ;  /* 0x00000000001179c3 */ /* 0x000e220000002500 */
[----:B------:R-:W-:Y:S01]  /*0390*/  HFMA2 R9, -RZ, RZ, 0, 0 ;  /* 0x00000000ff097431 */ /* 0x000fe200000001ff */
[----:B------:R-:W-:Y:S01]  /*03a0*/  MOV R7, UR11 ;  /* 0x0000000b00077c02 */ /* 0x000fe20008000f00 */
[----:B-1----:R-:W1:Y:S01]  /*03b0*/  LDCU.64 UR12, c[0x0][0x388] ;  /* 0x00007100ff0c77ac */ /* 0x002e620008000a00 */
        /* <DEDUP_REMOVED lines=310> */
.L_x_859:
[----:B------:R-:W-:Y:S05]  /*1720*/  BSYNC.RECONVERGENT B0 ;  /* 0x0000000000007941 */ /* 0x000fea0003800200 */
.L_x_858:
        /* <DEDUP_REMOVED lines=22> */
.L_x_861:
[----:B------:R-:W-:Y:S05]  /*1890*/  BSYNC.RECONVERGENT B0 ;  /* 0x0000000000007941 */ /* 0x000fea0003800200 */
.L_x_860:
        /* <DEDUP_REMOVED lines=22> */
.L_x_863:
        /* <DEDUP_REMOVED lines=8> */
.L_x_862:
[----:B------:R-:W-:Y:S05]  /*1a80*/  WARPSYNC.ALL ;  /* 0x0000000000007948 */ /* 0x000fea0003800000 */
[----:B------:R-:W-:Y:S01]  /*1a90*/  BAR.SYNC.DEFER_BLOCKING 0x0 ;  /* 0x0000000000007b1d */ /* 0x000fe20000010000 */
[C---:B------:R-:W-:Y:S01]  /*1aa0*/  @!P1 IADD3 R47, PT, PT, R49.reuse, 0x40, RZ ;  /* 0x00000040312f9810 */ /* 0x040fe20007ffe0ff */
[----:B-1----:R-:W-:-:S04]  /*1ab0*/  @!P1 IMAD.WIDE.U32 R42, R49, 0x4, R44 ;  /* 0x00000004312a9825 */ /* 0x002fc800078e002c */
[----:B------:R-:W-:Y:S02]  /*1ac0*/  @!P1 IMAD.WIDE.U32 R44, R47, 0x4, R44 ;  /* 0x000000042f2c9825 */ /* 0x000fe400078e002c */
[----:B------:R-:W2:Y:S04]  /*1ad0*/  @!P1 LDG.E.64 R42, desc[UR14][R42.64] ;  /* 0x0000000e2a2a9981 */ /* 0x000ea8000c1e1b00 */
[----:B------:R-:W3:Y:S01]  /*1ae0*/  @!P1 LDG.E.64 R44, desc[UR14][R44.64] ;  /* 0x0000000e2c2c9981 */ /* 0x000ee2000c1e1b00 */
[----:B------:R-:W-:Y:S01]  /*1af0*/  CS2R R46, SRZ ;  /* 0x00000000002e7805 */ /* 0x000fe2000001ff00 */
[----:B------:R-:W-:Y:S01]  /*1b00*/  BSSY.RECONVERGENT B0, `(.L_x_864) ;  /* 0x0000039000007945 */ /* 0x000fe20003800200 */
[----:B--2---:R-:W-:Y:S01]  /*1b10*/  @!P1 FADD.FTZ R49, RZ, R42 ;  /* 0x0000002aff319221 */ /* 0x004fe20000010000 */
[----:B------:R-:W-:-:S03]  /*1b20*/  @!P1 FADD.FTZ R48, RZ, R43 ;  /* 0x0000002bff309221 */ /* 0x000fc60000010000 */
[----:B---3--:R-:W-:Y:S01]  /*1b30*/  @!P1 FADD.FTZ R47, R44, R49 ;  /* 0x000000312c2f9221 */ /* 0x008fe20000010000 */
[----:B------:R-:W-:Y:S01]  /*1b40*/  @!P1 FADD.FTZ R46, R45, R48 ;  /* 0x000000302d2e9221 */ /* 0x000fe20000010000 */
[----:B------:R-:W-:-:S03]  /*1b50*/  LOP3.LUT P1, RZ, R2, 0x31f, RZ, 0xc0, !PT ;  /* 0x0000031f02ff7812 */ /* 0x000fc6000782c0ff */
        /* <DEDUP_REMOVED lines=10> */
[----:B------:R-:W2:Y:S01]  /*1c00*/  @!P1 S2R R49, SR_CgaCtaId ;  /* 0x0000000000319919 */ /* 0x000ea20000008800 */
        /* <DEDUP_REMOVED lines=14> */
[----:B--2---:R-:W-:Y:S02]  /*1cf0*/  @!P1 LEA R49, R49, R48, 0x18 ;  /* 0x0000003031319211 */ /* 0x004fe400078ec0ff */
[----:B------:R-:W-:Y:S02]  /*1d00*/  @!P1 FFMA.FTZ R43, R44, 6.1035157159494701773e-06, -R43 ;  /* 0x36cccccd2c2b9823 */ /* 0x000fe4000001082b */
[----:B------:R-:W-:-:S03]  /*1d10*/  @!P1 LEA.HI R44, R2, R49, RZ, 0x1e ;  /* 0x00000031022c9211 */ /* 0x000fc600078ff0ff */
[----:B------:R-:W-:-:S05]  /*1d20*/  @!P1 FMNMX.FTZ R43, RZ, R43, !PT ;  /* 0x0000002bff2b9209 */ /* 0x000fca0007810000 */
[----:B------:R0:W-:Y:S01]  /*1d30*/  @!P1 STS.64 [R44], R42 ;  /* 0x0000002a2c009388 */ /* 0x0001e20000000a00 */
        /* <DEDUP_REMOVED lines=21> */
.L_x_865:
[----:B------:R-:W-:Y:S05]  /*1e90*/  BSYNC.RECONVERGENT B0 ;  /* 0x0000000000007941 */ /* 0x000fea0003800200 */
.L_x_864:
[----:B01----:R-:W0:Y:S01]  /*1ea0*/  LDS.64 R42, [R5] ;  /* 0x00000000052a7984 */ /* 0x003e220000000a00 */
[----:B------:R-:W0:Y:S01]  /*1eb0*/  LDCU UR5, c[0x0][0x3a0] ;  /* 0x00007400ff0577ac */ /* 0x000e220008000800 */
[----:B-----5:R-:W-:Y:S02]  /*1ec0*/  HADD2.F32 R54, -RZ, R38.H0_H0 ;  /* 0x20000026ff367230 */ /* 0x020fe40000004100 */
[----:B------:R-:W-:Y:S01]  /*1ed0*/  HADD2.F32 R53, -RZ, R36.H0_H0 ;  /* 0x20000024ff357230 */ /* 0x000fe20000004100 */
[----:B------:R-:W1:Y:S01]  /*1ee0*/  LDCU.64 UR8, c[0x0][0x380] ;  /* 0x00007000ff0877ac */ /* 0x000e620008000a00 */
        /* <DEDUP_REMOVED lines=45> */
[C-C-:B------:R-:W-:Y:S01]  /*21c0*/  FFMA.FTZ R52, R54.reuse, R12, R53.reuse ;  /* 0x0000000c36347223 */ /* 0x140fe20000010035 */
[C-C-:B------:R-:W-:Y:S01]  /*21d0*/  FFMA.FTZ R50, R54.reuse, R16, R53.reuse ;  /* 0x0000001036327223 */ /* 0x140fe20000010035 */
[C-C-:B------:R-:W-:Y:S01]  /*21e0*/  FFMA.FTZ R49, R54.reuse, R20, R53.reuse ;  /* 0x0000001436317223 */ /* 0x140fe20000010035 */
[C-C-:B------:R-:W-:Y:S01]  /*21f0*/  FFMA.FTZ R48, R54.reuse, R24, R53.reuse ;  /* 0x0000001836307223 */ /* 0x140fe20000010035 */
[C-C-:B------:R-:W-:Y:S01]  /*2200*/  FFMA.FTZ R47, R54.reuse, R28, R53.reuse ;  /* 0x0000001c362f7223 */ /* 0x140fe20000010035 */
[--C-:B------:R-:W-:Y:S01]  /*2210*/  FFMA.FTZ R46, R54, R32, R53.reuse ;  /* 0x00000020362e7223 */ /* 0x100fe20000010035 */
        /* <DEDUP_REMOVED lines=66> */
[C-C-:B------:R-:W-:Y:S01]  /*2640*/  FFMA.FTZ R55, R54.reuse, R29, R53.reuse ;  /* 0x0000001d36377223 */ /* 0x140fe20000010035 */
        /* <DEDUP_REMOVED lines=19> */
[----:B------:R-:W-:Y:S01]  /*2780*/  FMUL.FTZ R78, R16, -1.4426950216293334961 ;  /* 0xbfb8aa3b104e7820 */ /* 0x000fe20000410000 */
[C---:B------:R-:W-:Y:S01]  /*2790*/  FMUL.FTZ R74, R43.reuse, R56 ;  /* 0x000000382b4a7220 */ /* 0x040fe20000410000 */
[----:B------:R-:W-:Y:S02]  /*27a0*/  HADD2.F32 R60, -RZ, R39.H1_H1 ;  /* 0x30000027ff3c7230 */ /* 0x000fe40000004100 */
[C---:B------:R-:W-:Y:S01]  /*27b0*/  FMUL.FTZ R42, R43.reuse, R42 ;  /* 0x0000002a2b2a7220 */ /* 0x040fe20000410000 */
[----:B------:R-:W-:Y:S01]  /*27c0*/  FFMA.FTZ R56, R54, R14, R53 ;  /* 0x0000000e36387223 */ /* 0x000fe20000010035 */
[----:B------:R-:W-:Y:S01]  /*27d0*/  HADD2.F32 R71, -RZ, R37.H1_H1 ;  /* 0x30000025ff477230 */ /* 0x000fe20000004100 */
[----:B------:R0:W2:Y:S01]  /*27e0*/  MUFU.EX2 R14, R78 ;  /* 0x0000004e000e7308 */ /* 0x0000a20000000800 */
[----:B------:R-:W-:Y:S01]  /*27f0*/  FMUL.FTZ R34, R43, R34 ;  /* 0x000000222b227220 */ /* 0x000fe20000410000 */
[----:B------:R-:W-:Y:S01]  /*2800*/  FMUL.FTZ R79, R17, -1.4426950216293334961 ;  /* 0xbfb8aa3b114f7820 */ /* 0x000fe20000410000 */
[C---:B------:R-:W-:Y:S01]  /*2810*/  FMUL.FTZ R10, R43.reuse, R10 ;  /* 0x0000000a2b0a7220 */ /* 0x040fe20000410000 */
[C---:B------:R-:W-:Y:S01]  /*2820*/  FMUL.FTZ R18, R43.reuse, R18 ;  /* 0x000000122b127220 */ /* 0x040fe20000410000 */
[C---:B------:R-:W-:Y:S01]  /*2830*/  FMUL.FTZ R22, R43.reuse, R22 ;  /* 0x000000162b167220 */ /* 0x040fe20000410000 */
[C---:B------:R-:W-:Y:S01]  /*2840*/  FMUL.FTZ R26, R43.reuse, R26 ;  /* 0x0000001a2b1a7220 */ /* 0x040fe20000410000 */
[C---:B------:R-:W-:Y:S01]  /*2850*/  FMUL.FTZ R30, R43.reuse, R30 ;  /* 0x0000001e2b1e7220 */ /* 0x040fe20000410000 */
[C---:B------:R-:W-:Y:S01]  /*2860*/  FMUL.FTZ R59, R43.reuse, R59 ;  /* 0x0000003b2b3b7220 */ /* 0x040fe20000410000 */
[----:B0-----:R-:W-:Y:S01]  /*2870*/  FFMA.FTZ R78, R60, R42, R71 ;  /* 0x0000002a3c4e7223 */ /* 0x001fe20000010047 */
[C---:B------:R-:W-:Y:S01]  /*2880*/  FMUL.FTZ R62, R43.reuse, R62 ;  /* 0x0000003e2b3e7220 */ /* 0x040fe20000410000 */
[C---:B------:R-:W-:Y:S01]  /*2890*/  FMUL.FTZ R65, R43.reuse, R65 ;  /* 0x000000412b417220 */ /* 0x040fe20000410000 */
[C---:B------:R-:W-:Y:S01]  /*28a0*/  FMUL.FTZ R69, R43.reuse, R69 ;  /* 0x000000452b457220 */ /* 0x040fe20000410000 */
[C---:B------:R-:W-:Y:S01]  /*28b0*/  FMUL.FTZ R73, R43.reuse, R73 ;  /* 0x000000492b497220 */ /* 0x040fe20000410000 */
[C---:B------:R-:W-:Y:S01]  /*28c0*/  FMUL.FTZ R77, R43.reuse, R77 ;  /* 0x0000004d2b4d7220 */ /* 0x040fe20000410000 */
[C---:B------:R-:W-:Y:S01]  /*28d0*/  FMUL.FTZ R81, R43.reuse, R81 ;  /* 0x000000512b517220 */ /* 0x040fe20000410000 */
[C---:B------:R-:W-:Y:S01]  /*28e0*/  FMUL.FTZ R85, R43.reuse, R85 ;  /* 0x000000552b557220 */ /* 0x040fe20000410000 */
[--C-:B------:R-:W-:Y:S01]  /*28f0*/  FFMA.FTZ R75, R54, R34, R53.reuse ;  /* 0x00000022364b7223 */ /* 0x100fe20000010035 */
[----:B--2---:R-:W-:Y:S01]  /*2900*/  FADD.FTZ R92, R14, 1 ;  /* 0x3f8000000e5c7421 */ /* 0x004fe20000010000 */
[----:B------:R0:W-:Y:S01]  /*2910*/  MUFU.EX2 R34, R79 ;  /* 0x0000004f00227308 */ /* 0x0001e20000000800 */
[--C-:B------:R-:W-:Y:S01]  /*2920*/  FFMA.FTZ R10, R10, R54, R53.reuse ;  /* 0x000000360a0a7223 */ /* 0x100fe20000010035 */
[C-C-:B------:R-:W-:Y:S01]  /*2930*/  FFMA.FTZ R18, R54.reuse, R18, R53.reuse ;  /* 0x0000001236127223 */ /* 0x140fe20000010035 */
[C-C-:B------:R-:W-:Y:S01]  /*2940*/  FFMA.FTZ R22, R54.reuse, R22, R53.reuse ;  /* 0x0000001636167223 */ /* 0x140fe20000010035 */
[C-C-:B------:R-:W-:Y:S01]  /*2950*/  FFMA.FTZ R26, R54.reuse, R26, R53.reuse ;  /* 0x0000001a361a7223 */ /* 0x140fe20000010035 */
[C-C-:B------:R-:W-:Y:S01]  /*2960*/  FFMA.FTZ R30, R54.reuse, R30, R53.reuse ;  /* 0x0000001e361e7223 */ /* 0x140fe20000010035 */
[C-C-:B------:R-:W-:Y:S01]  /*2970*/  FFMA.FTZ R74, R54.reuse, R74, R53.reuse ;  /* 0x0000004a364a7223 */ /* 0x140fe20000010035 */
[C-C-:B------:R-:W-:Y:S01]  /*2980*/  FFMA.FTZ R59, R54.reuse, R59, R53.reuse ;  /* 0x0000003b363b7223 */ /* 0x140fe20000010035 */
[--C-:B------:R-:W-:Y:S01]  /*2990*/  FFMA.FTZ R62, R54, R62, R53.reuse ;  /* 0x0000003e363e7223 */ /* 0x100fe20000010035 */
[----:B0-----:R-:W-:Y:S01]  /*29a0*/  FMUL.FTZ R79, R78, -1.4426950216293334961 ;  /* 0xbfb8aa3b4e4f7820 */ /* 0x001fe20000410000 */
[C-C-:B------:R-:W-:Y:S01]  /*29b0*/  FFMA.FTZ R65, R54.reuse, R65, R53.reuse ;  /* 0x0000004136417223 */ /* 0x140fe20000010035 */
[C-C-:B------:R-:W-:Y:S01]  /*29c0*/  FFMA.FTZ R69, R54.reuse, R69, R53.reuse ;  /* 0x0000004536457223 */ /* 0x140fe20000010035 */
[C-C-:B------:R-:W-:Y:S01]  /*29d0*/  FFMA.FTZ R73, R54.reuse, R73, R53.reuse ;  /* 0x0000004936497223 */ /* 0x140fe20000010035 */
[C-C-:B------:R-:W-:Y:S01]  /*29e0*/  FFMA.FTZ R77, R54.reuse, R77, R53.reuse ;  /* 0x0000004d364d7223 */ /* 0x140fe20000010035 */
[C-C-:B------:R-:W-:Y:S01]  /*29f0*/  FFMA.FTZ R81, R54.reuse, R81, R53.reuse ;  /* 0x0000005136517223 */ /* 0x140fe20000010035 */
[----:B------:R-:W-:Y:S01]  /*2a00*/  FFMA.FTZ R85, R54, R85, R53 ;  /* 0x0000005536557223 */ /* 0x000fe20000010035 */
[C---:B------:R-:W-:Y:S01]  /*2a10*/  FMUL.FTZ R53, R43.reuse, R19 ;  /* 0x000000132b357220 */ /* 0x040fe20000410000 */
[----:B------:R-:W0:Y:S01]  /*2a20*/  MUFU.RCP R93, R92 ;  /* 0x0000005c005d7308 */ /* 0x000e220000001000 */
[----:B------:R-:W-:Y:S01]  /*2a30*/  FMUL.FTZ R54, R0, -1.4426950216293334961 ;  /* 0xbfb8aa3b00367820 */ /* 0x000fe20000410000 */
[----:B------:R-:W-:Y:S01]  /*2a40*/  FMUL.FTZ R82, R74, -1.4426950216293334961 ;  /* 0xbfb8aa3b4a527820 */ /* 0x000fe20000410000 */
[C---:B------:R-:W-:Y:S01]  /*2a50*/  FMUL.FTZ R11, R43.reuse, R11 ;  /* 0x0000000b2b0b7220 */ /* 0x040fe20000410000 */
[C---:B------:R-:W-:Y:S01]  /*2a60*/  FMUL.FTZ R15, R43.reuse, R15 ;  /* 0x0000000f2b0f7220 */ /* 0x040fe20000410000 */
[C---:B------:R-:W-:Y:S01]  /*2a70*/  FMUL.FTZ R23, R43.reuse, R23 ;  /* 0x000000172b177220 */ /* 0x040fe20000410000 */
[----:B------:R-:W-:Y:S01]  /*2a80*/  FMUL.FTZ R27, R43, R27 ;  /* 0x0000001b2b1b7220 */ /* 0x000fe20000410000 */
[--C-:B------:R-:W-:Y:S01]  /*2a90*/  FFMA.FTZ R11, R11, R60, R71.reuse ;  /* 0x0000003c0b0b7223 */ /* 0x100fe20000010047 */
[----:B------:R-:W2:Y:S01]  /*2aa0*/  MUFU.EX2 R19, R79 ;  /* 0x0000004f00137308 */ /* 0x000ea20000000800 */
[C---:B------:R-:W-:Y:S01]  /*2ab0*/  FMUL.FTZ R31, R43.reuse, R31 ;  /* 0x0000001f2b1f7220 */ /* 0x040fe20000410000 */
[C---:B------:R-:W-:Y:S01]  /*2ac0*/  FMUL.FTZ R35, R43.reuse, R35 ;  /* 0x000000232b237220 */ /* 0x040fe20000410000 */
[C---:B------:R-:W-:Y:S01]  /*2ad0*/  FMUL.FTZ R41, R43.reuse, R41 ;  /* 0x000000292b297220 */ /* 0x040fe20000410000 */
[C---:B------:R-:W-:Y:S01]  /*2ae0*/  FMUL.FTZ R64, R43.reuse, R64 ;  /* 0x000000402b407220 */ /* 0x040fe20000410000 */
[C---:B------:R-:W-:Y:S01]  /*2af0*/  FMUL.FTZ R68, R43.reuse, R68 ;  /* 0x000000442b447220 */ /* 0x040fe20000410000 */
[C---:B------:R-:W-:Y:S01]  /*2b00*/  FMUL.FTZ R72, R43.reuse, R72 ;  /* 0x000000482b487220 */ /* 0x040fe20000410000 */
[C---:B------:R-:W-:Y:S01]  /*2b10*/  FMUL.FTZ R76, R43.reuse, R76 ;  /* 0x0000004c2b4c7220 */ /* 0x040fe20000410000 */
[----:B------:R-:W-:Y:S01]  /*2b20*/  MUFU.EX2 R54, R54 ;  /* 0x0000003600367308 */ /* 0x000fe20000000800 */
[----:B0-----:R-:W-:Y:S01]  /*2b30*/  FMUL.FTZ R90, R16, R93 ;  /* 0x0000005d105a7220 */ /* 0x001fe20000410000 */
[C---:B------:R-:W-:Y:S01]  /*2b40*/  FMUL.FTZ R80, R43.reuse, R80 ;  /* 0x000000502b507220 */ /* 0x040fe20000410000 */
[C---:B------:R-:W-:Y:S01]  /*2b50*/  FMUL.FTZ R84, R43.reuse, R84 ;  /* 0x000000542b547220 */ /* 0x040fe20000410000 */
[----:B------:R-:W-:Y:S01]  /*2b60*/  FMUL.FTZ R88, R43, R88 ;  /* 0x000000582b587220 */ /* 0x000fe20000410000 */
[--C-:B------:R-:W-:Y:S01]  /*2b70*/  FFMA.FTZ R15, R60, R15, R71.reuse ;  /* 0x0000000f3c0f7223 */ /* 0x100fe20000010047 */
[----:B------:R-:W-:Y:S01]  /*2b80*/  FADD.FTZ R34, R34, 1 ;  /* 0x3f80000022227421 */ /* 0x000fe20000010000 */
[----:B------:R-:W-:Y:S01]  /*2b90*/  FMUL.FTZ R83, R10, -1.4426950216293334961 ;  /* 0xbfb8aa3b0a537820 */ /* 0x000fe20000410000 */
[----:B------:R0:W3:Y:S01]  /*2ba0*/  MUFU.EX2 R42, R82 ;  /* 0x00000052002a7308 */ /* 0x0000e20000000800 */
[----:B--2---:R-:W-:Y:S01]  /*2bb0*/  FADD.FTZ R93, R19, 1 ;  /* 0x3f800000135d7421 */ /* 0x004fe20000010000 */
[----:B------:R-:W-:Y:S01]  /*2bc0*/  FMUL.FTZ R86, R11, -1.4426950216293334961 ;  /* 0xbfb8aa3b0b567820 */ /* 0x000fe20000410000 */
[C-C-:B------:R-:W-:Y:S01]  /*2bd0*/  FFMA.FTZ R53, R60.reuse, R53, R71.reuse ;  /* 0x000000353c357223 */ /* 0x140fe20000010047 */
[C-C-:B------:R-:W-:Y:S01]  /*2be0*/  FFMA.FTZ R23, R60.reuse, R23, R71.reuse ;  /* 0x000000173c177223 */ /* 0x140fe20000010047 */
[C-C-:B------:R-:W-:Y:S01]  /*2bf0*/  FFMA.FTZ R27, R60.reuse, R27, R71.reuse ;  /* 0x0000001b3c1b7223 */ /* 0x140fe20000010047 */
[C-C-:B------:R-:W-:Y:S01]  /*2c00*/  FFMA.FTZ R79, R60.reuse, R31, R71.reuse ;  /* 0x0000001f3c4f7223 */ /* 0x140fe20000010047 */
[--C-:B------:R-:W-:Y:S01]  /*2c10*/  FFMA.FTZ R35, R60, R35, R71.reuse ;  /* 0x000000233c237223 */ /* 0x100fe20000010047 */
[----:B------:R-:W2:Y:S01]  /*2c20*/  MUFU.RCP R93, R93 ;  /* 0x0000005d005d7308 */ /* 0x000ea20000001000 */
[----:B0-----:R-:W-:Y:S01]  /*2c30*/  FMUL.FTZ R82, R70, -1.4426950216293334961 ;  /* 0xbfb8aa3b46527820 */ /* 0x001fe20000410000 */
[C-C-:B------:R-:W-:Y:S01]  /*2c40*/  FFMA.FTZ R41, R60.reuse, R41, R71.reuse ;  /* 0x000000293c297223 */ /* 0x140fe20000010047 */
[C-C-:B------:R-:W-:Y:S01]  /*2c50*/  FFMA.FTZ R64, R60.reuse, R64, R71.reuse ;  /* 0x000000403c407223 */ /* 0x140fe20000010047 */
[C-C-:B------:R-:W-:Y:S01]  /*2c60*/  FFMA.FTZ R68, R60.reuse, R68, R71.reuse ;  /* 0x000000443c447223 */ /* 0x140fe20000010047 */
[C-C-:B------:R-:W-:Y:S01]  /*2c70*/  FFMA.FTZ R72, R60.reuse, R72, R71.reuse ;  /* 0x000000483c487223 */ /* 0x140fe20000010047 */
[C-C-:B------:R-:W-:Y:S01]  /*2c80*/  FFMA.FTZ R80, R60.reuse, R80, R71.reuse ;  /* 0x000000503c507223 */ /* 0x140fe20000010047 */
[C-C-:B------:R-:W-:Y:S01]  /*2c90*/  FFMA.FTZ R84, R60.reuse, R84, R71.reuse ;  /* 0x000000543c547223 */ /* 0x140fe20000010047 */
[----:B------:R0:W4:Y:S01]  /*2ca0*/  MUFU.EX2 R43, R82 ;  /* 0x00000052002b7308 */ /* 0x0001220000000800 */
[--C-:B------:R-:W-:Y:S01]  /*2cb0*/  FFMA.FTZ R88, R60, R88, R71.reuse ;  /* 0x000000583c587223 */ /* 0x100fe20000010047 */
[----:B------:R-:W-:Y:S01]  /*2cc0*/  FMUL.FTZ R91, R15, -1.4426950216293334961 ;  /* 0xbfb8aa3b0f5b7820 */ /* 0x000fe20000410000 */
[----:B------:R-:W-:Y:S01]  /*2cd0*/  FMUL.FTZ R89, R61, -1.4426950216293334961 ;  /* 0xbfb8aa3b3d597820 */ /* 0x000fe20000410000 */
[----:B------:R-:W-:Y:S01]  /*2ce0*/  FMUL.FTZ R16, R53, -1.4426950216293334961 ;  /* 0xbfb8aa3b35107820 */ /* 0x000fe20000410000 */
[----:B---3--:R-:W-:Y:S01]  /*2cf0*/  FADD.FTZ R42, R42, 1 ;  /* 0x3f8000002a2a7421 */ /* 0x008fe20000010000 */
[----:B------:R-:W-:Y:S01]  /*2d00*/  FMUL.FTZ R14, R18, -1.4426950216293334961 ;  /* 0xbfb8aa3b120e7820 */ /* 0x000fe20000410000 */
[----:B------:R-:W-:Y:S01]  /*2d10*/  FMUL.FTZ R87, R50, -1.4426950216293334961 ;  /* 0xbfb8aa3b32577820 */ /* 0x000fe20000410000 */
[----:B------:R-:W3:Y:S01]  /*2d20*/  MUFU.RCP R92, R34 ;  /* 0x00000022005c7308 */ /* 0x000ee20000001000 */
[----:B0-----:R-:W-:Y:S01]  /*2d30*/  FFMA.FTZ R82, R60, R76, R71 ;  /* 0x0000004c3c527223 */ /* 0x001fe20000010047 */
[----:B------:R-:W-:Y:S01]  /*2d40*/  FMUL.FTZ R71, R63, -1.4426950216293334961 ;  /* 0xbfb8aa3b3f477820 */ /* 0x000fe20000410000 */
[----:B------:R-:W-:Y:S01]  /*2d50*/  FMUL.FTZ R60, R52, -1.4426950216293334961 ;  /* 0xbfb8aa3b343c7820 */ /* 0x000fe20000410000 */
[----:B--2---:R-:W-:Y:S01]  /*2d60*/  FMUL.FTZ R78, R78, R93 ;  /* 0x0000005d4e4e7220 */ /* 0x004fe20000410000 */
[----:B------:R-:W-:-:S03]  /*2d70*/  UMOV UR5, UR13 ;  /* 0x0000000d00057c82 */ /* 0x000fc60008000000 */
[----:B------:R0:W2:Y:S01]  /*2d80*/  MUFU.EX2 R31, R83 ;  /* 0x00000053001f7308 */ /* 0x0000a20000000800 */
[----:B----4-:R-:W-:-:S07]  /*2d90*/  FADD.FTZ R93, R43, 1 ;  /* 0x3f8000002b5d7421 */ /* 0x010fce0000010000 */
[----:B------:R-:W4:Y:S01]  /*2da0*/  MUFU.EX2 R76, R86 ;  /* 0x00000056004c7308 */ /* 0x000f220000000800 */
[----:B---3--:R-:W-:Y:S01]  /*2db0*/  FMUL.FTZ R19, R17, R92 ;  /* 0x0000005c11137220 */ /* 0x008fe20000410000 */
[----:B------:R-:W-:Y:S01]  /*2dc0*/  FMUL.FTZ R17, R49, -1.4426950216293334961 ;  /* 0xbfb8aa3b31117820 */ /* 0x000fe20000410000 */
[----:B0-----:R-:W-:-:S03]  /*2dd0*/  FMUL.FTZ R83, R56, -1.4426950216293334961 ;  /* 0xbfb8aa3b38537820 */ /* 0x001fc60000410000 */
[----:B------:R-:W-:Y:S02]  /*2de0*/  F2FP.F16.F32.PACK_AB R90, R19, R90 ;  /* 0x0000005a135a723e */ /* 0x000fe400000000ff */
[----:B------:R0:W-:Y:S01]  /*2df0*/  MUFU.EX2 R86, R91 ;  /* 0x0000005b00567308 */ /* 0x0001e20000000800 */
[----:B--2---:R-:W-:Y:S01]  /*2e00*/  FADD.FTZ R92, R31, 1 ;  /* 0x3f8000001f5c7421 */ /* 0x004fe20000010000 */
[----:B------:R-:W-:-:S06]  /*2e10*/  FMUL.FTZ R31, R48, -1.4426950216293334961 ;  /* 0xbfb8aa3b301f7820 */ /* 0x000fcc0000410000 */
[----:B------:R-:W-:Y:S01]  /*2e20*/  MUFU.EX2 R71, R71 ;  /* 0x0000004700477308 */ /* 0x000fe20000000800 */
[----:B0-----:R-:W-:Y:S01]  /*2e30*/  FADD.FTZ R91, R54, 1 ;  /* 0x3f800000365b7421 */ /* 0x001fe20000010000 */
[----:B----4-:R-:W-:-:S06]  /*2e40*/  FADD.FTZ R76, R76, 1 ;  /* 0x3f8000004c4c7421 */ /* 0x010fcc0000010000 */
[----:B------:R-:W0:Y:S08]  /*2e50*/  MUFU.RCP R91, R91 ;  /* 0x0000005b005b7308 */ /* 0x000e300000001000 */
[----:B------:R-:W2:Y:S08]  /*2e60*/  MUFU.EX2 R60, R60 ;  /* 0x0000003c003c7308 */ /* 0x000eb00000000800 */
[----:B------:R-:W3:Y:S01]  /*2e70*/  MUFU.RCP R93, R93 ;  /* 0x0000005d005d7308 */ /* 0x000ee20000001000 */
[----:B0-----:R-:W-:Y:S01]  /*2e80*/  FMUL.FTZ R54, R0, R91 ;  /* 0x0000005b00367220 */ /* 0x001fe20000410000 */
[----:B------:R-:W-:-:S06]  /*2e90*/  FMUL.FTZ R0, R23, -1.4426950216293334961 ;  /* 0xbfb8aa3b17007820 */ /* 0x000fcc0000410000 */
[----:B------:R0:W4:Y:S01]  /*2ea0*/  MUFU.RCP R43, R92 ;  /* 0x0000005c002b7308 */ /* 0x0001220000001000 */
[----:B--2---:R-:W-:-:S07]  /*2eb0*/  FADD.FTZ R91, R60, 1 ;  /* 0x3f8000003c5b7421 */ /* 0x004fce0000010000 */
[----:B------:R-:W-:Y:S01]  /*2ec0*/  MUFU.EX2 R89, R89 ;  /* 0x0000005900597308 */ /* 0x000fe20000000800 */
[----:B0-----:R-:W-:Y:S01]  /*2ed0*/  FADD.FTZ R92, R71, 1 ;  /* 0x3f800000475c7421 */ /* 0x001fe20000010000 */
[----:B---3--:R-:W-:Y:S01]  /*2ee0*/  FMUL.FTZ R70, R70, R93 ;  /* 0x0000005d46467220 */ /* 0x008fe20000410000 */
[----:B------:R-:W-:-:S05]  /*2ef0*/  FADD.FTZ R93, R86, 1 ;  /* 0x3f800000565d7421 */ /* 0x000fca0000010000 */
[----:B------:R-:W-:Y:S01]  /*2f00*/  MUFU.EX2 R16, R16 ;  /* 0x0000001000107308 */ /* 0x000fe20000000800 */
[----:B----4-:R-:W-:Y:S01]  /*2f10*/  FMUL.FTZ R43, R10, R43 ;  /* 0x0000002b0a2b7220 */ /* 0x010fe20000410000 */
[----:B------:R-:W-:-:S06]  /*2f20*/  FMUL.FTZ R10, R57, -1.4426950216293334961 ;  /* 0xbfb8aa3b390a7820 */ /* 0x000fcc0000410000 */
[----:B------:R-:W0:Y:S08]  /*2f30*/  MUFU.RCP R92, R92 ;  /* 0x0000005c005c7308 */ /* 0x000e300000001000 */
[----:B------:R2:W3:Y:S08]  /*2f40*/  MUFU.RCP R34, R42 ;  /* 0x0000002a00227308 */ /* 0x0004f00000001000 */
[----:B------:R-:W4:Y:S01]  /*2f50*/  MUFU.EX2 R17, R17 ;  /* 0x0000001100117308 */ /* 0x000f220000000800 */
[----:B0-----:R-:W-:Y:S01]  /*2f60*/  FMUL.FTZ R71, R63, R92 ;  /* 0x0000005c3f477220 */ /* 0x001fe20000410000 */
[----:B------:R-:W-:Y:S01]  /*2f70*/  FMUL.FTZ R63, R47, -1.4426950216293334961 ;  /* 0xbfb8aa3b2f3f7820 */ /* 0x000fe20000410000 */
[----:B--2---:R-:W-:-:S05]  /*2f80*/  FMUL.FTZ R42, R22, -1.4426950216293334961 ;  /* 0xbfb8aa3b162a7820 */ /* 0x004fca0000410000 */
[----:B------:R-:W0:Y:S01]  /*2f90*/  MUFU.RCP R76, R76 ;  /* 0x0000004c004c7308 */ /* 0x000e220000001000 */
[----:B---3--:R-:W-:Y:S01]  /*2fa0*/  FMUL.FTZ R74, R74, R34 ;  /* 0x000000224a4a7220 */ /* 0x008fe20000410000 */
[----:B------:R-:W-:-:S06]  /*2fb0*/  FMUL.FTZ R34, R58, -1.4426950216293334961 ;  /* 0xbfb8aa3b3a227820 */ /* 0x000fcc0000410000 */
[----:B------:R-:W2:Y:S01]  /*2fc0*/  MUFU.RCP R91, R91 ;  /* 0x0000005b005b7308 */ /* 0x000ea20000001000 */
[----:B----4-:R-:W-:Y:S01]  /*2fd0*/  FADD.FTZ R92, R17, 1 ;  /* 0x3f800000115c7421 */ /* 0x010fe20000010000 */
[----:B------:R-:W-:-:S06]  /*2fe0*/  FMUL.FTZ R17, R75, -1.4426950216293334961 ;  /* 0xbfb8aa3b4b117820 */ /* 0x000fcc0000410000 */
[----:B------:R-:W3:Y:S01]  /*2ff0*/  MUFU.EX2 R83, R83 ;  /* 0x0000005300537308 */ /* 0x000ee20000000800 */
[----:B0-----:R-:W-:Y:S01]  /*3000*/  FMUL.FTZ R60, R11, R76 ;  /* 0x0000004c0b3c7220 */ /* 0x001fe20000410000 */
[----:B------:R-:W-:-:S04]  /*3010*/  FMUL.FTZ R11, R26, -1.4426950216293334961 ;  /* 0xbfb8aa3b1a0b7820 */ /* 0x000fc80000410000 */
[----:B------:R-:W-:Y:S02]  /*3020*/  F2FP.F16.F32.PACK_AB R43, R60, R43 ;  /* 0x0000002b3c2b723e */ /* 0x000fe400000000ff */
[----:B------:R-:W-:Y:S01]  /*3030*/  MUFU.EX2 R14, R14 ;  /* 0x0000000e000e7308 */ /* 0x000fe20000000800 */
[----:B--2---:R-:W-:Y:S01]  /*3040*/  FMUL.FTZ R76, R52, R91 ;  /* 0x0000005b344c7220 */ /* 0x004fe20000410000 */
[----:B------:R-:W-:-:S04]  /*3050*/  FMUL.FTZ R52, R27, -1.4426950216293334961 ;  /* 0xbfb8aa3b1b347820 */ /* 0x000fc80000410000 */
[----:B------:R-:W-:Y:S02]  /*3060*/  F2FP.F16.F32.PACK_AB R76, R71, R76 ;  /* 0x0000004c474c723e */ /* 0x000fe400000000ff */
[----:B------:R0:W2:Y:S01]  /*3070*/  MUFU.RCP R86, R93 ;  /* 0x0000005d00567308 */ /* 0x0000a20000001000 */
[----:B---3--:R-:W-:-:S07]  /*3080*/  FADD.FTZ R91, R83, 1 ;  /* 0x3f800000535b7421 */ /* 0x008fce0000010000 */
[----:B------:R-:W-:Y:S01]  /*3090*/  MUFU.RCP R92, R92 ;  /* 0x0000005c005c7308 */ /* 0x000fe20000001000 */
[----:B0-----:R-:W-:Y:S01]  /*30a0*/  FADD.FTZ R93, R89, 1 ;  /* 0x3f800000595d7421 */ /* 0x001fe20000010000 */
[----:B------:R-:W-:Y:S01]  /*30b0*/  FADD.FTZ R89, R16, 1 ;  /* 0x3f80000010597421 */ /* 0x000fe20000010000 */
[----:B------:R-:W-:-:S05]  /*30c0*/  FMUL.FTZ R16, R40, -1.4426950216293334961 ;  /* 0xbfb8aa3b28107820 */ /* 0x000fca0000410000 */
[----:B------:R-:W0:Y:S01]  /*30d0*/  MUFU.RCP R89, R89 ;  /* 0x0000005900597308 */ /* 0x000e220000001000 */
[----:B--2---:R-:W-:Y:S01]  /*30e0*/  FMUL.FTZ R86, R15, R86 ;  /* 0x000000560f567220 */ /* 0x004fe20000410000 */
[----:B------:R-:W-:-:S06]  /*30f0*/  FMUL.FTZ R15, R30, -1.4426950216293334961 ;  /* 0xbfb8aa3b1e0f7820 */ /* 0x000fcc0000410000 */
[----:B------:R-:W2:Y:S08]  /*3100*/  MUFU.EX2 R34, R34 ;  /* 0x0000002200227308 */ /* 0x000eb00000000800 */
[----:B------:R3:W4:Y:S01]  /*3110*/  MUFU.RCP R83, R91 ;  /* 0x0000005b00537308 */ /* 0x0007220000001000 */
[----:B0-----:R-:W-:Y:S01]  /*3120*/  FMUL.FTZ R53, R53, R89 ;  /* 0x0000005935357220 */ /* 0x001fe20000410000 */
[----:B------:R-:W-:Y:S01]  /*3130*/  FMUL.FTZ R89, R49, R92 ;  /* 0x0000005c31597220 */ /* 0x000fe20000410000 */
[----:B------:R-:W-:-:S05]  /*3140*/  FMUL.FTZ R49, R35, -1.4426950216293334961 ;  /* 0xbfb8aa3b23317820 */ /* 0x000fca0000410000 */
[----:B------:R-:W-:Y:S01]  /*3150*/  MUFU.EX2 R31, R31 ;  /* 0x0000001f001f7308 */ /* 0x000fe20000000800 */
[----:B---3--:R-:W-:Y:S01]  /*3160*/  FADD.FTZ R91, R14, 1 ;  /* 0x3f8000000e5b7421 */ /* 0x008fe20000010000 */
[----:B--2---:R-:W-:Y:S01]  /*3170*/  FADD.FTZ R92, R34, 1 ;  /* 0x3f800000225c7421 */ /* 0x004fe20000010000 */
[----:B------:R-:W-:-:S05]  /*3180*/  FMUL.FTZ R14, R46, -1.4426950216293334961 ;  /* 0xbfb8aa3b2e0e7820 */ /* 0x000fca0000410000 */
[----:B------:R-:W0:Y:S01]  /*3190*/  MUFU.RCP R91, R91 ;  /* 0x0000005b005b7308 */ /* 0x000e220000001000 */
[----:B----4-:R-:W-:Y:S01]  /*31a0*/  FMUL.FTZ R83, R56, R83 ;  /* 0x0000005338537220 */ /* 0x010fe20000410000 */
[----:B------:R-:W-:-:S06]  /*31b0*/  FMUL.FTZ R56, R55, -1.4426950216293334961 ;  /* 0xbfb8aa3b37387820 */ /* 0x000fcc0000410000 */
[----:B------:R-:W2:Y:S08]  /*31c0*/  MUFU.RCP R92, R92 ;  /* 0x0000005c005c7308 */ /* 0x000eb00000001000 */
[----:B------:R-:W3:Y:S01]  /*31d0*/  MUFU.EX2 R63, R63 ;  /* 0x0000003f003f7308 */ /* 0x000ee20000000800 */
[----:B0-----:R-:W-:Y:S01]  /*31e0*/  FMUL.FTZ R18, R18, R91 ;  /* 0x0000005b12127220 */ /* 0x001fe20000410000 */
[----:B------:R-:W-:-:S06]  /*31f0*/  FADD.FTZ R91, R31, 1 ;  /* 0x3f8000001f5b7421 */ /* 0x000fcc0000010000 */
[----:B------:R-:W0:Y:S01]  /*3200*/  MUFU.EX2 R42, R42 ;  /* 0x0000002a002a7308 */ /* 0x000e220000000800 */
[----:B--2---:R-:W-:-:S07]  /*3210*/  FMUL.FTZ R58, R58, R92 ;  /* 0x0000005c3a3a7220 */ /* 0x004fce0000410000 */
        /* <DEDUP_REMOVED lines=9> */
[----:B0-----:R-:W-:-:S07]  /*32b0*/  FMUL.FTZ R61, R61, R93 ;  /* 0x0000005d3d3d7220 */ /* 0x001fce0000410000 */
[----:B------:R-:W0:Y:S01]  /*32c0*/  MUFU.EX2 R87, R87 ;  /* 0x0000005700577308 */ /* 0x000e220000000800 */
[----:B--2---:R-:W-:-:S07]  /*32d0*/  FADD.FTZ R56, R56, 1 ;  /* 0x3f80000038387421 */ /* 0x004fce0000010000 */
[----:B------:R-:W2:Y:S08]  /*32e0*/  MUFU.RCP R92, R92 ;  /* 0x0000005c005c7308 */ /* 0x000eb00000001000 */
[----:B------:R-:W3:Y:S01]  /*32f0*/  MUFU.EX2 R15, R15 ;  /* 0x0000000f000f7308 */ /* 0x000ee20000000800 */
[----:B0-----:R-:W-:-:S07]  /*3300*/  FADD.FTZ R87, R87, 1 ;  /* 0x3f80000057577421 */ /* 0x001fce0000010000 */
[----:B------:R-:W-:Y:S01]  /*3310*/  MUFU.EX2 R49, R49 ;  /* 0x0000003100317308 */ /* 0x000fe20000000800 */
[----:B--2---:R-:W-:Y:S01]  /*3320*/  FMUL.FTZ R63, R47, R92 ;  /* 0x0000005c2f3f7220 */ /* 0x004fe20000410000 */
[----:B------:R-:W-:-:S06]  /*3330*/  FMUL.FTZ R47, R64, -1.4426950216293334961 ;  /* 0xbfb8aa3b402f7820 */ /* 0x000fcc0000410000 */
[----:B------:R0:W2:Y:S01]  /*3340*/  MUFU.RCP R93, R42 ;  /* 0x0000002a005d7308 */ /* 0x0000a20000001000 */
[----:B---3--:R-:W-:-:S07]  /*3350*/  FADD.FTZ R92, R15, 1 ;  /* 0x3f8000000f5c7421 */ /* 0x008fce0000010000 */
[----:B------:R3:W4:Y:S01]  /*3360*/  MUFU.RCP R10, R91 ;  /* 0x0000005b000a7308 */ /* 0x0007220000001000 */
[----:B0-----:R-:W-:-:S07]  /*3370*/  FMUL.FTZ R42, R41, -1.4426950216293334961 ;  /* 0xbfb8aa3b292a7820 */ /* 0x001fce0000410000 */
[----:B------:R-:W0:Y:S01]  /*3380*/  MUFU.EX2 R11, R11 ;  /* 0x0000000b000b7308 */ /* 0x000e220000000800 */
[----:B---3--:R-:W-:Y:S01]  /*3390*/  FADD.FTZ R91, R14, 1 ;  /* 0x3f8000000e5b7421 */ /* 0x008fe20000010000 */
[----:B--2---:R-:W-:Y:S01]  /*33a0*/  FMUL.FTZ R31, R22, R93 ;  /* 0x0000005d161f7220 */ /* 0x004fe20000410000 */
[----:B------:R-:W-:Y:S01]  /*33b0*/  FMUL.FTZ R22, R33, -1.4426950216293334961 ;  /* 0xbfb8aa3b21167820 */ /* 0x000fe20000410000 */
[----:B------:R-:W-:-:S04]  /*33c0*/  FMUL.FTZ R14, R28, -1.4426950216293334961 ;  /* 0xbfb8aa3b1c0e7820 */ /* 0x000fc80000410000 */
[----:B------:R-:W2:Y:S01]  /*33d0*/  MUFU.RCP R56, R56 ;  /* 0x0000003800387308 */ /* 0x000ea20000001000 */
[----:B----4-:R-:W-:Y:S01]  /*33e0*/  FMUL.FTZ R57, R57, R10 ;  /* 0x0000000a39397220 */ /* 0x010fe20000410000 */
[----:B------:R-:W-:-:S06]  /*33f0*/  FMUL.FTZ R10, R32, -1.4426950216293334961 ;  /* 0xbfb8aa3b200a7820 */ /* 0x000fcc0000410000 */
[----:B------:R-:W3:Y:S01]  /*3400*/  MUFU.RCP R91, R91 ;  /* 0x0000005b005b7308 */ /* 0x000ee20000001000 */
[----:B0-----:R-:W-:-:S07]  /*3410*/  FADD.FTZ R93, R11, 1 ;  /* 0x3f8000000b5d7421 */ /* 0x001fce0000010000 */
[----:B------:R-:W0:Y:S01]  /*3420*/  MUFU.EX2 R16, R16 ;  /* 0x0000001000107308 */ /* 0x000e220000000800 */
[----:B--2---:R-:W-:-:S07]  /*3430*/  FMUL.FTZ R55, R55, R56 ;  /* 0x0000003837377220 */ /* 0x004fce0000410000 */
[----:B------:R-:W2:Y:S01]  /*3440*/  MUFU.EX2 R52, R52 ;  /* 0x0000003400347308 */ /* 0x000ea20000000800 */
[----:B---3--:R-:W-:Y:S01]  /*3450*/  FMUL.FTZ R56, R46, R91 ;  /* 0x0000005b2e387220 */ /* 0x008fe20000410000 */
[----:B------:R-:W-:-:S06]  /*3460*/  FMUL.FTZ R46, R68, -1.4426950216293334961 ;  /* 0xbfb8aa3b442e7820 */ /* 0x000fcc0000410000 */
[----:B------:R-:W3:Y:S01]  /*3470*/  MUFU.RCP R87, R87 ;  /* 0x0000005700577308 */ /* 0x000ee20000001000 */
[----:B0-----:R-:W-:-:S07]  /*3480*/  FADD.FTZ R91, R16, 1 ;  /* 0x3f800000105b7421 */ /* 0x001fce0000010000 */
[----:B------:R0:W4:Y:S01]  /*3490*/  MUFU.RCP R15, R92 ;  /* 0x0000005c000f7308 */ /* 0x0001220000001000 */
[----:B--2---:R-:W-:-:S07]  /*34a0*/  FADD.FTZ R52, R52, 1 ;  /* 0x3f80000034347421 */ /* 0x004fce0000010000 */
[----:B------:R-:W2:Y:S01]  /*34b0*/  MUFU.EX2 R0, R0 ;  /* 0x0000000000007308 */ /* 0x000ea20000000800 */
[----:B0-----:R-:W-:Y:S01]  /*34c0*/  FADD.FTZ R92, R49, 1 ;  /* 0x3f800000315c7421 */ /* 0x001fe20000010000 */
[----:B---3--:R-:W-:Y:S01]  /*34d0*/  FMUL.FTZ R87, R50, R87 ;  /* 0x0000005732577220 */ /* 0x008fe20000410000 */
[----:B------:R-:W-:-:S05]  /*34e0*/  FMUL.FTZ R50, R79, -1.4426950216293334961 ;  /* 0xbfb8aa3b4f327820 */ /* 0x000fca0000410000 */
[----:B------:R-:W0:Y:S01]  /*34f0*/  MUFU.RCP R92, R92 ;  /* 0x0000005c005c7308 */ /* 0x000e220000001000 */
[----:B----4-:R-:W-:Y:S01]  /*3500*/  FMUL.FTZ R30, R30, R15 ;  /* 0x0000000f1e1e7220 */ /* 0x010fe20000410000 */
[----:B------:R-:W-:-:S06]  /*3510*/  FMUL.FTZ R15, R25, -1.4426950216293334961 ;  /* 0xbfb8aa3b190f7820 */ /* 0x000fcc0000410000 */
[----:B------:R-:W3:Y:S01]  /*3520*/  MUFU.EX2 R22, R22 ;  /* 0x0000001600167308 */ /* 0x000ee20000000800 */
[----:B--2---:R-:W-:-:S07]  /*3530*/  FADD.FTZ R0, R0, 1 ;  /* 0x3f80000000007421 */ /* 0x004fce0000010000 */
[----:B------:R-:W2:Y:S01]  /*3540*/  MUFU.RCP R11, R93 ;  /* 0x0000005d000b7308 */ /* 0x000ea20000001000 */
[----:B0-----:R-:W-:-:S07]  /*3550*/  FMUL.FTZ R35, R35, R92 ;  /* 0x0000005c23237220 */ /* 0x001fce0000410000 */
[----:B------:R-:W0:Y:S01]  /*3560*/  MUFU.RCP R91, R91 ;  /* 0x0000005b005b7308 */ /* 0x000e220000001000 */
[----:B---3--:R-:W-:-:S07]  /*3570*/  FADD.FTZ R92, R22, 1 ;  /* 0x3f800000165c7421 */ /* 0x008fce0000010000 */
[----:B------:R-:W3:Y:S01]  /*3580*/  MUFU.RCP R52, R52 ;  /* 0x0000003400347308 */ /* 0x000ee20000001000 */
[----:B--2---:R-:W-:Y:S01]  /*3590*/  FMUL.FTZ R26, R26, R11 ;  /* 0x0000000b1a1a7220 */ /* 0x004fe20000410000 */
[----:B------:R-:W-:-:S06]  /*35a0*/  FMUL.FTZ R11, R29, -1.4426950216293334961 ;  /* 0xbfb8aa3b1d0b7820 */ /* 0x000fcc0000410000 */
[----:B------:R-:W2:Y:S01]  /*35b0*/  MUFU.EX2 R10, R10 ;  /* 0x0000000a000a7308 */ /* 0x000ea20000000800 */
[----:B0-----:R-:W-:-:S07]  /*35c0*/  FMUL.FTZ R40, R40, R91 ;  /* 0x0000005b28287220 */ /* 0x001fce0000410000 */
[----:B------:R-:W0:Y:S01]  /*35d0*/  MUFU.EX2 R50, R50 ;  /* 0x0000003200327308 */ /* 0x000e220000000800 */
[----:B---3--:R-:W-:Y:S01]  /*35e0*/  FMUL.FTZ R52, R27, R52 ;  /* 0x000000341b347220 */ /* 0x008fe20000410000 */
[----:B------:R-:W-:-:S06]  /*35f0*/  FMUL.FTZ R27, R62, -1.4426950216293334961 ;  /* 0xbfb8aa3b3e1b7820 */ /* 0x000fcc0000410000 */
[----:B------:R3:W4:Y:S01]  /*3600*/  MUFU.RCP R34, R0 ;  /* 0x0000000000227308 */ /* 0x0007220000001000 */
[----:B--2---:R-:W-:Y:S01]  /*3610*/  FADD.FTZ R91, R10, 1 ;  /* 0x3f8000000a5b7421 */ /* 0x004fe20000010000 */
[----:B------:R-:W-:-:S06]  /*3620*/  FMUL.FTZ R10, R20, -1.4426950216293334961 ;  /* 0xbfb8aa3b140a7820 */ /* 0x000fcc0000410000 */
[----:B------:R-:W2:Y:S01]  /*3630*/  MUFU.EX2 R17, R17 ;  /* 0x0000001100117308 */ /* 0x000ea20000000800 */
[----:B---3--:R-:W-:Y:S01]  /*3640*/  FMUL.FTZ R0, R44, -1.4426950216293334961 ;  /* 0xbfb8aa3b2c007820 */ /* 0x008fe20000410000 */
[----:B0-----:R-:W-:-:S06]  /*3650*/  FADD.FTZ R50, R50, 1 ;  /* 0x3f80000032327421 */ /* 0x001fcc0000010000 */
[----:B------:R-:W0:Y:S01]  /*3660*/  MUFU.RCP R92, R92 ;  /* 0x0000005c005c7308 */ /* 0x000e220000001000 */
[----:B----4-:R-:W-:Y:S01]  /*3670*/  FMUL.FTZ R34, R23, R34 ;  /* 0x0000002217227220 */ /* 0x010fe20000410000 */
[----:B------:R-:W-:-:S06]  /*3680*/  FMUL.FTZ R23, R59, -1.4426950216293334961 ;  /* 0xbfb8aa3b3b177820 */ /* 0x000fcc0000410000 */
[----:B------:R-:W3:Y:S01]  /*3690*/  MUFU.EX2 R11, R11 ;  /* 0x0000000b000b7308 */ /* 0x000ee20000000800 */
[----:B--2---:R-:W-:-:S07]  /*36a0*/  FADD.FTZ R17, R17, 1 ;  /* 0x3f80000011117421 */ /* 0x004fce0000010000 */
[----:B------:R-:W2:Y:S01]  /*36b0*/  MUFU.EX2 R0, R0 ;  /* 0x0000000000007308 */ /* 0x000ea20000000800 */
[----:B0-----:R-:W-:-:S07]  /*36c0*/  FMUL.FTZ R33, R33, R92 ;  /* 0x0000005c21217220 */ /* 0x001fce0000410000 */
[----:B------:R-:W0:Y:S01]  /*36d0*/  MUFU.RCP R91, R91 ;  /* 0x0000005b005b7308 */ /* 0x000e220000001000 */
[----:B---3--:R-:W-:Y:S01]  /*36e0*/  FADD.FTZ R92, R11, 1 ;  /* 0x3f8000000b5c7421 */ /* 0x008fe20000010000 */
[----:B------:R-:W-:-:S06]  /*36f0*/  FMUL.FTZ R11, R12, -1.4426950216293334961 ;  /* 0xbfb8aa3b0c0b7820 */ /* 0x000fcc0000410000 */
[----:B------:R-:W3:Y:S01]  /*3700*/  MUFU.EX2 R27, R27 ;  /* 0x0000001b001b7308 */ /* 0x000ee20000000800 */
[----:B--2---:R-:W-:Y:S01]  /*3710*/  FADD.FTZ R93, R0, 1 ;  /* 0x3f800000005d7421 */ /* 0x004fe20000010000 */
[----:B------:R-:W-:-:S06]  /*3720*/  FMUL.FTZ R0, R24, -1.4426950216293334961 ;  /* 0xbfb8aa3b18007820 */ /* 0x000fcc0000410000 */
[----:B------:R-:W2:Y:S01]  /*3730*/  MUFU.RCP R50, R50 ;  /* 0x0000003200327308 */ /* 0x000ea20000001000 */
[----:B0-----:R-:W-:-:S07]  /*3740*/  FMUL.FTZ R32, R32, R91 ;  /* 0x0000005b20207220 */ /* 0x001fce0000410000 */
[----:B------:R-:W0:Y:S01]  /*3750*/  MUFU.EX2 R42, R42 ;  /* 0x0000002a002a7308 */ /* 0x000e220000000800 */
[----:B---3--:R-:W-:-:S07]  /*3760*/  FADD.FTZ R91, R27, 1 ;  /* 0x3f8000001b5b7421 */ /* 0x008fce0000010000 */
[----:B------:R3:W4:Y:S01]  /*3770*/  MUFU.RCP R16, R17 ;  /* 0x0000001100107308 */ /* 0x0007220000001000 */
[----:B--2---:R-:W-:Y:S01]  /*3780*/  FMUL.FTZ R79, R79, R50 ;  /* 0x000000324f4f7220 */ /* 0x004fe20000410000 */
[----:B------:R-:W-:-:S06]  /*3790*/  FMUL.FTZ R50, R65, -1.4426950216293334961 ;  /* 0xbfb8aa3b41327820 */ /* 0x000fcc0000410000 */
[----:B------:R-:W2:Y:S01]  /*37a0*/  MUFU.EX2 R15, R15 ;  /* 0x0000000f000f7308 */ /* 0x000ea20000000800 */
[----:B0-----:R-:W-:Y:S01]  /*37b0*/  FADD.FTZ R42, R42, 1 ;  /* 0x3f8000002a2a7421 */ /* 0x001fe20000010000 */
[----:B---3--:R-:W-:-:S06]  /*37c0*/  FMUL.FTZ R17, R69, -1.4426950216293334961 ;  /* 0xbfb8aa3b45117820 */ /* 0x008fcc0000410000 */
[----:B------:R-:W0:Y:S01]  /*37d0*/  MUFU.EX2 R46, R46 ;  /* 0x0000002e002e7308 */ /* 0x000e220000000800 */
[----:B----4-:R-:W-:Y:S01]  /*37e0*/  FMUL.FTZ R75, R75, R16 ;  /* 0x000000104b4b7220 */ /* 0x010fe20000410000 */
[----:B------:R-:W-:-:S04]  /*37f0*/  FMUL.FTZ R16, R21, -1.4426950216293334961 ;  /* 0xbfb8aa3b15107820 */ /* 0x000fc80000410000 */
[----:B------:R-:W-:Y:S02]  /*3800*/  F2FP.F16.F32.PACK_AB R35, R35, R75 ;  /* 0x0000004b2323723e */ /* 0x000fe400000000ff */
[----:B------:R-:W3:Y:S01]  /*3810*/  MUFU.RCP R49, R93 ;  /* 0x0000005d00317308 */ /* 0x000ee20000001000 */
[----:B--2---:R-:W-:-:S07]  /*3820*/  FADD.FTZ R15, R15, 1 ;  /* 0x3f8000000f0f7421 */ /* 0x004fce0000010000 */
[----:B------:R-:W2:Y:S01]  /*3830*/  MUFU.RCP R92, R92 ;  /* 0x0000005c005c7308 */ /* 0x000ea20000001000 */
[----:B0-----:R-:W-:-:S07]  /*3840*/  FADD.FTZ R46, R46, 1 ;  /* 0x3f8000002e2e7421 */ /* 0x001fce0000010000 */
[----:B------:R-:W0:Y:S01]  /*3850*/  MUFU.EX2 R23, R23 ;  /* 0x0000001700177308 */ /* 0x000e220000000800 */
[----:B---3--:R-:W-:Y:S01]  /*3860*/  FMUL.FTZ R49, R44, R49 ;  /* 0x000000312c317220 */ /* 0x008fe20000410000 */
[----:B------:R-:W-:-:S06]  /*3870*/  FMUL.FTZ R44, R72, -1.4426950216293334961 ;  /* 0xbfb8aa3b482c7820 */ /* 0x000fcc0000410000 */
[----:B------:R-:W3:Y:S01]  /*3880*/  MUFU.RCP R91, R91 ;  /* 0x0000005b005b7308 */ /* 0x000ee20000001000 */
[----:B--2---:R-:W-:-:S05]  /*3890*/  FMUL.FTZ R29, R29, R92 ;  /* 0x0000005c1d1d7220 */ /* 0x004fca0000410000 */
[----:B------:R-:W-:Y:S02]  /*38a0*/  F2FP.F16.F32.PACK_AB R32, R29, R32 ;  /* 0x000000201d20723e */ /* 0x000fe400000000ff */
[----:B------:R-:W2:Y:S01]  /*38b0*/  MUFU.EX2 R50, R50 ;  /* 0x0000003200327308 */ /* 0x000ea20000000800 */
[----:B0-----:R-:W-:-:S07]  /*38c0*/  FADD.FTZ R23, R23, 1 ;  /* 0x3f80000017177421 */ /* 0x001fce0000010000 */
[----:B------:R-:W0:Y:S01]  /*38d0*/  MUFU.EX2 R0, R0 ;  /* 0x0000000000007308 */ /* 0x000e220000000800 */
[----:B---3--:R-:W-:-:S07]  /*38e0*/  FMUL.FTZ R62, R62, R91 ;  /* 0x0000005b3e3e7220 */ /* 0x008fce0000410000 */
[----:B------:R-:W3:Y:S01]  /*38f0*/  MUFU.EX2 R47, R47 ;  /* 0x0000002f002f7308 */ /* 0x000ee20000000800 */
[----:B--2---:R-:W-:-:S07]  /*3900*/  FADD.FTZ R50, R50, 1 ;  /* 0x3f80000032327421 */ /* 0x004fce0000010000 */
[----:B------:R-:W2:Y:S01]  /*3910*/  MUFU.EX2 R14, R14 ;  /* 0x0000000e000e7308 */ /* 0x000ea20000000800 */
[----:B0-----:R-:W-:Y:S01]  /*3920*/  FADD.FTZ R91, R0, 1 ;  /* 0x3f800000005b7421 */ /* 0x001fe20000010000 */
[----:B------:R-:W-:-:S06]  /*3930*/  FMUL.FTZ R0, R51, -1.4426950216293334961 ;  /* 0xbfb8aa3b33007820 */ /* 0x000fcc0000410000 */
[----:B------:R-:W0:Y:S01]  /*3940*/  MUFU.RCP R42, R42 ;  /* 0x0000002a002a7308 */ /* 0x000e220000001000 */
[----:B---3--:R-:W-:-:S07]  /*3950*/  FADD.FTZ R27, R47, 1 ;  /* 0x3f8000002f1b7421 */ /* 0x008fce0000010000 */
[----:B------:R3:W4:Y:S01]  /*3960*/  MUFU.RCP R92, R15 ;  /* 0x0000000f005c7308 */ /* 0x0007220000001000 */
[----:B--2---:R-:W-:Y:S01]  /*3970*/  FADD.FTZ R47, R14, 1 ;  /* 0x3f8000000e2f7421 */ /* 0x004fe20000010000 */
[----:B------:R-:W-:-:S06]  /*3980*/  FMUL.FTZ R14, R9, -1.4426950216293334961 ;  /* 0xbfb8aa3b090e7820 */ /* 0x000fcc0000410000 */
[----:B------:R-:W2:Y:S01]  /*3990*/  MUFU.EX2 R16, R16 ;  /* 0x0000001000107308 */ /* 0x000ea20000000800 */
[----:B0-----:R-:W-:Y:S01]  /*39a0*/  FMUL.FTZ R41, R41, R42 ;  /* 0x0000002a29297220 */ /* 0x001fe20000410000 */
[----:B------:R-:W-:Y:S01]  /*39b0*/  FMUL.FTZ R42, R82, -1.4426950216293334961 ;  /* 0xbfb8aa3b522a7820 */ /* 0x000fe20000410000 */
[----:B---3--:R-:W-:-:S05]  /*39c0*/  FMUL.FTZ R15, R66, -1.4426950216293334961 ;  /* 0xbfb8aa3b420f7820 */ /* 0x008fca0000410000 */
[----:B------:R0:W3:Y:S01]  /*39d0*/  MUFU.RCP R93, R46 ;  /* 0x0000002e005d7308 */ /* 0x0000e20000001000 */
[----:B----4-:R-:W-:-:S07]  /*39e0*/  FMUL.FTZ R25, R25, R92 ;  /* 0x0000005c19197220 */ /* 0x010fce0000410000 */
[----:B------:R-:W4:Y:S01]  /*39f0*/  MUFU.EX2 R17, R17 ;  /* 0x0000001100117308 */ /* 0x000f220000000800 */
[----:B--2---:R-:W-:Y:S01]  /*3a00*/  FADD.FTZ R92, R16, 1 ;  /* 0x3f800000105c7421 */ /* 0x004fe20000010000 */
[----:B0-----:R-:W-:-:S06]  /*3a10*/  FMUL.FTZ R46, R81, -1.4426950216293334961 ;  /* 0xbfb8aa3b512e7820 */ /* 0x001fcc0000410000 */
[----:B------:R0:W2:Y:S01]  /*3a20*/  MUFU.RCP R22, R23 ;  /* 0x0000001700167308 */ /* 0x0000a20000001000 */
[----:B---3--:R-:W-:-:S07]  /*3a30*/  FMUL.FTZ R68, R68, R93 ;  /* 0x0000005d44447220 */ /* 0x008fce0000410000 */
[----:B------:R-:W3:Y:S01]  /*3a40*/  MUFU.EX2 R44, R44 ;  /* 0x0000002c002c7308 */ /* 0x000ee20000000800 */
[----:B----4-:R-:W-:Y:S01]  /*3a50*/  FADD.FTZ R93, R17, 1 ;  /* 0x3f800000115d7421 */ /* 0x010fe20000010000 */
[----:B0-----:R-:W-:-:S06]  /*3a60*/  FMUL.FTZ R23, R73, -1.4426950216293334961 ;  /* 0xbfb8aa3b49177820 */ /* 0x001fcc0000410000 */
[----:B------:R-:W0:Y:S01]  /*3a70*/  MUFU.RCP R50, R50 ;  /* 0x0000003200327308 */ /* 0x000e220000001000 */
[----:B--2---:R-:W-:Y:S01]  /*3a80*/  FMUL.FTZ R59, R59, R22 ;  /* 0x000000163b3b7220 */ /* 0x004fe20000410000 */
[----:B------:R-:W-:-:S04]  /*3a90*/  FMUL.FTZ R22, R13, -1.4426950216293334961 ;  /* 0xbfb8aa3b0d167820 */ /* 0x000fc80000410000 */
[----:B------:R-:W-:Y:S02]  /*3aa0*/  F2FP.F16.F32.PACK_AB R41, R41, R59 ;  /* 0x0000003b2929723e */ /* 0x000fe400000000ff */
[----:B------:R-:W2:Y:S01]  /*3ab0*/  MUFU.RCP R91, R91 ;  /* 0x0000005b005b7308 */ /* 0x000ea20000001000 */
[----:B---3--:R-:W-:Y:S01]  /*3ac0*/  FADD.FTZ R17, R44, 1 ;  /* 0x3f8000002c117421 */ /* 0x008fe20000010000 */
[----:B------:R-:W-:-:S06]  /*3ad0*/  FMUL.FTZ R44, R88, -1.4426950216293334961 ;  /* 0xbfb8aa3b582c7820 */ /* 0x000fcc0000410000 */
[----:B------:R-:W3:Y:S01]  /*3ae0*/  MUFU.EX2 R10, R10 ;  /* 0x0000000a000a7308 */ /* 0x000ee20000000800 */
[----:B0-----:R-:W-:Y:S01]  /*3af0*/  FMUL.FTZ R65, R65, R50 ;  /* 0x0000003241417220 */ /* 0x001fe20000410000 */
[----:B------:R-:W-:-:S04]  /*3b00*/  FMUL.FTZ R50, R84, -1.4426950216293334961 ;  /* 0xbfb8aa3b54327820 */ /* 0x000fc80000410000 */
[----:B------:R-:W-:Y:S02]  /*3b10*/  F2FP.F16.F32.PACK_AB R29, R68, R65 ;  /* 0x00000041441d723e */ /* 0x000fe400000000ff */
[----:B------:R-:W0:Y:S01]  /*3b20*/  MUFU.RCP R27, R27 ;  /* 0x0000001b001b7308 */ /* 0x000e220000001000 */
[----:B--2---:R-:W-:-:S07]  /*3b30*/  FMUL.FTZ R24, R24, R91 ;  /* 0x0000005b18187220 */ /* 0x004fce0000410000 */
[----:B------:R-:W2:Y:S01]  /*3b40*/  MUFU.RCP R47, R47 ;  /* 0x0000002f002f7308 */ /* 0x000ea20000001000 */
[----:B---3--:R-:W-:Y:S01]  /*3b50*/  FADD.FTZ R91, R10, 1 ;  /* 0x3f8000000a5b7421 */ /* 0x008fe20000010000 */
[----:B------:R-:W-:-:S06]  /*3b60*/  FMUL.FTZ R10, R45, -1.4426950216293334961 ;  /* 0xbfb8aa3b2d0a7820 */ /* 0x000fcc0000410000 */
[----:B------:R-:W3:Y:S01]  /*3b70*/  MUFU.EX2 R42, R42 ;  /* 0x0000002a002a7308 */ /* 0x000ee20000000800 */
[----:B0-----:R-:W-:Y:S01]  /*3b80*/  FMUL.FTZ R64, R64, R27 ;  /* 0x0000001b40407220 */ /* 0x001fe20000410000 */
[----:B------:R-:W-:-:S06]  /*3b90*/  FMUL.FTZ R27, R77, -1.4426950216293334961 ;  /* 0xbfb8aa3b4d1b7820 */ /* 0x000fcc0000410000 */
[----:B------:R-:W0:Y:S01]  /*3ba0*/  MUFU.RCP R92, R92 ;  /* 0x0000005c005c7308 */ /* 0x000e220000001000 */
[----:B--2---:R-:W-:Y:S01]  /*3bb0*/  FMUL.FTZ R28, R28, R47 ;  /* 0x0000002f1c1c7220 */ /* 0x004fe20000410000 */
[----:B------:R-:W-:-:S04]  /*3bc0*/  FMUL.FTZ R47, R80, -1.4426950216293334961 ;  /* 0xbfb8aa3b502f7820 */ /* 0x000fc80000410000 */
[----:B------:R-:W-:Y:S02]  /*3bd0*/  F2FP.F16.F32.PACK_AB R28, R25, R28 ;  /* 0x0000001c191c723e */ /* 0x000fe400000000ff */
[----:B------:R-:W2:Y:S01]  /*3be0*/  MUFU.RCP R16, R93 ;  /* 0x0000005d00107308 */ /* 0x000ea20000001000 */
[----:B---3--:R-:W-:-:S07]  /*3bf0*/  FADD.FTZ R42, R42, 1 ;  /* 0x3f8000002a2a7421 */ /* 0x008fce0000010000 */
[----:B------:R-:W3:Y:S01]  /*3c00*/  MUFU.EX2 R22, R22 ;  /* 0x0000001600167308 */ /* 0x000ee20000000800 */
[----:B0-----:R-:W-:Y:S01]  /*3c10*/  FMUL.FTZ R21, R21, R92 ;  /* 0x0000005c15157220 */ /* 0x001fe20000410000 */
[----:B------:R-:W-:-:S04]  /*3c20*/  FMUL.FTZ R92, R85, -1.4426950216293334961 ;  /* 0xbfb8aa3b555c7820 */ /* 0x000fc80000410000 */
[----:B------:R-:W-:Y:S02]  /*3c30*/  F2FP.F16.F32.PACK_AB R24, R21, R24 ;  /* 0x000000181518723e */ /* 0x000fe400000000ff */
[----:B------:R-:W0:Y:S01]  /*3c40*/  MUFU.EX2 R11, R11 ;  /* 0x0000000b000b7308 */ /* 0x000e220000000800 */
[----:B--2---:R-:W-:Y:S01]  /*3c50*/  FMUL.FTZ R69, R69, R16 ;  /* 0x0000001045457220 */ /* 0x004fe20000410000 */
[----:B------:R-:W-:-:S06]  /*3c60*/  FMUL.FTZ R16, R67, -1.4426950216293334961 ;  /* 0xbfb8aa3b43107820 */ /* 0x000fcc0000410000 */
[----:B------:R-:W2:Y:S01]  /*3c70*/  MUFU.RCP R17, R17 ;  /* 0x0000001100117308 */ /* 0x000ea20000001000 */
[----:B---3--:R-:W-:-:S07]  /*3c80*/  FADD.FTZ R22, R22, 1 ;  /* 0x3f80000016167421 */ /* 0x008fce0000010000 */
[----:B------:R-:W3:Y:S01]  /*3c90*/  MUFU.EX2 R50, R50 ;  /* 0x0000003200327308 */ /* 0x000ee20000000800 */
[----:B0-----:R-:W-:-:S07]  /*3ca0*/  FADD.FTZ R11, R11, 1 ;  /* 0x3f8000000b0b7421 */ /* 0x001fce0000010000 */
[----:B------:R-:W0:Y:S01]  /*3cb0*/  MUFU.EX2 R10, R10 ;  /* 0x0000000a000a7308 */ /* 0x000e220000000800 */
[----:B--2---:R-:W-:-:S05]  /*3cc0*/  FMUL.FTZ R72, R72, R17 ;  /* 0x0000001148487220 */ /* 0x004fca0000410000 */
[----:B------:R-:W-:Y:S02]  /*3cd0*/  F2FP.F16.F32.PACK_AB R25, R72, R69 ;  /* 0x000000454819723e */ /* 0x000fe400000000ff */
        /* <DEDUP_REMOVED lines=20> */
[----:B------:R-:W3:Y:S01]  /*3e20*/  MUFU.EX2 R16, R16 ;  /* 0x0000001000107308 */ /* 0x000ee20000000800 */
[----:B0-----:R-:W-:-:S07]  /*3e30*/  FMUL.FTZ R20, R20, R91 ;  /* 0x0000005b14147220 */ /* 0x001fce0000410000 */
[----:B------:R-:W0:Y:S01]  /*3e40*/  MUFU.EX2 R44, R44 ;  /* 0x0000002c002c7308 */ /* 0x000e220000000800 */
[----:B--2---:R-:W-:-:S07]  /*3e50*/  FMUL.FTZ R82, R82, R42 ;  /* 0x0000002a52527220 */ /* 0x004fce0000410000 */
[----:B------:R-:W2:Y:S01]  /*3e60*/  MUFU.RCP R22, R22 ;  /* 0x0000001600167308 */ /* 0x000ea20000001000 */
[----:B---3--:R-:W-:-:S07]  /*3e70*/  FADD.FTZ R91, R16, 1 ;  /* 0x3f800000105b7421 */ /* 0x008fce0000010000 */
[----:B------:R-:W3:Y:S01]  /*3e80*/  MUFU.RCP R11, R11 ;  /* 0x0000000b000b7308 */ /* 0x000ee20000001000 */
[----:B0-----:R-:W-:Y:S01]  /*3e90*/  FADD.FTZ R42, R44, 1 ;  /* 0x3f8000002c2a7421 */ /* 0x001fe20000010000 */
[----:B-1----:R-:W-:-:S06]  /*3ea0*/  IADD3 R44, P1, PT, R7, UR8, RZ ;  /* 0x00000008072c7c10 */ /* 0x002fcc000ff3e0ff */
[----:B------:R-:W0:Y:S01]  /*3eb0*/  MUFU.RCP R50, R50 ;  /* 0x0000003200327308 */ /* 0x000e220000001000 */
[----:B--2---:R-:W-:-:S05]  /*3ec0*/  FMUL.FTZ R22, R13, R22 ;  /* 0x000000160d167220 */ /* 0x004fca0000410000 */
[----:B------:R-:W-:Y:S02]  /*3ed0*/  F2FP.F16.F32.PACK_AB R22, R22, R20 ;  /* 0x000000141616723e */ /* 0x000fe400000000ff */
[----:B------:R-:W1:Y:S01]  /*3ee0*/  MUFU.RCP R10, R10 ;  /* 0x0000000a000a7308 */ /* 0x000e620000001000 */
[----:B---3--:R-:W-:-:S07]  /*3ef0*/  FMUL.FTZ R12, R12, R11 ;  /* 0x0000000b0c0c7220 */ /* 0x008fce0000410000 */
[----:B------:R-:W2:Y:S01]  /*3f00*/  MUFU.RCP R14, R14 ;  /* 0x0000000e000e7308 */ /* 0x000ea20000001000 */
[----:B0-----:R-:W-:-:S07]  /*3f10*/  FMUL.FTZ R7, R84, R50 ;  /* 0x0000003254077220 */ /* 0x001fce0000410000 */
[----:B------:R-:W0:Y:S01]  /*3f20*/  MUFU.RCP R23, R23 ;  /* 0x0000001700177308 */ /* 0x000e220000001000 */
[----:B-1----:R-:W-:Y:S01]  /*3f30*/  FMUL.FTZ R50, R45, R10 ;  /* 0x0000000a2d327220 */ /* 0x002fe20000410000 */
[----:B------:R-:W-:Y:S01]  /*3f40*/  IADD3.X R45, PT, PT, R8, UR9, RZ, P1, !PT ;  /* 0x00000009082d7c10 */ /* 0x000fe20008ffe4ff */
[----:B------:R-:W1:Y:S01]  /*3f50*/  LDCU.64 UR8, c[0x0][0x3a8] ;  /* 0x00007500ff0877ac */ /* 0x000e620008000a00 */
[----:B------:R-:W-:Y:S02]  /*3f60*/  F2FP.F16.F32.PACK_AB R8, R61, R87 ;  /* 0x000000573d08723e */ /* 0x000fe400000000ff */
[----:B------:R-:W-:Y:S01]  /*3f70*/  F2FP.F16.F32.PACK_AB R10, R58, R89 ;  /* 0x000000593a0a723e */ /* 0x000fe200000000ff */
[----:B------:R-:W-:Y:S01]  /*3f80*/  STG.E.64 desc[UR14][R44.64+0xb400], R28 ;  /* 0x00b4001c2c007986 */ /* 0x000fe2000c101b0e */
[----:B------:R-:W3:Y:S01]  /*3f90*/  MUFU.RCP R27, R27 ;  /* 0x0000001b001b7308 */ /* 0x000ee20000001000 */
[----:B--2---:R-:W-:Y:S01]  /*3fa0*/  FMUL.FTZ R16, R9, R14 ;  /* 0x0000000e09107220 */ /* 0x004fe20000410000 */
[----:B------:R-:W-:Y:S01]  /*3fb0*/  F2FP.F16.F32.PACK_AB R9, R53, R18 ;  /* 0x000000123509723e */ /* 0x000fe200000000ff */
[----:B------:R-:W-:Y:S01]  /*3fc0*/  STG.E.64 desc[UR14][R44.64+0xc800], R24 ;  /* 0x00c800182c007986 */ /* 0x000fe2000c101b0e */
[----:B------:R-:W-:-:S03]  /*3fd0*/  F2FP.F16.F32.PACK_AB R14, R57, R48 ;  /* 0x00000030390e723e */ /* 0x000fc600000000ff */
[----:B------:R-:W-:Y:S01]  /*3fe0*/  STG.E.64 desc[UR14][R44.64+0x2800], R8 ;  /* 0x002800082c007986 */ /* 0x000fe2000c101b0e */
[----:B------:R-:W2:Y:S01]  /*3ff0*/  MUFU.RCP R47, R47 ;  /* 0x0000002f002f7308 */ /* 0x000ea20000001000 */
[----:B0-----:R-:W-:Y:S01]  /*4000*/  FMUL.FTZ R23, R73, R23 ;  /* 0x0000001749177220 */ /* 0x001fe20000410000 */
[----:B-1----:R-:W-:-:S04]  /*4010*/  UISETP.GE.U32.AND UP0, UPT, UR12, UR8, UPT ;  /* 0x000000080c00728c */ /* 0x002fc8000bf06070 */
[----:B------:R-:W-:Y:S02]  /*4020*/  F2FP.F16.F32.PACK_AB R23, R82, R23 ;  /* 0x000000175217723e */ /* 0x000fe400000000ff */
[----:B------:R-:W0:Y:S01]  /*4030*/  MUFU.RCP R0, R0 ;  /* 0x0000000000007308 */ /* 0x000e220000001000 */
[----:B---3--:R-:W-:Y:S01]  /*4040*/  FMUL.FTZ R27, R77, R27 ;  /* 0x0000001b4d1b7220 */ /* 0x008fe20000410000 */
[----:B------:R-:W-:Y:S01]  /*4050*/  F2FP.F16.F32.PACK_AB R77, R86, R83 ;  /* 0x00000053564d723e */ /* 0x000fe200000000ff */
[----:B------:R-:W-:Y:S01]  /*4060*/  STG.E.64 desc[UR14][R44.64+0xdc00], R22 ;  /* 0x00dc00162c007986 */ /* 0x000fe2000c101b0e */
[----:B------:R-:W-:-:S03]  /*4070*/  UISETP.GE.AND.EX UP0, UPT, UR13, UR9, UPT, UP0 ;  /* 0x000000090d00728c */ /* 0x000fc6000bf06300 */
[----:B------:R-:W-:Y:S01]  /*4080*/  STG.E.64 desc[UR14][R44.64+0x1400], R76 ;  /* 0x0014004c2c007986 */ /* 0x000fe2000c101b0e */
[----:B------:R-:W1:Y:S01]  /*4090*/  MUFU.RCP R15, R15 ;  /* 0x0000000f000f7308 */ /* 0x000e620000001000 */
[----:B--2---:R-:W-:-:S05]  /*40a0*/  FMUL.FTZ R47, R80, R47 ;  /* 0x0000002f502f7220 */ /* 0x004fca0000410000 */
[----:B------:R-:W-:Y:S02]  /*40b0*/  F2FP.F16.F32.PACK_AB R27, R47, R27 ;  /* 0x0000001b2f1b723e */ /* 0x000fe400000000ff */
[----:B------:R-:W2:Y:S01]  /*40c0*/  MUFU.RCP R46, R46 ;  /* 0x0000002e002e7308 */ /* 0x000ea20000001000 */
[----:B0-----:R-:W-:-:S07]  /*40d0*/  FMUL.FTZ R0, R51, R0 ;  /* 0x0000000033007220 */ /* 0x001fce0000410000 */
[----:B------:R0:W3:Y:S01]  /*40e0*/  MUFU.RCP R13, R91 ;  /* 0x0000005b000d7308 */ /* 0x0000e20000001000 */
[----:B-1----:R-:W-:Y:S01]  /*40f0*/  FMUL.FTZ R66, R66, R15 ;  /* 0x0000000f42427220 */ /* 0x002fe20000410000 */
[----:B------:R-:W-:Y:S02]  /*4100*/  F2FP.F16.F32.PACK_AB R15, R52, R26 ;  /* 0x0000001a340f723e */ /* 0x000fe400000000ff */
[----:B------:R-:W-:Y:S02]  /*4110*/  F2FP.F16.F32.PACK_AB R26, R16, R12 ;  /* 0x0000000c101a723e */ /* 0x000fe400000000ff */
[----:B------:R-:W-:Y:S01]  /*4120*/  F2FP.F16.F32.PACK_AB R66, R66, R0 ;  /* 0x000000004242723e */ /* 0x000fe200000000ff */
[----:B------:R-:W-:Y:S01]  /*4130*/  STG.E.64 desc[UR14][R44.64+0x5000], R14 ;  /* 0x0050000e2c007986 */ /* 0x000fe2000c101b0e */
[----:B------:R-:W1:Y:S01]  /*4140*/  MUFU.RCP R17, R17 ;  /* 0x0000001100117308 */ /* 0x000e620000001000 */
[----:B--2---:R-:W-:Y:S01]  /*4150*/  FMUL.FTZ R46, R81, R46 ;  /* 0x0000002e512e7220 */ /* 0x004fe20000410000 */
[----:B0-----:R-:W-:Y:S01]  /*4160*/  F2FP.F16.F32.PACK_AB R91, R78, R74 ;  /* 0x0000004a4e5b723e */ /* 0x001fe200000000ff */
[----:B------:R-:W-:Y:S04]  /*4170*/  STG.E.64 desc[UR14][R44.64+0xf000], R26 ;  /* 0x00f0001a2c007986 */ /* 0x000fe8000c101b0e */
[----:B------:R-:W-:Y:S01]  /*4180*/  STG.E.64 desc[UR14][R44.64+0x12c00], R90 ;  /* 0x012c005a2c007986 */ /* 0x000fe2000c101b0e */
[----:B------:R0:W2:Y:S01]  /*4190*/  MUFU.RCP R11, R42 ;  /* 0x0000002a000b7308 */ /* 0x0000a20000001000 */
[----:B---3--:R-:W-:Y:S01]  /*41a0*/  FMUL.FTZ R13, R67, R13 ;  /* 0x0000000d430d7220 */ /* 0x008fe20000410000 */
[----:B------:R-:W-:-:S04]  /*41b0*/  F2FP.F16.F32.PACK_AB R67, R7, R46 ;  /* 0x0000002e0743723e */ /* 0x000fc800000000ff */
[----:B------:R-:W-:Y:S01]  /*41c0*/  F2FP.F16.F32.PACK_AB R16, R13, R50 ;  /* 0x000000320d10723e */ /* 0x000fe200000000ff */
[----:B------:R-:W-:Y:S01]  /*41d0*/  STG.E.64 desc[UR14][R44.64+0x10400], R66 ;  /* 0x010400422c007986 */ /* 0x000fe2000c101b0e */
[----:B0-----:R-:W-:Y:S01]  /*41e0*/  F2FP.F16.F32.PACK_AB R42, R70, R54 ;  /* 0x00000036462a723e */ /* 0x001fe200000000ff */
[----:B-1----:R-:W-:-:S04]  /*41f0*/  FMUL.FTZ R17, R85, R17 ;  /* 0x0000001155117220 */ /* 0x002fc80000410000 */
[----:B------:R0:W-:Y:S01]  /*4200*/  STG.E.64 desc[UR14][R44.64], R42 ;  /* 0x0000002a2c007986 */ /* 0x0001e2000c101b0e */
[----:B--2---:R-:W-:Y:S01]  /*4210*/  FMUL.FTZ R88, R88, R11 ;  /* 0x0000000b58587220 */ /* 0x004fe20000410000 */
[----:B------:R-:W-:Y:S02]  /*4220*/  F2FP.F16.F32.PACK_AB R11, R34, R31 ;  /* 0x0000001f220b723e */ /* 0x000fe400000000ff */
        /* <DEDUP_REMOVED lines=8> */
[----:B------:R1:W-:Y:S04]  /*42b0*/  STG.E.64 desc[UR14][R44.64+0x8c00], R40 ;  /* 0x008c00282c007986 */ /* 0x0003e8000c101b0e */
[----:B------:R1:W-:Y:S04]  /*42c0*/  STG.E.64 desc[UR14][R44.64+0x6400], R42 ;  /* 0x0064002a2c007986 */ /* 0x0003e8000c101b0e */
[----:B------:R1:W-:Y:S04]  /*42d0*/  STG.E.64 desc[UR14][R44.64+0xa000], R32 ;  /* 0x00a000202c007986 */ /* 0x0003e8000c101b0e */
[----:B------:R1:W-:Y:S01]  /*42e0*/  STG.E.64 desc[UR14][R44.64+0x11800], R16 ;  /* 0x011800102c007986 */ /* 0x0003e2000c101b0e */
[----:B------:R-:W-:Y:S05]  /*42f0*/  BRA.U !UP0, `(.L_x_866) ;  /* 0xffffffc108207547 */ /* 0x000fea000b83ffff */
[----:B------:R-:W-:Y:S05]  /*4300*/  EXIT ;  /* 0x000000000000794d */ /* 0x000fea0003800000 */
.L_x_867:
        /* <DEDUP_REMOVED lines=15> */
.L_x_925:


//--------------------- .text._ZN13group_norm_v214gn_cuda_kernelI6__halfLi320ELi3ELi16ELi40ELi4096ELb1ELi64ELi320ELi320ELi4ELb1ELi5ELb0ELb0ENS_16CompileConditionILi1000EEEEEvPT_PKS4_S7_S7_flPfS8_Pj --------------------------
	.section	.text._ZN13group_norm_v214gn_cuda_kernelI6__halfLi320ELi3ELi16ELi40ELi4096ELb1ELi64ELi320ELi320ELi4ELb1ELi5ELb0ELb0ENS_16CompileConditionILi1000EEEEEvPT_PKS4_S7_S7_flPfS8_Pj,"ax",@progbits
	.align	128
        .global         _ZN13group_norm_v214gn_cuda_kernelI6__halfLi320ELi3ELi16ELi40ELi4096ELb1ELi64ELi320ELi320ELi4ELb1ELi5ELb0ELb0ENS_16CompileConditionILi1000EEEEEvPT_PKS4_S7_S7_flPfS8_Pj
        .type           _ZN13group_norm_v214gn_cuda_kernelI6__halfLi320ELi3ELi16ELi40ELi4096ELb1ELi64ELi320ELi320ELi4ELb1ELi5ELb0ELb0ENS_16CompileConditionILi1000EEEEEvPT_PKS4_S7_S7_flPfS8_Pj,@function
        .size           _ZN13group_norm_v214gn_cuda_kernelI6__halfLi320ELi3ELi16ELi40ELi4096ELb1ELi64ELi320ELi320ELi4ELb1ELi5ELb0ELb0ENS_16CompileConditionILi1000EEEEEvPT_PKS4_S7_S7_flPfS8_Pj,(.L_x_926 - _ZN13group_norm_v214gn_cuda_kernelI6__halfLi320ELi3ELi16ELi40ELi4096ELb1ELi64ELi320ELi320ELi4ELb1ELi5ELb0ELb0ENS_16CompileConditionILi1000EEEEEvPT_PKS4_S7_S7_flPfS8_Pj)
        .other          _ZN13group_norm_v214gn_cuda_kernelI6__halfLi320ELi3ELi16ELi40ELi4096ELb1ELi64ELi320ELi320ELi4ELb1ELi5ELb0ELb0ENS_16CompileConditionILi1000EEEEEvPT_PKS4_S7_S7_flPfS8_Pj,@"STO_CUDA_ENTRY STV_DEFAULT"
_ZN13group_norm_v214gn_cuda_kernelI6__halfLi320ELi3ELi16ELi40ELi4096ELb1ELi64ELi320ELi320ELi4ELb1ELi5ELb0ELb0ENS_16CompileConditionILi1000EEEEEvPT_PKS4_S7_S7_flPfS8_Pj:
.text._ZN13group_norm_v214gn_cuda_kernelI6__halfLi320ELi3ELi16ELi40ELi4096ELb1ELi64ELi320ELi320ELi4ELb1ELi5ELb0ELb0ENS_16CompileConditionILi1000EEEEEvPT_PKS4_S7_S7_flPfS8_Pj:
        /* <DEDUP_REMOVED lines=40> */
.L_x_876:
        /* <DEDUP_REMOVED lines=18> */
[----:B------:R0:W-:Y:S03]  /*03a0*/  STL [R1+0x68], R6 ;  /* 0x0000680601007387 */ /* 0x0001e60000100800 */
[----:B------:R-:W-:Y:S01]  /*03b0*/  IADD3.X R37, PT, PT, R4, UR11, RZ, P1, !PT ;  /* 0x0000000b04257c10 */ /* 0x000fe20008ffe4ff */
[----:B------:R1:W-:Y:S04]  /*03c0*/  STL [R1+0x6c], R4 ;  /* 0x00006c0401007387 */ /* 0x0003e80000100800 */
        /* <DEDUP_REMOVED lines=12> */
[----:B0-----:R-:W5:Y:S04]  /*0490*/  LDG.E.64.CONSTANT R6, desc[UR12][R36.64+0xf000] ;  /* 0x00f0000c24067981 */ /* 0x001f68000c1e9b00 */
[----:B-1----:R-:W5:Y:S04]  /*04a0*/  LDG.E.64.CONSTANT R4, desc[UR12][R36.64+0x10400] ;  /* 0x0104000c24047981 */ /* 0x002f68000c1e9b00 */
[----:B------:R-:W5:Y:S04]  /*04b0*/  LDG.E.64.CONSTANT R2, desc[UR12][R36.64+0x11800] ;  /* 0x0118000c24027981 */ /* 0x000f68000c1e9b00 */
[----:B------:R0:W5:Y:S01]  /*04c0*/  LDG.E.64.CONSTANT R26, desc[UR12][R36.64+0x12c00] ;  /* 0x012c000c241a7981 */ /* 0x000162000c1e9b00 */
[----:B--2---:R-:W-:-:S02]  /*04d0*/  HADD2.F32 R0, -RZ, R34.H0_H0 ;  /* 0x20000022ff007230 */ /* 0x004fc40000004100 */
[----:B------:R-:W-:Y:S02]  /*04e0*/  HADD2.F32 R40, -RZ, R34.H1_H1 ;  /* 0x30000022ff287230 */ /* 0x000fe40000004100 */
[--C-:B------:R-:W-:Y:S02]  /*04f0*/  HADD2.F32 R39, -RZ, R35.reuse.H0_H0 ;  /* 0x20000023ff277230 */ /* 0x100fe40000004100 */
[----:B------:R-:W-:Y:S01]  /*0500*/  FFMA.FTZ R38, R0, R0, RZ ;  /* 0x0000000000267223 */ /* 0x000fe200000100ff */
[----:B------:R-:W-:Y:S01]  /*0510*/  FADD.FTZ R34, RZ, R0 ;  /* 0x00000000ff227221 */ /* 0x000fe20000010000 */
[----:B------:R-:W-:Y:S01]  /*0520*/  HADD2.F32 R35, -RZ, R35.H1_H1 ;  /* 0x30000023ff237230 */ /* 0x000fe20000004100 */
[----:B------:R-:W-:Y:S01]  /*0530*/  STL [R1], R40 ;  /* 0x0000002801007387 */ /* 0x000fe20000100800 */
[----:B------:R-:W-:Y:S01]  /*0540*/  FFMA.FTZ R38, R40, R40, R38 ;  /* 0x0000002828267223 */ /* 0x000fe20000010026 */
[----:B------:R-:W-:Y:S01]  /*0550*/  FADD.FTZ R34, R34, R40 ;  /* 0x0000002822227221 */ /* 0x000fe20000010000 */
[--C-:B---3--:R-:W-:Y:S01]  /*0560*/  HADD2.F32 R61, -RZ, R32.reuse.H0_H0 ;  /* 0x20000020ff3d7230 */ /* 0x108fe20000004100 */
[----:B------:R1:W-:Y:S01]  /*0570*/  STL [R1+0xc], R39 ;  /* 0x00000c2701007387 */ /* 0x0003e20000100800 */
[----:B------:R-:W-:Y:S01]  /*0580*/  FFMA.FTZ R38, R39, R39, R38 ;  /* 0x0000002727267223 */ /* 0x000fe20000010026 */
[----:B------:R-:W-:Y:S01]  /*0590*/  FADD.FTZ R34, R34, R39 ;  /* 0x0000002722227221 */ /* 0x000fe20000010000 */
[----:B------:R-:W-:Y:S01]  /*05a0*/  HADD2.F32 R60, -RZ, R32.H1_H1 ;  /* 0x30000020ff3c7230 */ /* 0x000fe20000004100 */
[----:B------:R2:W-:Y:S01]  /*05b0*/  STL [R1+0x18], R35 ;  /* 0x0000182301007387 */ /* 0x0005e20000100800 */
[----:B------:R-:W-:Y:S01]  /*05c0*/  FFMA.FTZ R38, R35, R35, R38 ;  /* 0x0000002323267223 */ /* 0x000fe20000010026 */
[----:B------:R-:W-:Y:S01]  /*05d0*/  FADD.FTZ R34, R34, R35 ;  /* 0x0000002322227221 */ /* 0x000fe20000010000 */
[----:B0-----:R-:W-:-:S02]  /*05e0*/  HADD2.F32 R36, -RZ, R33.H1_H1 ;  /* 0x30000021ff247230 */ /* 0x001fc40000004100 */
[----:B------:R-:W-:Y:S01]  /*05f0*/  FFMA.FTZ R37, R61, R61, R38 ;  /* 0x0000003d3d257223 */ /* 0x000fe20000010026 */
[----:B-1----:R-:W-:Y:S02]  /*0600*/  HADD2.F32 R39, -RZ, R33.H0_H0 ;  /* 0x20000021ff277230 */ /* 0x002fe40000004100 */
[--C-:B----4-:R-:W-:Y:S02]  /*0610*/  HADD2.F32 R59, -RZ, R30.reuse.H0_H0 ;  /* 0x2000001eff3b7230 */ /* 0x110fe40000004100 */
[----:B------:R-:W-:Y:S01]  /*0620*/  FFMA.FTZ R37, R60, R60, R37 ;  /* 0x0000003c3c257223 */ /* 0x000fe20000010025 */
[----:B--2---:R-:W-:Y:S01]  /*0630*/  FADD.FTZ R35, R34, R61 ;  /* 0x0000003d22237221 */ /* 0x004fe20000010000 */
[----:B------:R-:W-:Y:S01]  /*0640*/  HADD2.F32 R58, -RZ, R30.H1_H1 ;  /* 0x3000001eff3a7230 */ /* 0x000fe20000004100 */
[----:B------:R-:W-:Y:S01]  /*0650*/  STL [R1+0x4], R39 ;  /* 0x0000042701007387 */ /* 0x000fe20000100800 */
[----:B------:R-:W-:Y:S01]  /*0660*/  FFMA.FTZ R37, R39, R39, R37 ;  /* 0x0000002727257223 */ /* 0x000fe20000010025 */
[----:B------:R-:W-:Y:S01]  /*0670*/  FADD.FTZ R35, R35, R60 ;  /* 0x0000003c23237221 */ /* 0x000fe20000010000 */
[----:B------:R-:W-:Y:S01]  /*0680*/  HADD2.F32 R57, -RZ, R31.H0_H0 ;  /* 0x2000001fff397230 */ /* 0x000fe20000004100 */
[----:B------:R0:W-:Y:S01]  /*0690*/  STL [R1+0x20], R36 ;  /* 0x0000202401007387 */ /* 0x0001e20000100800 */
[----:B------:R-:W-:Y:S01]  /*06a0*/  FFMA.FTZ R34, R36, R36, R37 ;  /* 0x0000002424227223 */ /* 0x000fe20000010025 */
[----:B------:R-:W-:Y:S01]  /*06b0*/  FADD.FTZ R35, R35, R39 ;  /* 0x0000002723237221 */ /* 0x000fe20000010000 */
[----:B-----5:R-:W-:-:S02]  /*06c0*/  HADD2.F32 R56, -RZ, R24.H0_H0 ;  /* 0x20000018ff387230 */ /* 0x020fc40000004100 */
[----:B------:R-:W-:Y:S02]  /*06d0*/  HADD2.F32 R55, -RZ, R24.H1_H1 ;  /* 0x30000018ff377230 */ /* 0x000fe40000004100 */
[----:B------:R-:W-:Y:S01]  /*06e0*/  FADD.FTZ R32, R35, R36 ;  /* 0x0000002423207221 */ /* 0x000fe20000010000 */
[----:B------:R-:W-:Y:S01]  /*06f0*/  FFMA.FTZ R35, R59, R59, R34 ;  /* 0x0000003b3b237223 */ /* 0x000fe20000010022 */
[----:B------:R-:W-:Y:S02]  /*0700*/  HADD2.F32 R54, -RZ, R25.H0_H0 ;  /* 0x20000019ff367230 */ /* 0x000fe40000004100 */
[----:B------:R-:W-:Y:S01]  /*0710*/  FADD.FTZ R33, R32, R59 ;  /* 0x0000003b20217221 */ /* 0x000fe20000010000 */
[----:B------:R-:W-:Y:S01]  /*0720*/  FFMA.FTZ R32, R58, R58, R35 ;  /* 0x0000003a3a207223 */ /* 0x000fe20000010023 */
[----:B0-----:R-:W-:Y:S02]  /*0730*/  HADD2.F32 R36, -RZ, R31.H1_H1 ;  /* 0x3000001fff247230 */ /* 0x001fe40000004100 */
[----:B------:R-:W-:Y:S01]  /*0740*/  FADD.FTZ R30, R33, R58 ;  /* 0x0000003a211e7221 */ /* 0x000fe20000010000 */
[----:B------:R-:W-:Y:S01]  /*0750*/  FFMA.FTZ R32, R57, R57, R32 ;  /* 0x0000003939207223 */ /* 0x000fe20000010020 */
[----:B------:R-:W-:Y:S01]  /*0760*/  HADD2.F32 R34, -RZ, R25.H1_H1 ;  /* 0x30000019ff227230 */ /* 0x000fe20000004100 */
[----:B------:R0:W-:Y:S01]  /*0770*/  STL [R1+0x30], R36 ;  /* 0x0000302401007387 */ /* 0x0001e20000100800 */
[----:B------:R-:W-:Y:S01]  /*0780*/  FADD.FTZ R30, R30, R57 ;  /* 0x000000391e1e7221 */ /* 0x000fe20000010000 */
[----:B------:R-:W-:Y:S01]  /*0790*/  FFMA.FTZ R33, R36, R36, R32 ;  /* 0x0000002424217223 */ /* 0x000fe20000010020 */
[--C-:B------:R-:W-:Y:S01]  /*07a0*/  HADD2.F32 R53, -RZ, R22.reuse.H0_H0 ;  /* 0x20000016ff357230 */ /* 0x100fe20000004100 */
[----:B------:R-:W-:Y:S01]  /*07b0*/  STL [R1+0x38], R34 ;  /* 0x0000382201007387 */ /* 0x000fe20000100800 */
        /* <DEDUP_REMOVED lines=25> */
[----:B------:R1:W-:Y:S01]  /*0950*/  STL [R1+0x28], R30 ;  /* 0x0000281e01007387 */ /* 0x0003e20000100800 */
        /* <DEDUP_REMOVED lines=11> */
[----:B------:R-:W-:Y:S01]  /*0a10*/  HADD2.F32 R39, -RZ, R15.H0_H0 ;  /* 0x2000000fff277230 */ /* 0x000fe20000004100 */
[----:B------:R2:W-:Y:S01]  /*0a20*/  STL [R1+0x24], R24 ;  /* 0x0000241801007387 */ /* 0x0005e20000100800 */
[----:B------:R-:W-:Y:S01]  /*0a30*/  FADD.FTZ R20, R23, R30 ;  /* 0x0000001e17147221 */ /* 0x000fe20000010000 */
[----:B------:R-:W-:Y:S01]  /*0a40*/  FFMA.FTZ R23, R47, R47, R22 ;  /* 0x0000002f2f177223 */ /* 0x000fe20000010016 */
[----:B------:R-:W-:-:S02]  /*0a50*/  HADD2.F32 R22, -RZ, R17.H1_H1 ;  /* 0x30000011ff167230 */ /* 0x000fc40000004100 */
[----:B------:R-:W-:Y:S01]  /*0a60*/  FADD.FTZ R21, R20, R47 ;  /* 0x0000002f14157221 */ /* 0x000fe20000010000 */
[----:B------:R-:W-:Y:S01]  /*0a70*/  FFMA.FTZ R20, R46, R46, R23 ;  /* 0x0000002e2e147223 */ /* 0x000fe20000010017 */
[--C-:B------:R-:W-:Y:S01]  /*0a80*/  HADD2.F32 R44, -RZ, R16.reuse.H0_H0 ;  /* 0x20000010ff2c7230 */ /* 0x100fe20000004100 */
[----:B------:R3:W-:Y:S01]  /*0a90*/  STL [R1+0x1c], R22 ;  /* 0x00001c1601007387 */ /* 0x0007e20000100800 */
[----:B------:R-:W-:Y:S01]  /*0aa0*/  FADD.FTZ R18, R21, R46 ;  /* 0x0000002e15127221 */ /* 0x000fe20000010000 */
[----:B------:R-:W-:Y:S01]  /*0ab0*/  FFMA.FTZ R20, R45, R45, R20 ;  /* 0x0000002d2d147223 */ /* 0x000fe20000010014 */
[----:B------:R-:W-:Y:S02]  /*0ac0*/  HADD2.F32 R43, -RZ, R16.H1_H1 ;  /* 0x30000010ff2b7230 */ /* 0x000fe40000004100 */
[----:B------:R-:W-:Y:S01]  /*0ad0*/  FADD.FTZ R18, R18, R45 ;  /* 0x0000002d12127221 */ /* 0x000fe20000010000 */
[----:B------:R-:W-:Y:S01]  /*0ae0*/  FFMA.FTZ R21, R24, R24, R20 ;  /* 0x0000001818157223 */ /* 0x000fe20000010014 */
[----:B------:R-:W-:-:S02]  /*0af0*/  HADD2.F32 R20, -RZ, R15.H1_H1 ;  /* 0x3000000fff147230 */ /* 0x000fc40000004100 */
[----:B------:R-:W-:Y:S02]  /*0b00*/  HADD2.F32 R15, -RZ, R13.H1_H1 ;  /* 0x3000000dff0f7230 */ /* 0x000fe40000004100 */
[----:B------:R-:W-:Y:S01]  /*0b10*/  FADD.FTZ R19, R18, R24 ;  /* 0x0000001812137221 */ /* 0x000fe20000010000 */
[----:B------:R-:W-:Y:S01]  /*0b20*/  FFMA.FTZ R18, R44, R44, R21 ;  /* 0x0000002c2c127223 */ /* 0x000fe20000010015 */
[----:B------:R4:W-:Y:S01]  /*0b30*/  STL [R1+0x14], R20 ;  /* 0x0000141401007387 */ /* 0x0009e20000100800 */
[----:B------:R-:W-:Y:S02]  /*0b40*/  HADD2.F32 R42, -RZ, R17.H0_H0 ;  /* 0x20000011ff2a7230 */ /* 0x000fe40000004100 */
[----:B------:R-:W-:Y:S01]  /*0b50*/  FADD.FTZ R16, R19, R44 ;  /* 0x0000002c13107221 */ /* 0x000fe20000010000 */
[----:B------:R-:W-:Y:S01]  /*0b60*/  FFMA.FTZ R21, R43, R43, R18 ;  /* 0x0000002b2b157223 */ /* 0x000fe20000010012 */
[----:B------:R5:W-:Y:S01]  /*0b70*/  STL [R1+0x10], R15 ;  /* 0x0000100f01007387 */ /* 0x000be20000100800 */
[----:B------:R-:W-:-:S02]  /*0b80*/  HADD2.F32 R41, -RZ, R14.H0_H0 ;  /* 0x2000000eff297230 */ /* 0x000fc40000004100 */
[----:B------:R-:W-:Y:S01]  /*0b90*/  FADD.FTZ R19, R16, R43 ;  /* 0x0000002b10137221 */ /* 0x000fe20000010000 */
[----:B------:R-:W-:Y:S01]  /*0ba0*/  FFMA.FTZ R21, R42, R42, R21 ;  /* 0x0000002a2a157223 */ /* 0x000fe20000010015 */
[----:B------:R-:W5:Y:S01]  /*0bb0*/  LDL R31, [R1+0x78] ;  /* 0x00007800011f7983 */ /* 0x000f620000100800 */
        /* <DEDUP_REMOVED lines=9> */
[----:B0-----:R-:W-:Y:S02]  /*0c50*/  HADD2.F32 R36, -RZ, R13.H0_H0 ;  /* 0x2000000dff247230 */ /* 0x001fe40000004100 */
[----:B-1----:R-:W-:Y:S01]  /*0c60*/  FADD.FTZ R30, R17, R40 ;  /* 0x00000028111e7221 */ /* 0x002fe20000010000 */
[----:B------:R-:W-:Y:S01]  /*0c70*/  FFMA.FTZ R14, R39, R39, R14 ;  /* 0x00000027270e7223 */ /* 0x000fe2000001000e */
[----:B------:R-:W-:Y:S02]  /*0c80*/  HADD2.F32 R25, -RZ, R10.H0_H0 ;  /* 0x2000000aff197230 */ /* 0x000fe40000004100 */
[----:B------:R-:W-:Y:S01]  /*0c90*/  FADD.FTZ R30, R30, R39 ;  /* 0x000000271e1e7221 */ /* 0x000fe20000010000 */
[----:B------:R-:W-:-:S03]  /*0ca0*/  FFMA.FTZ R14, R20, R20, R14 ;  /* 0x00000014140e7223 */ /* 0x000fc6000001000e */
        /* <DEDUP_REMOVED lines=9> */
[----:B--2---:R-:W-:Y:S02]  /*0d40*/  HADD2.F32 R24, -RZ, R10.H1_H1 ;  /* 0x3000000aff187230 */ /* 0x004fe40000004100 */
[----:B------:R-:W-:Y:S01]  /*0d50*/  FFMA.FTZ R10, R25, R25, R12 ;  /* 0x00000019190a7223 */ /* 0x000fe2000001000c */
[----:B------:R-:W-:Y:S01]  /*0d60*/  FADD.FTZ R30, R30, R25 ;  /* 0x000000191e1e7221 */ /* 0x000fe20000010000 */
[--C-:B------:R-:W-:Y:S02]  /*0d70*/  HADD2.F32 R23, -RZ, R11.reuse.H0_H0 ;  /* 0x2000000bff177230 */ /* 0x100fe40000004100 */
[----:B------:R-:W-:Y:S01]  /*0d80*/  FFMA.FTZ R10, R24, R24, R10 ;  /* 0x00000018180a7223 */ /* 0x000fe2000001000a */
[----:B------:R-:W-:Y:S01]  /*0d90*/  FADD.FTZ R30, R30, R24 ;  /* 0x000000181e1e7221 */ /* 0x000fe20000010000 */
[----:B---3--:R-:W-:Y:S02]  /*0da0*/  HADD2.F32 R22, -RZ, R11.H1_H1 ;  /* 0x3000000bff167230 */ /* 0x008fe40000004100 */
[----:B------:R-:W-:Y:S01]  /*0db0*/  FFMA.FTZ R10, R23, R23, R10 ;  /* 0x00000017170a7223 */ /* 0x000fe2000001000a */
[----:B------:R-:W-:Y:S01]  /*0dc0*/  FADD.FTZ R30, R30, R23 ;  /* 0x000000171e1e7221 */ /* 0x000fe20000010000 */
[----:B------:R-:W-:-:S02]  /*0dd0*/  HADD2.F32 R21, -RZ, R8.H0_H0 ;  /* 0x20000008ff157230 */ /* 0x000fc40000004100 */
[----:B------:R-:W-:Y:S01]  /*0de0*/  FFMA.FTZ R10, R22, R22, R10 ;  /* 0x00000016160a7223 */ /* 0x000fe2000001000a */
[----:B------:R-:W-:Y:S01]  /*0df0*/  FADD.FTZ R30, R30, R22 ;  /* 0x000000161e1e7221 */ /* 0x000fe20000010000 */
[----:B----4-:R-:W-:Y:S02]  /*0e00*/  HADD2.F32 R20, -RZ, R8.H1_H1 ;  /* 0x30000008ff147230 */ /* 0x010fe40000004100 */
        /* <DEDUP_REMOVED lines=14> */
[----:B-----5:R-:W-:-:S02]  /*0ef0*/  HADD2.F32 R15, -RZ, R7.H0_H0 ;  /* 0x20000007ff0f7230 */ /* 0x020fc40000004100 */
        /* <DEDUP_REMOVED lines=14> */
[----:B------:R-:W0:Y:S01]  /*0fe0*/  S2R R32, SR_TID.X ;  /* 0x0000000000207919 */ /* 0x000e220000002100 */
        /* <DEDUP_REMOVED lines=24> */
[----:B0-----:R-:W-:Y:S01]  /*1170*/  ISETP.GT.U32.AND P1, PT, R32, 0x1f, PT ;  /* 0x0000001f2000780c */ /* 0x001fe20003f24070 */
[----:B------:R-:W-:Y:S02]  /*1180*/  HADD2.F32 R2, -RZ, R27.H1_H1 ;  /* 0x3000001bff027230 */ /* 0x000fe40000004100 */
[----:B------:R-:W-:Y:S01]  /*1190*/  FFMA.FTZ R27, R3, R3, R26 ;  /* 0x00000003031b7223 */ /* 0x000fe2000001001a */
[----:B------:R-:W-:Y:S01]  /*11a0*/  FADD.FTZ R30, R30, R3 ;  /* 0x000000031e1e7221 */ /* 0x000fe20000010000 */
[----:B------:R-:W-:Y:S02]  /*11b0*/  UIADD3 UR7, UP0, UPT, UR8, 0x5, URZ ;  /* 0x0000000508077890 */ /* 0x000fe4000ff1e0ff */
[----:B------:R-:W-:Y:S01]  /*11c0*/  FFMA.FTZ R27, R2, R2, R27 ;  /* 0x00000002021b7223 */ /* 0x000fe2000001001b */
[----:B------:R-:W-:Y:S01]  /*11d0*/  FADD.FTZ R26, R30, R2 ;  /* 0x000000021e1a7221 */ /* 0x000fe20000010000 */
[----:B------:R-:W-:Y:S01]  /*11e0*/  USHF.L.U32 UR6, UR8, 0x3, URZ ;  /* 0x0000000308067899 */ /* 0x000fe200080006ff */
[----:B------:R-:W-:Y:S01]  /*11f0*/  BSSY.RECONVERGENT B0, `(.L_x_868) ;  /* 0x0000056000007945 */ /* 0x000fe20003800200 */
[----:B------:R-:W-:-:S02]  /*1200*/  UIADD3.X UR5, UPT, UPT, URZ, UR5, URZ, UP0, !UPT ;  /* 0x00000005ff057290 */ /* 0x000fc400087fe4ff */
[----:B------:R-:W-:Y:S01]  /*1210*/  ULOP3.LUT UR10, UR6, 0x8, URZ, 0xc0, !UPT ;  /* 0x00000008060a7892 */ /* 0x000fe2000f8ec0ff */
[----:B------:R-:W-:Y:S01]  /*1220*/  UMOV UR8, UR7 ;  /* 0x0000000700087c82 */ /* 0x000fe20008000000 */
[----:B------:R0:W-:Y:S02]  /*1230*/  STS.64 [R31], R26 ;  /* 0x0000001a1f007388 */ /* 0x0001e40000000a00 */
        /* <DEDUP_REMOVED lines=81> */
.L_x_869:
[----:B------:R-:W-:Y:S05]  /*1750*/  BSYNC.RECONVERGENT B0 ;  /* 0x0000000000007941 */ /* 0x000fea0003800200 */
.L_x_868:
        /* <DEDUP_REMOVED lines=24> */
.L_x_871:
[----:B------:R-:W-:Y:S05]  /*18e0*/  BSYNC.RECONVERGENT B0 ;  /* 0x0000000000007941 */ /* 0x000fea0003800200 */
.L_x_870:
[----:B0-----:R-:W0:Y:S01]  /*18f0*/  @!P1 S2R R26, SR_CTAID.Y ;  /* 0x00000000001a9919 */ /* 0x001e220000002600 */
[----:B------:R-:W0:Y:S08]  /*1900*/  @!P1 LDC R30, c[0x0][0x374] ;  /* 0x0000dd00ff1e9b82 */ /* 0x000e300000000800 */
[----:B------:R-:W-:Y:S01]  /*1910*/  BAR.SYNC.DEFER_BLOCKING 0x0 ;  /* 0x0000000000007b1d */ /* 0x000fe20000010000 */
[----:B------:R-:W-:-:S02]  /*1920*/  ISETP.NE.AND P2, PT, R34, RZ, PT ;  /* 0x000000ff2200720c */ /* 0x000fc40003f45270 */
[----:B------:R-:W-:Y:S01]  /*1930*/  @!P1 SHF.L.U32 R31, R34, 0x1, RZ ;  /* 0x00000001221f9819 */ /* 0x000fe200000006ff */
[----:B0-----:R-:W-:-:S10]  /*1940*/  @!P1 IMAD R30, R30, UR4, R26 ;  /* 0x000000041e1e9c24 */ /* 0x001fd4000f8e021a */
[----:B------:R-:W-:Y:S05]  /*1950*/  @P2 BRA `(.L_x_872) ;  /* 0x0000000000442947 */ /* 0x000fea0003800000 */
[----:B------:R-:W0:Y:S01]  /*1960*/  S2R R32, SR_CTAID.Y ;  /* 0x0000000000207919 */ /* 0x000e220000002600 */
        /* <DEDUP_REMOVED lines=10> */
.L_x_873:
[----:B------:R-:W2:Y:S04]  /*1a10*/  LD.E.STRONG.GPU R33, desc[UR12][R26.64] ;  /* 0x0000000c1a217980 */ /* 0x000ea8000c10f900 */
[----:B--2---:R-:W-:Y:S01]  /*1a20*/  CCTL.IVALL ;  /* 0x00000000ff00798f */ /* 0x004fe20002000000 */
[----:B------:R-:W-:Y:S05]  /*1a30*/  YIELD ;  /* 0x0000000000007946 */ /* 0x000fea0003800000 */
[----:B-----5:R-:W-:-:S04]  /*1a40*/  LOP3.LUT R33, R33, R32, RZ, 0x3c, !PT ;  /* 0x0000002021217212 */ /* 0x020fc800078e3cff */
[----:B------:R-:W-:-:S13]  /*1a50*/  ISETP.GT.AND P2, PT, R33, -0x1, PT ;  /* 0xffffffff2100780c */ /* 0x000fda0003f44270 */
[----:B------:R-:W-:Y:S05]  /*1a60*/  @P2 BRA `(.L_x_873) ;  /* 0xfffffffc00e82947 */ /* 0x000fea000383ffff */
.L_x_872:
[----:B------:R-:W-:Y:S01]  /*1a70*/  STL [R1+0x80], R2 ;  /* 0x0000800201007387 */ /* 0x000fe20000100800 */
[----:B------:R-:W1:Y:S01]  /*1a80*/  @!P1 LDC.64 R34, c[0x0][0x3b8] ;  /* 0x0000ee00ff229b82 */ /* 0x000e620000000a00 */
[----:B------:R-:W-:Y:S05]  /*1a90*/  WARPSYNC.ALL ;  /* 0x0000000000007948 */ /* 0x000fea0003800000 */
[----:B------:R2:W-:Y:S01]  /*1aa0*/  STL [R1+0x7c], R0 ;  /* 0x00007c0001007387 */ /* 0x0005e20000100800 */
[----:B------:R-:W-:-:S04]  /*1ab0*/  @!P1 LOP3.LUT R31, R31, 0x1c0, RZ, 0xc0, !PT ;  /* 0x000001c01f1f9812 */ /* 0x000fc800078ec0ff */
[----:B------:R-:W-:Y:S01]  /*1ac0*/  @!P1 LEA R30, R30, R31, 0x9 ;  /* 0x0000001f1e1e9211 */ /* 0x000fe200078e48ff */
[----:B--2---:R-:W0:Y:S02]  /*1ad0*/  S2R R0, SR_TID.X ;  /* 0x0000000000007919 */ /* 0x004e240000002100 */
[----:B0-----:R-:W-:-:S04]  /*1ae0*/  @!P1 LOP3.LUT R26, R0, 0x1f, RZ, 0xc0, !PT ;  /* 0x0000001f001a9812 */ /* 0x001fc800078ec0ff */
[----:B------:R-:W-:Y:S02]  /*1af0*/  @!P1 IADD3 R30, PT, PT, R30, R26, RZ ;  /* 0x0000001a1e1e9210 */ /* 0x000fe40007ffe0ff */
[----:B------:R-:W0:Y:S02]  /*1b00*/  LDC.64 R26, c[0x0][0x390] ;  /* 0x0000e400ff1a7b82 */ /* 0x000e240000000a00 */
[----:B------:R-:W-:-:S04]  /*1b10*/  @!P1 SHF.L.U32 R30, R30, 0x1, RZ ;  /* 0x000000011e1e9819 */ /* 0x000fc800000006ff */
[C---:B------:R-:W-:Y:S01]  /*1b20*/  @!P1 IADD3 R32, PT, PT, R30.reuse, 0x40, RZ ;  /* 0x000000401e209810 */ /* 0x040fe20007ffe0ff */
[--C-:B-1----:R-:W-:Y:S01]  /*1b30*/  @!P1 IMAD.WIDE.U32 R30, R30, 0x4, R34.reuse ;  /* 0x000000041e1e9825 */ /* 0x102fe200078e0022 */
[----:B------:R-:W-:Y:S03]  /*1b40*/  BAR.SYNC.DEFER_BLOCKING 0x0 ;  /* 0x0000000000007b1d */ /* 0x000fe60000010000 */
[----:B------:R-:W-:-:S05]  /*1b50*/  @!P1 IMAD.WIDE.U32 R32, R32, 0x4, R34 ;  /* 0x0000000420209825 */ /* 0x000fca00078e0022 */
[----:B------:R-:W1:Y:S01]  /*1b60*/  LDC.64 R34, c[0x0][0x398] ;  /* 0x0000e600ff227b82 */ /* 0x000e620000000a00 */
[----:B------:R-:W2:Y:S04]  /*1b70*/  @!P1 LDG.E.64 R30, desc[UR12][R30.64] ;  /* 0x0000000c1e1e9981 */ /* 0x000ea8000c1e1b00 */
[----:B------:R-:W3:Y:S01]  /*1b80*/  @!P1 LDG.E.64 R32, desc[UR12][R32.64] ;  /* 0x0000000c20209981 */ /* 0x000ee2000c1e1b00 */
[----:B0-----:R-:W-:-:S04]  /*1b90*/  IMAD.WIDE.U32 R26, R28, 0x2, R26 ;  /* 0x000000021c1a7825 */ /* 0x001fc800078e001a */
[----:B-1----:R-:W-:Y:S02]  /*1ba0*/  IMAD.WIDE.U32 R34, R28, 0x2, R34 ;  /* 0x000000021c227825 */ /* 0x002fe400078e0022 */
[----:B------:R-:W5:Y:S04]  /*1bb0*/  LDG.E.64.CONSTANT R26, desc[UR12][R26.64] ;  /* 0x0000000c1a1a7981 */ /* 0x000f68000c1e9b00 */
[----:B------:R-:W5:Y:S01]  /*1bc0*/  LDG.E.64.CONSTANT R34, desc[UR12][R34.64] ;  /* 0x0000000c22227981 */ /* 0x000f62000c1e9b00 */
[----:B--2---:R-:W-:Y:S01]  /*1bd0*/  @!P1 FADD.FTZ R2, RZ, R30 ;  /* 0x0000001eff029221 */ /* 0x004fe20000010000 */
[----:B------:R-:W-:-:S03]  /*1be0*/  HFMA2 R30, -RZ, RZ, 0, 0 ;  /* 0x00000000ff1e7431 */ /* 0x000fc600000001ff */
[----:B---3--:R-:W-:Y:S01]  /*1bf0*/  @!P1 FADD.FTZ R30, R32, R2 ;  /* 0x00000002201e9221 */ /* 0x008fe20000010000 */
[----:B------:R-:W-:Y:S01]  /*1c00*/  @!P1 FADD.FTZ R32, RZ, R31 ;  /* 0x0000001fff209221 */ /* 0x000fe20000010000 */
[----:B------:R-:W-:Y:S01]  /*1c10*/  MOV R31, RZ ;  /* 0x000000ff001f7202 */ /* 0x000fe20000000f00 */
[----:B------:R0:W5:Y:S02]  /*1c20*/  LDL.LU R2, [R1+0x80] ;  /* 0x0000800001027983 */ /* 0x0001640000300800 */
[----:B------:R-:W-:Y:S01]  /*1c30*/  @!P1 FADD.FTZ R31, R33, R32 ;  /* 0x00000020211f9221 */ /* 0x000fe20000010000 */
[----:B------:R-:W-:Y:S01]  /*1c40*/  LOP3.LUT P1, RZ, R0, 0x31f, RZ, 0xc0, !PT ;  /* 0x0000031f00ff7812 */ /* 0x000fe2000782c0ff */
[----:B------:R-:W1:Y:S04]  /*1c50*/  SHFL.BFLY PT, R33, R30, 0x10, 0x1f ;  /* 0x0e001f001e217f89 */ /* 0x000e6800000e0000 */
[----:B------:R0:W5:Y:S04]  /*1c60*/  LDL.LU R0, [R1+0x7c] ;  /* 0x00007c0001007983 */ /* 0x0001680000300800 */
[----:B------:R-:W2:Y:S01]  /*1c70*/  SHFL.BFLY PT, R32, R31, 0x10, 0x1f ;  /* 0x0e001f001f207f89 */ /* 0x000ea200000e0000 */
[----:B-1----:R-:W-:-:S05]  /*1c80*/  FADD.FTZ R30, R33, R30 ;  /* 0x0000001e211e7221 */ /* 0x002fca0000010000 */
[----:B------:R-:W1:Y:S01]  /*1c90*/  SHFL.BFLY PT, R33, R30, 0x8, 0x1f ;  /* 0x0d001f001e217f89 */ /* 0x000e6200000e0000 */
[----:B--2---:R-:W-:-:S05]  /*1ca0*/  FADD.FTZ R32, R32, R31 ;  /* 0x0000001f20207221 */ /* 0x004fca0000010000 */
        /* <DEDUP_REMOVED lines=13> */
[----:B-1----:R-:W-:Y:S02]  /*1d80*/  FADD.FTZ R30, R33, R30 ;  /* 0x0000001e211e7221 */ /* 0x002fe40000010000 */
[----:B------:R-:W1:Y:S02]  /*1d90*/  @!P1 S2R R33, SR_CgaCtaId ;  /* 0x0000000000219919 */ /* 0x000e640000008800 */
[----:B------:R-:W-:Y:S01]  /*1da0*/  @!P1 FMUL.FTZ R30, R30, 6.1035157159494701773e-06 ;  /* 0x36cccccd1e1e9820 */ /* 0x000fe20000410000 */
[----:B--2---:R-:W-:-:S03]  /*1db0*/  FADD.FTZ R31, R31, R32 ;  /* 0x000000201f1f7221 */ /* 0x004fc60000010000 */
[----:B------:R-:W-:-:S04]  /*1dc0*/  @!P1 FMUL.FTZ R32, R30, R30 ;  /* 0x0000001e1e209220 */ /* 0x000fc80000410000 */
[----:B------:R-:W-:Y:S01]  /*1dd0*/  @!P1 FFMA.FTZ R31, R31, 6.1035157159494701773e-06, -R32 ;  /* 0x36cccccd1f1f9823 */ /* 0x000fe20000010820 */
[----:B------:R-:W-:-:S04]  /*1de0*/  @!P1 MOV R32, 0x400 ;  /* 0x0000040000209802 */ /* 0x000fc80000000f00 */
[----:B------:R-:W-:-:S04]  /*1df0*/  @!P1 IADD3 R32, PT, PT, R32, 0xc80, RZ ;  /* 0x00000c8020209810 */ /* 0x000fc80007ffe0ff */
[----:B-1----:R-:W-:Y:S02]  /*1e00*/  @!P1 LEA R32, R33, R32, 0x18 ;  /* 0x0000002021209211 */ /* 0x002fe400078ec0ff */
[----:B------:R-:W1:Y:S01]  /*1e10*/  S2R R33, SR_TID.X ;  /* 0x0000000000217919 */ /* 0x000e620000002100 */
[----:B------:R-:W-:Y:S01]  /*1e20*/  @!P1 FMNMX.FTZ R31, RZ, R31, !PT ;  /* 0x0000001fff1f9209 */ /* 0x000fe20007810000 */
[----:B------:R-:W-:Y:S01]  /*1e30*/  BSSY.RECONVERGENT B0, `(.L_x_874) ;  /* 0x0000016000007945 */ /* 0x000fe20003800200 */
[----:B-1----:R-:W-:-:S05]  /*1e40*/  @!P1 LEA.HI R32, R33, R32, RZ, 0x1e ;  /* 0x0000002021209211 */ /* 0x002fca00078ff0ff */
[----:B------:R0:W-:Y:S01]  /*1e50*/  @!P1 STS.64 [R32], R30 ;  /* 0x0000001e20009388 */ /* 0x0001e20000000a00 */
[----:B------:R-:W-:Y:S06]  /*1e60*/  BAR.SYNC.DEFER_BLOCKING 0x0 ;  /* 0x0000000000007b1d */ /* 0x000fec0000010000 */
        /* <DEDUP_REMOVED lines=18> */
.L_x_875:
[----:B------:R-:W-:Y:S05]  /*1f90*/  BSYNC.RECONVERGENT B0 ;  /* 0x0000000000007941 */ /* 0x000fea0003800200 */
.L_x_874:
[----:B------:R-:W2:Y:S01]  /*1fa0*/  S2UR UR7, SR_CgaCtaId ;  /* 0x00000000000779c3 */ /* 0x000ea20000008800 */
[----:B------:R-:W-:Y:S01]  /*1fb0*/  UMOV UR6, 0x400 ;  /* 0x0000040000067882 */ /* 0x000fe20000000000 */
[----:B------:R-:W-:Y:S01]  /*1fc0*/  IMAD.HI.U32 R28, R28, -0x33333333, RZ ;  /* 0xcccccccd1c1c7827 */ /* 0x000fe200078e00ff */
[----:B------:R-:W-:-:S03]  /*1fd0*/  UIADD3 UR6, UPT, UPT, UR6, 0xc80, URZ ;  /* 0x00000c8006067890 */ /* 0x000fc6000fffe0ff */
[----:B01---5:R-:W-:Y:S01]  /*1fe0*/  HADD2.F32 R32, -RZ, R26.H0_H0 ;  /* 0x2000001aff207230 */ /* 0x023fe20000004100 */
[----:B------:R-:W-:Y:S01]  /*1ff0*/  LEA.HI R28, R28, -UR10, RZ, 0x1b ;  /* 0x8000000a1c1c7c11 */ /* 0x000fe2000f8fd8ff */
[----:B--2---:R-:W-:-:S06]  /*2000*/  ULEA UR6, UR7, UR6, 0x18 ;  /* 0x0000000607067291 */ /* 0x004fcc000f8ec0ff */
[----:B------:R-:W-:-:S05]  /*2010*/  LEA R28, R28, UR6, 0x3 ;  /* 0x000000061c1c7c11 */ /* 0x000fca000f8e18ff */
[----:B------:R-:W0:Y:S01]  /*2020*/  LDCU UR6, c[0x0][0x3a0] ;  /* 0x00007400ff0677ac */ /* 0x000e220008000800 */
[----:B------:R-:W0:Y:S02]  /*2030*/  LDS.64 R28, [R28] ;  /* 0x000000001c1c7984 */ /* 0x000e240000000a00 */
        /* <DEDUP_REMOVED lines=23> */
[----:B0-----:R-:W-:Y:S01]  /*21b0*/  FMUL.FTZ R31, R29, R0 ;  /* 0x000000001d1f7220 */ /* 0x001fe20000410000 */
[----:B------:R-:W-:-:S02]  /*21c0*/  HADD2.F32 R0, -RZ, R34.H0_H0 ;  /* 0x20000022ff007230 */ /* 0x000fc40000004100 */
[C---:B------:R-:W-:Y:S01]  /*21d0*/  FMUL.FTZ R30, R29.reuse, R59 ;  /* 0x0000003b1d1e7220 */ /* 0x040fe20000410000 */
[C---:B------:R-:W-:Y:S01]  /*21e0*/  FMUL.FTZ R50, R29.reuse, R50 ;  /* 0x000000321d327220 */ /* 0x040fe20000410000 */
[C---:B------:R-:W-:Y:S01]  /*21f0*/  FMUL.FTZ R47, R29.reuse, R47 ;  /* 0x0000002f1d2f7220 */ /* 0x040fe20000410000 */
[----:B------:R-:W-:Y:S01]  /*2200*/  MOV R59, R31 ;  /* 0x0000001f003b7202 */ /* 0x000fe20000000f00 */
[C---:B------:R-:W-:Y:S01]  /*2210*/  FMUL.FTZ R56, R29.reuse, R56 ;  /* 0x000000381d387220 */ /* 0x040fe20000410000 */
[C---:B------:R-:W-:Y:S01]  /*2220*/  FMUL.FTZ R44, R29.reuse, R44 ;  /* 0x0000002c1d2c7220 */ /* 0x040fe20000410000 */
[C---:B------:R-:W-:Y:S01]  /*2230*/  FMUL.FTZ R41, R29.reuse, R41 ;  /* 0x000000291d297220 */ /* 0x040fe20000410000 */
[C---:B------:R-:W-:Y:S01]  /*2240*/  FMUL.FTZ R38, R29.reuse, R38 ;  /* 0x000000261d267220 */ /* 0x040fe20000410000 */
[C-C-:B------:R-:W-:Y:S01]  /*2250*/  FFMA.FTZ R50, R32.reuse, R50, R0.reuse ;  /* 0x0000003220327223 */ /* 0x140fe20000010000 */
[C---:B------:R-:W-:Y:S01]  /*2260*/  FMUL.FTZ R25, R29.reuse, R25 ;  /* 0x000000191d197220 */ /* 0x040fe20000410000 */
[----:B------:R-:W-:Y:S01]  /*2270*/  FMUL.FTZ R31, R29, R17 ;  /* 0x000000111d1f7220 */ /* 0x000fe20000410000 */
[C-C-:B------:R-:W-:Y:S01]  /*2280*/  FFMA.FTZ R47, R32.reuse, R47, R0.reuse ;  /* 0x0000002f202f7223 */ /* 0x140fe20000010000 */
[--C-:B------:R-:W-:Y:S01]  /*2290*/  FFMA.FTZ R17, R59, R32, R0.reuse ;  /* 0x000000203b117223 */ /* 0x100fe20000010000 */
[C-C-:B------:R-:W-:Y:S01]  /*22a0*/  FFMA.FTZ R44, R32.reuse, R44, R0.reuse ;  /* 0x0000002c202c7223 */ /* 0x140fe20000010000 */
[C-C-:B------:R-:W-:Y:S01]  /*22b0*/  FFMA.FTZ R59, R32.reuse, R56, R0.reuse ;  /* 0x00000038203b7223 */ /* 0x140fe20000010000 */
[C-C-:B------:R-:W-:Y:S01]  /*22c0*/  FFMA.FTZ R41, R32.reuse, R41, R0.reuse ;  /* 0x0000002920297223 */ /* 0x140fe20000010000 */
[----:B------:R-:W2:Y:S01]  /*22d0*/  LDL.LU R56, [R1] ;  /* 0x0000000001387983 */ /* 0x000ea20000300800 */
[C-C-:B------:R-:W-:Y:S01]  /*22e0*/  FFMA.FTZ R38, R32.reuse, R38, R0.reuse ;  /* 0x0000002620267223 */ /* 0x140fe20000010000 */
[C-C-:B------:R-:W-:Y:S01]  /*22f0*/  FFMA.FTZ R25, R32.reuse, R25, R0.reuse ;  /* 0x0000001920197223 */ /* 0x140fe20000010000 */
[C---:B------:R-:W-:Y:S01]  /*2300*/  FMUL.FTZ R21, R29.reuse, R21 ;  /* 0x000000151d157220 */ /* 0x040fe20000410000 */
[----:B------:R-:W-:Y:S01]  /*2310*/  STL [R1+0x34], R50 ;  /* 0x0000343201007387 */ /* 0x000fe20000100800 */
[C---:B------:R-:W-:Y:S01]  /*2320*/  FMUL.FTZ R33, R29.reuse, R13 ;  /* 0x0000000d1d217220 */ /* 0x040fe20000410000 */
[C---:B------:R-:W-:Y:S01]  /*2330*/  FMUL.FTZ R9, R29.reuse, R9 ;  /* 0x000000091d097220 */ /* 0x040fe20000410000 */
[C---:B------:R-:W-:Y:S01]  /*2340*/  FMUL.FTZ R61, R29.reuse, R61 ;  /* 0x0000003d1d3d7220 */ /* 0x040fe20000410000 */
[----:B------:R-:W-:Y:S01]  /*2350*/  STL [R1+0x3c], R47 ;  /* 0x00003c2f01007387 */ /* 0x000fe20000100800 */
[C-C-:B------:R-:W-:Y:S01]  /*2360*/  FFMA.FTZ R21, R32.reuse, R21, R0.reuse ;  /* 0x0000001520157223 */ /* 0x140fe20000010000 */
[----:B------:R-:W-:Y:S01]  /*2370*/  FFMA.FTZ R9, R32, R9, R0 ;  /* 0x0000000920097223 */ /* 0x000fe20000010000 */
[C---:B------:R-:W-:Y:S01]  /*2380*/  FMUL.FTZ R53, R29.reuse, R53 ;  /* 0x000000351d357220 */ /* 0x040fe20000410000 */
[----:B------:R-:W-:Y:S01]  /*2390*/  STL [R1+0x40], R44 ;  /* 0x0000402c01007387 */ /* 0x000fe20000100800 */
[----:B------:R-:W-:Y:S01]  /*23a0*/  FMUL.FTZ R5, R29, R5 ;  /* 0x000000051d057220 */ /* 0x000fe20000410000 */
[----:B------:R-:W-:-:S02]  /*23b0*/  HADD2.F32 R34, -RZ, R34.H1_H1 ;  /* 0x30000022ff227230 */ /* 0x000fc40000004100 */
[--C-:B------:R-:W-:Y:S01]  /*23c0*/  FADD.FTZ R52, R52, -R28.reuse ;  /* 0x8000001c34347221 */ /* 0x100fe20000010000 */
[----:B------:R-:W-:Y:S01]  /*23d0*/  STL [R1+0x44], R41 ;  /* 0x0000442901007387 */ /* 0x000fe20000100800 */
[----:B------:R-:W-:Y:S01]  /*23e0*/  FADD.FTZ R8, R8, -R28 ;  /* 0x8000001c08087221 */ /* 0x000fe20000010000 */
[C---:B------:R-:W-:Y:S01]  /*23f0*/  FMUL.FTZ R58, R29.reuse, R58 ;  /* 0x0000003a1d3a7220 */ /* 0x040fe20000410000 */
[----:B------:R-:W-:Y:S01]  /*2400*/  FFMA.FTZ R13, R32, R61, R0 ;  /* 0x0000003d200d7223 */ /* 0x000fe20000010000 */
[----:B------:R-:W-:Y:S01]  /*2410*/  STL [R1+0x4c], R38 ;  /* 0x00004c2601007387 */ /* 0x000fe20000100800 */
[----:B------:R-:W-:Y:S01]  /*2420*/  FADD.FTZ R60, R60, -R28 ;  /* 0x8000001c3c3c7221 */ /* 0x000fe20000010000 */
[----:B------:R-:W-:Y:S01]  /*2430*/  FMUL.FTZ R20, R29, R20 ;  /* 0x000000141d147220 */ /* 0x000fe20000410000 */
[----:B------:R-:W-:Y:S01]  /*2440*/  FFMA.FTZ R30, R32, R30, R0 ;  /* 0x0000001e201e7223 */ /* 0x000fe20000010000 */
[----:B------:R0:W-:Y:S01]  /*2450*/  STL [R1+0x50], R25 ;  /* 0x0000501901007387 */ /* 0x0001e20000100800 */
[--C-:B------:R-:W-:Y:S01]  /*2460*/  FADD.FTZ R49, R49, -R28.reuse ;  /* 0x8000001c31317221 */ /* 0x100fe20000010000 */
[--C-:B------:R-:W-:Y:S01]  /*2470*/  FADD.FTZ R46, R46, -R28.reuse ;  /* 0x8000001c2e2e7221 */ /* 0x100fe20000010000 */
[--C-:B------:R-:W-:Y:S01]  /*2480*/  FADD.FTZ R55, R55, -R28.reuse ;  /* 0x8000001c37377221 */ /* 0x100fe20000010000 */
[----:B------:R-:W-:Y:S01]  /*2490*/  STL [R1+0x58], R21 ;  /* 0x0000581501007387 */ /* 0x000fe20000100800 */
[--C-:B------:R-:W-:Y:S01]  /*24a0*/  FADD.FTZ R43, R43, -R28.reuse ;  /* 0x8000001c2b2b7221 */ /* 0x100fe20000010000 */
[--C-:B------:R-:W-:Y:S01]  /*24b0*/  FADD.FTZ R40, R40, -R28.reuse ;  /* 0x8000001c28287221 */ /* 0x100fe20000010000 */
[--C-:B------:R-:W-:Y:S01]  /*24c0*/  FADD.FTZ R37, R37, -R28.reuse ;  /* 0x8000001c25257221 */ /* 0x100fe20000010000 */
[--C-:B------:R-:W-:Y:S01]  /*24d0*/  FADD.FTZ R4, R4, -R28.reuse ;  /* 0x8000001c04047221 */ /* 0x100fe20000010000 */
[----:B------:R-:W-:Y:S01]  /*24e0*/  FADD.FTZ R51, R51, -R28 ;  /* 0x8000001c33337221 */ /* 0x000fe20000010000 */
[----:B0-----:R-:W-:Y:S01]  /*24f0*/  FFMA.FTZ R25, R32, R33, R0 ;  /* 0x0000002120197223 */ /* 0x001fe20000010000 */
[--C-:B------:R-:W-:Y:S01]  /*2500*/  FADD.FTZ R19, R19, -R28.reuse ;  /* 0x8000001c13137221 */ /* 0x100fe20000010000 */
[--C-:B------:R-:W-:Y:S01]  /*2510*/  FADD.FTZ R39, R39, -R28.reuse ;  /* 0x8000001c27277221 */ /* 0x100fe20000010000 */
[--C-:B------:R-:W-:Y:S01]  /*2520*/  FADD.FTZ R22, R22, -R28.reuse ;  /* 0x8000001c16167221 */ /* 0x100fe20000010000 */
[--C-:B------:R-:W-:Y:S01]  /*2530*/  FADD.FTZ R18, R18, -R28.reuse ;  /* 0x8000001c12127221 */ /* 0x100fe20000010000 */
[----:B------:R0:W-:Y:S01]  /*2540*/  STL [R1+0x60], R25 ;  /* 0x0000601901007387 */ /* 0x0001e20000100800 */
[----:B------:R-:W-:Y:S01]  /*2550*/  FADD.FTZ R2, R2, -R28 ;  /* 0x8000001c02027221 */ /* 0x000fe20000010000 */
[----:B------:R-:W1:Y:S02]  /*2560*/  LDCU.64 UR6, c[0x0][0x380] ;  /* 0x00007000ff0677ac */ /* 0x000e640008000a00 */
[----:B------:R3:W-:Y:S04]  /*2570*/  STL [R1+0x64], R9 ;  /* 0x0000640901007387 */ /* 0x0007e80000100800 */
[----:B------:R-:W4:Y:S01]  /*2580*/  LDL.LU R44, [R1+0xc] ;  /* 0x00000c00012c7983 */ /* 0x000f220000300800 */
[----:B0-----:R-:W-:-:S02]  /*2590*/  HADD2.F32 R25, -RZ, R26.H1_H1 ;  /* 0x3000001aff197230 */ /* 0x001fc40000004100 */
[C-C-:B------:R-:W-:Y:S01]  /*25a0*/  FFMA.FTZ R61, R32.reuse, R53, R0.reuse ;  /* 0x00000035203d7223 */ /* 0x140fe20000010000 */
[C-C-:B------:R-:W-:Y:S01]  /*25b0*/  FFMA.FTZ R38, R32.reuse, R31, R0.reuse ;  /* 0x0000001f20267223 */ /* 0x140fe20000010000 */
[----:B------:R-:W-:Y:S01]  /*25c0*/  FFMA.FTZ R21, R32, R5, R0 ;  /* 0x0000000520157223 */ /* 0x000fe20000010000 */
[C---:B---3--:R-:W-:Y:S01]  /*25d0*/  FMUL.FTZ R9, R29.reuse, R24 ;  /* 0x000000181d097220 */ /* 0x048fe20000410000 */
[C---:B------:R-:W-:Y:S01]  /*25e0*/  FMUL.FTZ R16, R29.reuse, R16 ;  /* 0x000000101d107220 */ /* 0x040fe20000410000 */
[C---:B------:R-:W-:Y:S01]  /*25f0*/  FMUL.FTZ R24, R29.reuse, R12 ;  /* 0x0000000c1d187220 */ /* 0x040fe20000410000 */
[C---:B------:R-:W-:Y:S01]  /*2600*/  FMUL.FTZ R31, R29.reuse, R52 ;  /* 0x000000341d1f7220 */ /* 0x040fe20000410000 */
[----:B------:R-:W-:Y:S01]  /*2610*/  FMUL.FTZ R32, R29, R8 ;  /* 0x000000081d207220 */ /* 0x000fe20000410000 */
[----:B------:R-:W3:Y:S01]  /*2620*/  LDL.LU R41, [R1+0x4] ;  /* 0x0000040001297983 */ /* 0x000ee20000300800 */
[C-C-:B------:R-:W-:Y:S01]  /*2630*/  FFMA.FTZ R52, R25.reuse, R58, R34.reuse ;  /* 0x0000003a19347223 */ /* 0x140fe20000010022 */
[C-C-:B------:R-:W-:Y:S01]  /*2640*/  FFMA.FTZ R58, R25.reuse, R20, R34.reuse ;  /* 0x00000014193a7223 */ /* 0x140fe20000010022 */
[--C-:B------:R-:W-:Y:S01]  /*2650*/  FFMA.FTZ R20, R25, R24, R34.reuse ;  /* 0x0000001819147223 */ /* 0x100fe20000010022 */
[C---:B------:R-:W-:Y:S01]  /*2660*/  FMUL.FTZ R49, R29.reuse, R49 ;  /* 0x000000311d317220 */ /* 0x040fe20000410000 */
[C---:B------:R-:W-:Y:S01]  /*2670*/  FMUL.FTZ R46, R29.reuse, R46 ;  /* 0x0000002e1d2e7220 */ /* 0x040fe20000410000 */
[C---:B------:R-:W-:Y:S01]  /*2680*/  FMUL.FTZ R50, R29.reuse, R55 ;  /* 0x000000371d327220 */ /* 0x040fe20000410000 */
[C---:B------:R-:W-:Y:S01]  /*2690*/  FMUL.FTZ R43, R29.reuse, R43 ;  /* 0x0000002b1d2b7220 */ /* 0x040fe20000410000 */
[C---:B------:R-:W-:Y:S01]  /*26a0*/  FMUL.FTZ R5, R29.reuse, R37 ;  /* 0x000000251d057220 */ /* 0x040fe20000410000 */
[----:B------:R-:W-:Y:S01]  /*26b0*/  STL [R1+0x54], R20 ;  /* 0x0000541401007387 */ /* 0x000fe20000100800 */
[----:B------:R-:W-:Y:S01]  /*26c0*/  FMUL.FTZ R33, R29, R4 ;  /* 0x000000041d217220 */ /* 0x000fe20000410000 */
        /* <DEDUP_REMOVED lines=8> */
[----:B------:R-:W-:Y:S01]  /*2750*/  MOV R55, R38 ;  /* 0x0000002600377202 */ /* 0x000fe20000000f00 */
[--C-:B------:R-:W-:Y:S01]  /*2760*/  FADD.FTZ R38, R48, -R28.reuse ;  /* 0x8000001c30267221 */ /* 0x100fe20000010000 */
[--C-:B------:R-:W-:Y:S01]  /*2770*/  FADD.FTZ R43, R45, -R28.reuse ;  /* 0x8000001c2d2b7221 */ /* 0x100fe20000010000 */
[----:B--2---:R-:W-:Y:S01]  /*2780*/  FADD.FTZ R0, R56, -R28 ;  /* 0x8000001c38007221 */ /* 0x004fe20000010000 */
[----:B------:R-:W-:Y:S01]  /*2790*/  FMUL.FTZ R56, R29, R60 ;  /* 0x0000003c1d387220 */ /* 0x000fe20000410000 */
[C-C-:B------:R-:W-:Y:S01]  /*27a0*/  FFMA.FTZ R60, R25.reuse, R16, R34.reuse ;  /* 0x00000010193c7223 */ /* 0x140fe20000010022 */
[----:B------:R-:W-:Y:S01]  /*27b0*/  FFMA.FTZ R16, R25, R32, R34 ;  /* 0x0000002019107223 */ /* 0x000fe20000010022 */
[C---:B------:R-:W-:Y:S01]  /*27c0*/  FMUL.FTZ R26, R29.reuse, R0 ;  /* 0x000000001d1a7220 */ /* 0x040fe20000410000 */
[----:B------:R-:W-:-:S03]  /*27d0*/  FMUL.FTZ R0, R29, R40 ;  /* 0x000000281d007220 */ /* 0x000fc60000410000 */
[----:B------:R0:W-:Y:S01]  /*27e0*/  STL [R1+0x5c], R16 ;  /* 0x00005c1001007387 */ /* 0x0001e20000100800 */
[--C-:B------:R-:W-:Y:S01]  /*27f0*/  FFMA.FTZ R26, R26, R25, R34.reuse ;  /* 0x000000191a1a7223 */ /* 0x100fe20000010022 */
[C-C-:B------:R-:W-:Y:S02]  /*2800*/  FFMA.FTZ R56, R25.reuse, R56, R34.reuse ;  /* 0x0000003819387223 */ /* 0x140fe40000010022 */
[----:B------:R-:W2:Y:S01]  /*2810*/  LDL.LU R49, [R1+0x38] ;  /* 0x0000380001317983 */ /* 0x000ea20000300800 */
[C-C-:B------:R-:W-:Y:S01]  /*2820*/  FFMA.FTZ R0, R25.reuse, R0, R34.reuse ;  /* 0x0000000019007223 */ /* 0x140fe20000010022 */
[----:B------:R-:W-:Y:S02]  /*2830*/  FFMA.FTZ R25, R25, R33, R34 ;  /* 0x0000002119197223 */ /* 0x000fe40000010022 */
[----:B------:R-:W2:Y:S01]  /*2840*/  LDL.LU R47, [R1+0x2c] ;  /* 0x00002c00012f7983 */ /* 0x000ea20000300800 */
[----:B------:R-:W-:-:S03]  /*2850*/  FADD.FTZ R33, R54, -R28 ;  /* 0x8000001c36217221 */ /* 0x000fc60000010000 */
[----:B------:R-:W2:Y:S01]  /*2860*/  LDL.LU R46, [R1+0x28] ;  /* 0x00002800012e7983 */ /* 0x000ea20000300800 */
[--C-:B------:R-:W-:Y:S01]  /*2870*/  FADD.FTZ R40, R42, -R28.reuse ;  /* 0x8000001c2a287221 */ /* 0x100fe20000010000 */
[--C-:B0-----:R-:W-:Y:S01]  /*2880*/  FADD.FTZ R16, R36, -R28.reuse ;  /* 0x8000001c24107221 */ /* 0x101fe20000010000 */
[----:B------:R-:W-:Y:S01]  /*2890*/  FMUL.FTZ R36, R29, R51 ;  /* 0x000000331d247220 */ /* 0x000fe20000410000 */
[--C-:B----4-:R-:W-:Y:S02]  /*28a0*/  FADD.FTZ R32, R44, -R28.reuse ;  /* 0x8000001c2c207221 */ /* 0x110fe40000010000 */
        /* <DEDUP_REMOVED lines=8> */
[--C-:B---3--:R-:W-:Y:S01]  /*2930*/  FADD.FTZ R53, R41, -R28.reuse ;  /* 0x8000001c29357221 */ /* 0x108fe20000010000 */
[--C-:B------:R-:W-:Y:S01]  /*2940*/  FADD.FTZ R41, R15, -R28.reuse ;  /* 0x8000001c0f297221 */ /* 0x100fe20000010000 */
[--C-:B------:R-:W-:Y:S01]  /*2950*/  FADD.FTZ R23, R11, -R28.reuse ;  /* 0x8000001c0b177221 */ /* 0x100fe20000010000 */
[--C-:B------:R-:W-:Y:S01]  /*2960*/  FADD.FTZ R20, R7, -R28.reuse ;  /* 0x8000001c07147221 */ /* 0x100fe20000010000 */
[----:B------:R-:W-:Y:S01]  /*2970*/  FADD.FTZ R24, R3, -R28 ;  /* 0x8000001c03187221 */ /* 0x000fe20000010000 */
[C---:B------:R-:W-:Y:S01]  /*2980*/  FMUL.FTZ R7, R29.reuse, R16 ;  /* 0x000000101d077220 */ /* 0x040fe20000410000 */
[C---:B------:R-:W-:Y:S01]  /*2990*/  FMUL.FTZ R11, R29.reuse, R34 ;  /* 0x000000221d0b7220 */ /* 0x040fe20000410000 */
[----:B------:R-:W-:Y:S01]  /*29a0*/  FMUL.FTZ R15, R29, R19 ;  /* 0x000000131d0f7220 */ /* 0x000fe20000410000 */
        /* <DEDUP_REMOVED lines=31> */
[----:B------:R-:W-:Y:S01]  /*2ba0*/  FMUL.FTZ R14, R29, R22 ;  /* 0x000000161d0e7220 */ /* 0x000fe20000410000 */
[----:B------:R-:W-:Y:S01]  /*2bb0*/  FMUL.FTZ R22, R21, -1.4426950216293334961 ;  /* 0xbfb8aa3b15167820 */ /* 0x000fe20000410000 */
[----:B------:R-:W-:Y:S01]  /*2bc0*/  STL [R1+0x48], R20 ;  /* 0x0000481401007387 */ /* 0x000fe20000100800 */
[----:B------:R-:W-:Y:S01]  /*2bd0*/  FADD.FTZ R39, R10, -R28 ;  /* 0x8000001c0a277221 */ /* 0x000fe20000010000 */
[----:B------:R-:W-:-:S02]  /*2be0*/  HADD2.F32 R27, -RZ, R27.H1_H1 ;  /* 0x3000001bff1b7230 */ /* 0x000fc40000004100 */
[----:B------:R-:W-:Y:S01]  /*2bf0*/  HADD2.F32 R35, -RZ, R35.H1_H1 ;  /* 0x30000023ff237230 */ /* 0x000fe20000004100 */
[----:B------:R-:W0:Y:S04]  /*2c00*/  MUFU.EX2 R22, R22 ;  /* 0x0000001600167308 */ /* 0x000e280000000800 */
[----:B------:R-:W-:Y:S01]  /*2c10*/  FFMA.FTZ R14, R27, R14, R35 ;  /* 0x0000000e1b0e7223 */ /* 0x000fe20000010023 */
[----:B0-----:R-:W-:-:S06]  /*2c20*/  FADD.FTZ R22, R22, 1 ;  /* 0x3f80000016167421 */ /* 0x001fcc0000010000 */
[----:B------:R-:W0:Y:S02]  /*2c30*/  MUFU.RCP R22, R22 ;  /* 0x0000001600167308 */ /* 0x000e240000001000 */
[----:B0-----:R-:W-:-:S05]  /*2c40*/  FMUL.FTZ R21, R21, R22 ;  /* 0x0000001615157220 */ /* 0x001fca0000410000 */
[----:B------:R0:W-:Y:S02]  /*2c50*/  STL [R1+0x14], R21 ;  /* 0x0000141501007387 */ /* 0x0001e40000100800 */
[----:B0-----:R-:W-:-:S06]  /*2c60*/  FMUL.FTZ R21, R32, -1.4426950216293334961 ;  /* 0xbfb8aa3b20157820 */ /* 0x001fcc0000410000 */
[----:B------:R-:W0:Y:S01]  /*2c70*/  MUFU.EX2 R21, R21 ;  /* 0x0000001500157308 */ /* 0x000e220000000800 */
[----:B------:R-:W-:-:S07]  /*2c80*/  FMUL.FTZ R22, R26, -1.4426950216293334961 ;  /* 0xbfb8aa3b1a167820 */ /* 0x000fce0000410000 */
[----:B------:R-:W3:Y:S01]  /*2c90*/  MUFU.EX2 R22, R22 ;  /* 0x0000001600167308 */ /* 0x000ee20000000800 */
[----:B0-----:R-:W-:Y:S01]  /*2ca0*/  FADD.FTZ R21, R21, 1 ;  /* 0x3f80000015157421 */ /* 0x001fe20000010000 */
[----:B---3--:R-:W-:Y:S01]  /*2cb0*/  FADD.FTZ R22, R22, 1 ;  /* 0x3f80000016167421 */ /* 0x008fe20000010000 */
[--C-:B--2---:R-:W-:Y:S01]  /*2cc0*/  FADD.FTZ R49, R49, -R28.reuse ;  /* 0x8000001c31317221 */ /* 0x104fe20000010000 */
[--C-:B------:R-:W-:Y:S01]  /*2cd0*/  FADD.FTZ R47, R47, -R28.reuse ;  /* 0x8000001c2f2f7221 */ /* 0x100fe20000010000 */
[--C-:B------:R-:W-:Y:S02]  /*2ce0*/  FADD.FTZ R46, R46, -R28.reuse ;  /* 0x8000001c2e2e7221 */ /* 0x100fe40000010000 */
[C---:B------:R-:W-:Y:S01]  /*2cf0*/  FMUL.FTZ R49, R29.reuse, R49 ;  /* 0x000000311d317220 */ /* 0x040fe20000410000 */
[C---:B------:R-:W-:Y:S01]  /*2d00*/  FMUL.FTZ R47, R29.reuse, R47 ;  /* 0x0000002f1d2f7220 */ /* 0x040fe20000410000 */
[----:B------:R-:W-:Y:S01]  /*2d10*/  FMUL.FTZ R46, R29, R46 ;  /* 0x0000002e1d2e7220 */ /* 0x000fe20000410000 */
[--C-:B----4-:R-:W-:Y:S01]  /*2d20*/  FADD.FTZ R44, R44, -R28.reuse ;  /* 0x8000001c2c2c7221 */ /* 0x110fe20000010000 */
[--C-:B------:R-:W-:Y:S01]  /*2d30*/  FADD.FTZ R20, R57, -R28.reuse ;  /* 0x8000001c39147221 */ /* 0x100fe20000010000 */
[----:B------:R-:W-:-:S03]  /*2d40*/  FADD.FTZ R54, R54, -R28 ;  /* 0x8000001c36367221 */ /* 0x000fc60000010000 */
[----:B------:R-:W-:Y:S01]  /*2d50*/  FMUL.FTZ R10, R29, R20 ;  /* 0x000000141d0a7220 */ /* 0x000fe20000410000 */
[--C-:B------:R-:W-:Y:S01]  /*2d60*/  FADD.FTZ R16, R48, -R28.reuse ;  /* 0x8000001c30107221 */ /* 0x100fe20000010000 */
[--C-:B------:R-:W-:Y:S01]  /*2d70*/  FADD.FTZ R45, R45, -R28.reuse ;  /* 0x8000001c2d2d7221 */ /* 0x100fe20000010000 */
[----:B------:R-:W-:Y:S01]  /*2d80*/  FMUL.FTZ R20, R29, R24 ;  /* 0x000000181d147220 */ /* 0x000fe20000410000 */
        /* <DEDUP_REMOVED lines=14> */
[----:B------:R-:W-:Y:S01]  /*2e70*/  FMUL.FTZ R28, R25, -1.4426950216293334961 ;  /* 0xbfb8aa3b191c7820 */ /* 0x000fe20000410000 */
[----:B------:R-:W-:-:S05]  /*2e80*/  FMUL.FTZ R18, R34, -1.4426950216293334961 ;  /* 0xbfb8aa3b22127820 */ /* 0x000fca0000410000 */
[----:B------:R-:W0:Y:S08]  /*2e90*/  MUFU.EX2 R28, R28 ;  /* 0x0000001c001c7308 */ /* 0x000e300000000800 */
[----:B------:R-:W2:Y:S01]  /*2ea0*/  MUFU.EX2 R18, R18 ;  /* 0x0000001200127308 */ /* 0x000ea20000000800 */
        /* <DEDUP_REMOVED lines=14> */
[----:B0-----:R-:W-:-:S03]  /*2f90*/  FADD.FTZ R28, R28, 1 ;  /* 0x3f8000001c1c7421 */ /* 0x001fc60000010000 */
[----:B------:R-:W-:Y:S01]  /*2fa0*/  FMUL.FTZ R29, R27, -1.4426950216293334961 ;  /* 0xbfb8aa3b1b1d7820 */ /* 0x000fe20000410000 */
[----:B------:R-:W0:Y:S01]  /*2fb0*/  MUFU.RCP R35, R28 ;  /* 0x0000001c00237308 */ /* 0x000e220000001000 */
[----:B--2---:R-:W-:-:S07]  /*2fc0*/  FADD.FTZ R18, R18, 1 ;  /* 0x3f80000012127421 */ /* 0x004fce0000010000 */
[----:B------:R-:W2:Y:S08]  /*2fd0*/  MUFU.EX2 R29, R29 ;  /* 0x0000001d001d7308 */ /* 0x000eb00000000800 */
[----:B------:R-:W3:Y:S01]  /*2fe0*/  MUFU.RCP R18, R18 ;  /* 0x0000001200127308 */ /* 0x000ee20000001000 */
[----:B0-----:R-:W-:-:S05]  /*2ff0*/  FMUL.FTZ R25, R25, R35 ;  /* 0x0000002319197220 */ /* 0x001fca0000410000 */
[----:B------:R3:W-:Y:S01]  /*3000*/  STL [R1+0x10], R25 ;  /* 0x0000101901007387 */ /* 0x0007e20000100800 */
[----:B--2---:R-:W-:Y:S01]  /*3010*/  FADD.FTZ R29, R29, 1 ;  /* 0x3f8000001d1d7421 */ /* 0x004fe20000010000 */
[----:B---3--:R-:W-:-:S03]  /*3020*/  FMUL.FTZ R25, R34, R18 ;  /* 0x0000001222197220 */ /* 0x008fc60000410000 */
[----:B------:R-:W0:Y:S02]  /*3030*/  MUFU.RCP R34, R29 ;  /* 0x0000001d00227308 */ /* 0x000e240000001000 */
[----:B------:R2:W-:Y:S04]  /*3040*/  STL [R1+0xc], R25 ;  /* 0x00000c1901007387 */ /* 0x0005e80000100800 */
[----:B------:R-:W3:Y:S02]  /*3050*/  LDL.LU R45, [R1+0x34] ;  /* 0x00003400012d7983 */ /* 0x000ee40000300800 */
[----:B------:R0:W-:Y:S02]  /*3060*/  MUFU.RCP R29, R21 ;  /* 0x00000015001d7308 */ /* 0x0001e40000001000 */
[----:B0-----:R-:W-:-:S05]  /*3070*/  FMUL.FTZ R21, R27, R34 ;  /* 0x000000221b157220 */ /* 0x001fca0000410000 */
[----:B------:R0:W-:Y:S01]  /*3080*/  STL [R1+0x8], R21 ;  /* 0x0000081501007387 */ /* 0x0001e20000100800 */
[----:B--2---:R-:W2:Y:S01]  /*3090*/  MUFU.RCP R25, R22 ;  /* 0x0000001600197308 */ /* 0x004ea20000001000 */
[----:B------:R-:W-:Y:S01]  /*30a0*/  MOV R57, R55 ;  /* 0x0000003700397202 */ /* 0x000fe20000000f00 */
[----:B------:R-:W-:Y:S01]  /*30b0*/  FMUL.FTZ R18, R2, -1.4426950216293334961 ;  /* 0xbfb8aa3b02127820 */ /* 0x000fe20000410000 */
[----:B------:R-:W-:Y:S01]  /*30c0*/  FMUL.FTZ R28, R17, -1.4426950216293334961 ;  /* 0xbfb8aa3b111c7820 */ /* 0x000fe20000410000 */
[----:B------:R-:W4:Y:S01]  /*30d0*/  LDL.LU R42, [R1+0x3c] ;  /* 0x00003c00012a7983 */ /* 0x000f220000300800 */
[----:B0-----:R-:W-:-:S06]  /*30e0*/  FMUL.FTZ R21, R13, -1.4426950216293334961 ;  /* 0xbfb8aa3b0d157820 */ /* 0x001fcc0000410000 */
[----:B------:R-:W0:Y:S01]  /*30f0*/  MUFU.EX2 R21, R21 ;  /* 0x0000001500157308 */ /* 0x000e220000000800 */
[----:B--2---:R-:W-:Y:S01]  /*3100*/  FMUL.FTZ R26, R26, R25 ;  /* 0x000000191a1a7220 */ /* 0x004fe20000410000 */
[----:B------:R-:W-:-:S06]  /*3110*/  FMUL.FTZ R25, R53, -1.4426950216293334961 ;  /* 0xbfb8aa3b35197820 */ /* 0x000fcc0000410000 */
[----:B------:R-:W2:Y:S01]  /*3120*/  MUFU.EX2 R25, R25 ;  /* 0x0000001900197308 */ /* 0x000ea20000000800 */
[----:B0-----:R-:W-:-:S07]  /*3130*/  FADD.FTZ R21, R21, 1 ;  /* 0x3f80000015157421 */ /* 0x001fce0000010000 */
[----:B------:R2:W0:Y:S01]  /*3140*/  MUFU.RCP R55, R21 ;  /* 0x0000001500377308 */ /* 0x0004220000001000 */
[----:B------:R-:W-:-:S07]  /*3150*/  FMUL.FTZ R22, R56, -1.4426950216293334961 ;  /* 0xbfb8aa3b38167820 */ /* 0x000fce0000410000 */
[----:B------:R-:W1:Y:S01]  /*3160*/  MUFU.EX2 R18, R18 ;  /* 0x0000001200127308 */ /* 0x000e620000000800 */
[----:B--2---:R-:W-:Y:S01]  /*3170*/  FADD.FTZ R21, R25, 1 ;  /* 0x3f80000019157421 */ /* 0x004fe20000010000 */
[----:B0-----:R-:W-:Y:S01]  /*3180*/  FMUL.FTZ R55, R13, R55 ;  /* 0x000000370d377220 */ /* 0x001fe20000410000 */
[----:B------:R-:W-:-:S05]  /*3190*/  FMUL.FTZ R13, R52, -1.4426950216293334961 ;  /* 0xbfb8aa3b340d7820 */ /* 0x000fca0000410000 */
[----:B------:R-:W0:Y:S08]  /*31a0*/  MUFU.EX2 R22, R22 ;  /* 0x0000001600167308 */ /* 0x000e300000000800 */
[----:B------:R-:W2:Y:S01]  /*31b0*/  MUFU.EX2 R13, R13 ;  /* 0x0000000d000d7308 */ /* 0x000ea20000000800 */
[----:B-1----:R-:W-:-:S07]  /*31c0*/  FADD.FTZ R18, R18, 1 ;  /* 0x3f80000012127421 */ /* 0x002fce0000010000 */
[----:B------:R-:W1:Y:S01]  /*31d0*/  MUFU.RCP R21, R21 ;  /* 0x0000001500157308 */ /* 0x000e620000001000 */
[----:B0-----:R-:W-:-:S07]  /*31e0*/  FADD.FTZ R22, R22, 1 ;  /* 0x3f80000016167421 */ /* 0x001fce0000010000 */
[----:B------:R-:W0:Y:S01]  /*31f0*/  MUFU.RCP R18, R18 ;  /* 0x0000001200127308 */ /* 0x000e220000001000 */
[----:B--2---:R-:W-:-:S07]  /*3200*/  FADD.FTZ R13, R13, 1 ;  /* 0x3f8000000d0d7421 */ /* 0x004fce0000010000 */
[----:B------:R-:W2:Y:S01]  /*3210*/  MUFU.RCP R22, R22 ;  /* 0x0000001600167308 */ /* 0x000ea20000001000 */
[----:B-1----:R-:W-:-:S07]  /*3220*/  FMUL.FTZ R53, R53, R21 ;  /* 0x0000001535357220 */ /* 0x002fce0000410000 */
[----:B------:R-:W1:Y:S08]  /*3230*/  MUFU.EX2 R28, R28 ;  /* 0x0000001c001c7308 */ /* 0x000e700000000800 */
[----:B------:R-:W1:Y:S01]  /*3240*/  MUFU.RCP R21, R13 ;  /* 0x0000000d00157308 */ /* 0x000e620000001000 */
[----:B0-----:R-:W-:Y:S01]  /*3250*/  FMUL.FTZ R25, R2, R18 ;  /* 0x0000001202197220 */ /* 0x001fe20000410000 */
[----:B------:R-:W-:Y:S01]  /*3260*/  FMUL.FTZ R2, R51, -1.4426950216293334961 ;  /* 0xbfb8aa3b33027820 */ /* 0x000fe20000410000 */
[----:B--2---:R-:W-:Y:S01]  /*3270*/  FMUL.FTZ R56, R56, R22 ;  /* 0x0000001638387220 */ /* 0x004fe20000410000 */
[----:B------:R-:W-:Y:S01]  /*3280*/  FMUL.FTZ R22, R31, -1.4426950216293334961 ;  /* 0xbfb8aa3b1f167820 */ /* 0x000fe20000410000 */
[----:B-1----:R-:W-:-:S03]  /*3290*/  FADD.FTZ R28, R28, 1 ;  /* 0x3f8000001c1c7421 */ /* 0x002fc60000010000 */
[----:B------:R-:W0:Y:S01]  /*32a0*/  MUFU.EX2 R2, R2 ;  /* 0x0000000200027308 */ /* 0x000e220000000800 */
[----:B------:R-:W-:Y:S01]  /*32b0*/  FMUL.FTZ R52, R52, R21 ;  /* 0x0000001534347220 */ /* 0x000fe20000410000 */
[----:B------:R-:W-:-:S06]  /*32c0*/  FMUL.FTZ R21, R33, -1.4426950216293334961 ;  /* 0xbfb8aa3b21157820 */ /* 0x000fcc0000410000 */
[----:B------:R-:W1:Y:S08]  /*32d0*/  MUFU.RCP R28, R28 ;  /* 0x0000001c001c7308 */ /* 0x000e700000001000 */
[----:B------:R-:W2:Y:S08]  /*32e0*/  MUFU.EX2 R22, R22 ;  /* 0x0000001600167308 */ /* 0x000eb00000000800 */
[----:B------:R-:W2:Y:S01]  /*32f0*/  MUFU.EX2 R21, R21 ;  /* 0x0000001500157308 */ /* 0x000ea20000000800 */
[----:B0-----:R-:W-:Y:S01]  /*3300*/  FADD.FTZ R2, R2, 1 ;  /* 0x3f80000002027421 */ /* 0x001fe20000010000 */
[----:B-1----:R-:W-:-:S06]  /*3310*/  FMUL.FTZ R28, R17, R28 ;  /* 0x0000001c111c7220 */ /* 0x002fcc0000410000 */
[----:B------:R0:W-:Y:S01]  /*3320*/  MUFU.RCP R27, R2 ;  /* 0x00000002001b7308 */ /* 0x0001e20000001000 */
[----:B--2---:R-:W-:Y:S01]  /*3330*/  FADD.FTZ R13, R22, 1 ;  /* 0x3f800000160d7421 */ /* 0x004fe20000010000 */
[----:B------:R1:W-:Y:S01]  /*3340*/  STL [R1+0x88], R28 ;  /* 0x0000881c01007387 */ /* 0x0003e20000100800 */
[----:B0-----:R-:W-:-:S05]  /*3350*/  FADD.FTZ R2, R21, 1 ;  /* 0x3f80000015027421 */ /* 0x001fca0000010000 */
[----:B------:R-:W0:Y:S01]  /*3360*/  MUFU.RCP R13, R13 ;  /* 0x0000000d000d7308 */ /* 0x000e220000001000 */
[----:B-1----:R-:W2:Y:S07]  /*3370*/  LDL.LU R28, [R1+0x40] ;  /* 0x00004000011c7983 */ /* 0x002eae0000300800 */
[----:B------:R-:W1:Y:S01]  /*3380*/  MUFU.RCP R2, R2 ;  /* 0x0000000200027308 */ /* 0x000e620000001000 */
[----:B------:R1:W-:Y:S01]  /*3390*/  STL [R1+0x84], R55 ;  /* 0x0000843701007387 */ /* 0x0003e20000100800 */
[----:B0-----:R-:W-:Y:S01]  /*33a0*/  FMUL.FTZ R31, R31, R13 ;  /* 0x0000000d1f1f7220 */ /* 0x001fe20000410000 */
[----:B-1----:R-:W-:-:S04]  /*33b0*/  FMUL.FTZ R33, R33, R2 ;  /* 0x0000000221217220 */ /* 0x002fc80000410000 */
[----:B------:R0:W-:Y:S04]  /*33c0*/  STL [R1+0x80], R31 ;  /* 0x0000801f01007387 */ /* 0x0001e80000100800 */
[----:B------:R-:W-:Y:S04]  /*33d0*/  STL [R1+0x7c], R33 ;  /* 0x00007c2101007387 */ /* 0x000fe80000100800 */
[----:B------:R-:W2:Y:S01]  /*33e0*/  LDL.LU R55, [R1+0x44] ;  /* 0x0000440001377983 */ /* 0x000ea20000300800 */
[----:B------:R-:W-:Y:S01]  /*33f0*/  FMUL.FTZ R17, R54, -1.4426950216293334961 ;  /* 0xbfb8aa3b36117820 */ /* 0x000fe20000410000 */
[----:B------:R-:W-:-:S05]  /*3400*/  FMUL.FTZ R18, R30, -1.4426950216293334961 ;  /* 0xbfb8aa3b1e127820 */ /* 0x000fca0000410000 */
[----:B------:R-:W1:Y:S08]  /*3410*/  MUFU.EX2 R17, R17 ;  /* 0x0000001100117308 */ /* 0x000e700000000800 */
[----:B------:R-:W0:Y:S01]  /*3420*/  MUFU.EX2 R18, R18 ;  /* 0x0000001200127308 */ /* 0x000e220000000800 */
[----:B-1----:R-:W-:Y:S01]  /*3430*/  FADD.FTZ R17, R17, 1 ;  /* 0x3f80000011117421 */ /* 0x002fe20000010000 */
[----:B0-----:R-:W-:-:S06]  /*3440*/  FADD.FTZ R18, R18, 1 ;  /* 0x3f80000012127421 */ /* 0x001fcc0000010000 */
[----:B------:R-:W0:Y:S08]  /*3450*/  MUFU.RCP R17, R17 ;  /* 0x0000001100117308 */ /* 0x000e300000001000 */
[----:B------:R-:W1:Y:S01]  /*3460*/  MUFU.RCP R18, R18 ;  /* 0x0000001200127308 */ /* 0x000e620000001000 */
[----:B0-----:R-:W-:Y:S01]  /*3470*/  FMUL.FTZ R54, R54, R17 ;  /* 0x0000001136367220 */ /* 0x001fe20000410000 */
[----:B------:R-:W-:Y:S01]  /*3480*/  FMUL.FTZ R17, R59, -1.4426950216293334961 ;  /* 0xbfb8aa3b3b117820 */ /* 0x000fe20000410000 */
[----:B-1----:R-:W-:Y:S01]  /*3490*/  FMUL.FTZ R30, R30, R18 ;  /* 0x000000121e1e7220 */ /* 0x002fe20000410000 */
[----:B------:R-:W-:-:S04]  /*34a0*/  FMUL.FTZ R18, R50, -1.4426950216293334961 ;  /* 0xbfb8aa3b32127820 */ /* 0x000fc80000410000 */
[----:B------:R-:W0:Y:S08]  /*34b0*/  MUFU.EX2 R17, R17 ;  /* 0x0000001100117308 */ /* 0x000e300000000800 */
[----:B------:R-:W1:Y:S01]  /*34c0*/  MUFU.EX2 R18, R18 ;  /* 0x0000001200127308 */ /* 0x000e620000000800 */
[----:B------:R-:W-:Y:S01]  /*34d0*/  FMUL.FTZ R29, R32, R29 ;  /* 0x0000001d201d7220 */ /* 0x000fe20000410000 */
[----:B0-----:R-:W-:-:S06]  /*34e0*/  FADD.FTZ R17, R17, 1 ;  /* 0x3f80000011117421 */ /* 0x001fcc0000010000 */
[----:B------:R0:W-:Y:S01]  /*34f0*/  MUFU.RCP R32, R17 ;  /* 0x0000001100207308 */ /* 0x0001e20000001000 */
[----:B-1----:R-:W-:-:S07]  /*3500*/  FADD.FTZ R18, R18, 1 ;  /* 0x3f80000012127421 */ /* 0x002fce0000010000 */
[----:B------:R1:W-:Y:S01]  /*3510*/  MUFU.RCP R22, R18 ;  /* 0x0000001200167308 */ /* 0x0003e20000001000 */
[----:B0-----:R-:W-:Y:S01]  /*3520*/  FMUL.FTZ R17, R61, -1.4426950216293334961 ;  /* 0xbfb8aa3b3d117820 */ /* 0x001fe20000410000 */
[----:B-1----:R-:W-:-:S06]  /*3530*/  FMUL.FTZ R18, R37, -1.4426950216293334961 ;  /* 0xbfb8aa3b25127820 */ /* 0x002fcc0000410000 */
[----:B------:R-:W0:Y:S01]  /*3540*/  MUFU.EX2 R17, R17 ;  /* 0x0000001100117308 */ /* 0x000e220000000800 */
[----:B------:R-:W-:-:S07]  /*3550*/  FMUL.FTZ R21, R36, -1.4426950216293334961 ;  /* 0xbfb8aa3b24157820 */ /* 0x000fce0000410000 */
[----:B------:R-:W1:Y:S01]  /*3560*/  MUFU.EX2 R18, R18 ;  /* 0x0000001200127308 */ /* 0x000e620000000800 */
[----:B------:R-:W-:-:S07]  /*3570*/  FMUL.FTZ R2, R47, -1.4426950216293334961 ;  /* 0xbfb8aa3b2f027820 */ /* 0x000fce0000410000 */
[----:B------:R-:W4:Y:S01]  /*3580*/  MUFU.EX2 R21, R21 ;  /* 0x0000001500157308 */ /* 0x000f220000000800 */
[----:B0-----:R-:W-:Y:S01]  /*3590*/  FADD.FTZ R17, R17, 1 ;  /* 0x3f80000011117421 */ /* 0x001fe20000010000 */
[----:B------:R-:W-:Y:S01]  /*35a0*/  FMUL.FTZ R13, R49, -1.4426950216293334961 ;  /* 0xbfb8aa3b310d7820 */ /* 0x000fe20000410000 */
[----:B-1----:R-:W-:-:S05]  /*35b0*/  FADD.FTZ R18, R18, 1 ;  /* 0x3f80000012127421 */ /* 0x002fca0000010000 */
[----:B------:R3:W-:Y:S08]  /*35c0*/  MUFU.RCP R34, R17 ;  /* 0x0000001100227308 */ /* 0x0007f00000001000 */
[----:B------:R-:W0:Y:S01]  /*35d0*/  MUFU.EX2 R2, R2 ;  /* 0x0000000200027308 */ /* 0x000e220000000800 */
[----:B---3--:R-:W-:Y:S01]  /*35e0*/  FMUL.FTZ R17, R45, -1.4426950216293334961 ;  /* 0xbfb8aa3b2d117820 */ /* 0x008fe20000410000 */
[----:B----4-:R-:W-:-:S06]  /*35f0*/  FADD.FTZ R21, R21, 1 ;  /* 0x3f80000015157421 */ /* 0x010fcc0000010000 */
[----:B------:R1:W-:Y:S02]  /*3600*/  MUFU.RCP R48, R18 ;  /* 0x0000001200307308 */ /* 0x0003e40000001000 */
[----:B-1----:R-:W-:-:S06]  /*3610*/  FMUL.FTZ R18, R12, -1.4426950216293334961 ;  /* 0xbfb8aa3b0c127820 */ /* 0x002fcc0000410000 */
[----:B------:R-:W1:Y:S08]  /*3620*/  MUFU.EX2 R13, R13 ;  /* 0x0000000d000d7308 */ /* 0x000e700000000800 */
[----:B------:R-:W-:Y:S08]  /*3630*/  MUFU.EX2 R17, R17 ;  /* 0x0000001100117308 */ /* 0x000ff00000000800 */
[----:B------:R-:W3:Y:S01]  /*3640*/  MUFU.EX2 R18, R18 ;  /* 0x0000001200127308 */ /* 0x000ee20000000800 */
[----:B0-----:R-:W-:-:S07]  /*3650*/  FADD.FTZ R2, R2, 1 ;  /* 0x3f80000002027421 */ /* 0x001fce0000010000 */
[----:B------:R-:W0:Y:S01]  /*3660*/  MUFU.RCP R35, R21 ;  /* 0x0000001500237308 */ /* 0x000e220000001000 */
[----:B------:R-:W-:Y:S01]  /*3670*/  FMUL.FTZ R50, R50, R22 ;  /* 0x0000001632327220 */ /* 0x000fe20000410000 */
[----:B-1----:R-:W-:-:S06]  /*3680*/  FADD.FTZ R13, R13, 1 ;  /* 0x3f8000000d0d7421 */ /* 0x002fcc0000010000 */
[----:B------:R1:W-:Y:S01]  /*3690*/  MUFU.RCP R22, R2 ;  /* 0x0000000200167308 */ /* 0x0003e20000001000 */
[----:B---3--:R-:W-:Y:S01]  /*36a0*/  FADD.FTZ R18, R18, 1 ;  /* 0x3f80000012127421 */ /* 0x008fe20000010000 */
[----:B-1----:R-:W-:-:S06]  /*36b0*/  FADD.FTZ R2, R17, 1 ;  /* 0x3f80000011027421 */ /* 0x002fcc0000010000 */
[----:B------:R-:W1:Y:S01]  /*36c0*/  MUFU.RCP R13, R13 ;  /* 0x0000000d000d7308 */ /* 0x000e620000001000 */
[----:B0-----:R-:W-:-:S07]  /*36d0*/  FMUL.FTZ R35, R36, R35 ;  /* 0x0000002324237220 */ /* 0x001fce0000410000 */
[----:B------:R-:W0:Y:S08]  /*36e0*/  MUFU.RCP R2, R2 ;  /* 0x0000000200027308 */ /* 0x000e300000001000 */
[----:B------:R-:W3:Y:S01]  /*36f0*/  MUFU.RCP R36, R18 ;  /* 0x0000001200247308 */ /* 0x000ee20000001000 */
[----:B------:R-:W-:Y:S01]  /*3700*/  FMUL.FTZ R21, R38, -1.4426950216293334961 ;  /* 0xbfb8aa3b26157820 */ /* 0x000fe20000410000 */
[----:B-1----:R-:W-:Y:S01]  /*3710*/  FMUL.FTZ R49, R49, R13 ;  /* 0x0000000d31317220 */ /* 0x002fe20000410000 */
[----:B------:R-:W-:Y:S01]  /*3720*/  FMUL.FTZ R13, R46, -1.4426950216293334961 ;  /* 0xbfb8aa3b2e0d7820 */ /* 0x000fe20000410000 */
[----:B------:R-:W-:Y:S01]  /*3730*/  FMUL.FTZ R17, R42, -1.4426950216293334961 ;  /* 0xbfb8aa3b2a117820 */ /* 0x000fe20000410000 */
[----:B0-----:R-:W-:-:S03]  /*3740*/  FMUL.FTZ R2, R45, R2 ;  /* 0x000000022d027220 */ /* 0x001fc60000410000 */
[----:B------:R-:W0:Y:S01]  /*3750*/  MUFU.EX2 R21, R21 ;  /* 0x0000001500157308 */ /* 0x000e220000000800 */
[----:B---3--:R-:W-:Y:S01]  /*3760*/  FMUL.FTZ R36, R12, R36 ;  /* 0x000000240c247220 */ /* 0x008fe20000410000 */
[----:B------:R-:W-:-:S06]  /*3770*/  FMUL.FTZ R12, R43, -1.4426950216293334961 ;  /* 0xbfb8aa3b2b0c7820 */ /* 0x000fcc0000410000 */
[----:B------:R-:W1:Y:S01]  /*3780*/  MUFU.EX2 R13, R13 ;  /* 0x0000000d000d7308 */ /* 0x000e620000000800 */
[----:B------:R3:W-:Y:S01]  /*3790*/  STL [R1+0x4], R2 ;  /* 0x0000040201007387 */ /* 0x0007e20000100800 */
[----:B------:R-:W-:Y:S01]  /*37a0*/  FMUL.FTZ R48, R37, R48 ;  /* 0x0000003025307220 */ /* 0x000fe20000410000 */
[----:B------:R-:W-:Y:S01]  /*37b0*/  FMUL.FTZ R18, R8, -1.4426950216293334961 ;  /* 0xbfb8aa3b08127820 */ /* 0x000fe20000410000 */
[----:B------:R-:W-:Y:S01]  /*37c0*/  FMUL.FTZ R34, R61, R34 ;  /* 0x000000223d227220 */ /* 0x000fe20000410000 */
[----:B------:R-:W4:Y:S03]  /*37d0*/  LDL.LU R31, [R1+0x4c] ;  /* 0x00004c00011f7983 */ /* 0x000f260000300800 */
[----:B------:R-:W1:Y:S01]  /*37e0*/  MUFU.EX2 R12, R12 ;  /* 0x0000000c000c7308 */ /* 0x000e620000000800 */
[----:B---3--:R-:W-:-:S07]  /*37f0*/  FMUL.FTZ R2, R44, -1.4426950216293334961 ;  /* 0xbfb8aa3b2c027820 */ /* 0x008fce0000410000 */
[----:B------:R-:W-:Y:S08]  /*3800*/  MUFU.EX2 R17, R17 ;  /* 0x0000001100117308 */ /* 0x000ff00000000800 */
[----:B------:R-:W3:Y:S01]  /*3810*/  MUFU.EX2 R2, R2 ;  /* 0x0000000200027308 */ /* 0x000ee20000000800 */
[----:B0-----:R-:W-:Y:S01]  /*3820*/  FADD.FTZ R21, R21, 1 ;  /* 0x3f80000015157421 */ /* 0x001fe20000010000 */
[----:B-1----:R-:W-:Y:S01]  /*3830*/  FADD.FTZ R13, R13, 1 ;  /* 0x3f8000000d0d7421 */ /* 0x002fe20000010000 */
[----:B------:R-:W-:-:S05]  /*3840*/  FADD.FTZ R12, R12, 1 ;  /* 0x3f8000000c0c7421 */ /* 0x000fca0000010000 */
[----:B------:R-:W-:Y:S08]  /*3850*/  MUFU.RCP R37, R21 ;  /* 0x0000001500257308 */ /* 0x000ff00000001000 */
[----:B------:R0:W-:Y:S01]  /*3860*/  MUFU.RCP R21, R13 ;  /* 0x0000000d00157308 */ /* 0x0001e20000001000 */
[----:B---3--:R-:W-:Y:S01]  /*3870*/  FADD.FTZ R2, R2, 1 ;  /* 0x3f80000002027421 */ /* 0x008fe20000010000 */
[----:B0-----:R-:W-:-:S06]  /*3880*/  FADD.FTZ R13, R17, 1 ;  /* 0x3f800000110d7421 */ /* 0x001fcc0000010000 */
[----:B------:R2:W-:Y:S02]  /*3890*/  MUFU.RCP R17, R12 ;  /* 0x0000000c00117308 */ /* 0x0005e40000001000 */
[----:B--2---:R-:W-:-:S06]  /*38a0*/  FMUL.FTZ R12, R28, -1.4426950216293334961 ;  /* 0xbfb8aa3b1c0c7820 */ /* 0x004fcc0000410000 */
[----:B------:R-:W0:Y:S08]  /*38b0*/  MUFU.RCP R2, R2 ;  /* 0x0000000200027308 */ /* 0x000e300000001000 */
[----:B------:R-:W1:Y:S08]  /*38c0*/  MUFU.EX2 R12, R12 ;  /* 0x0000000c000c7308 */ /* 0x000e700000000800 */
[----:B------:R-:W2:Y:S01]  /*38d0*/  MUFU.EX2 R18, R18 ;  /* 0x0000001200127308 */ /* 0x000ea20000000800 */
[----:B0-----:R-:W-:Y:S01]  /*38e0*/  FMUL.FTZ R44, R44, R2 ;  /* 0x000000022c2c7220 */ /* 0x001fe20000410000 */
[----:B------:R-:W-:-:S06]  /*38f0*/  FMUL.FTZ R2, R55, -1.4426950216293334961 ;  /* 0xbfb8aa3b37027820 */ /* 0x000fcc0000410000 */
[----:B------:R-:W-:Y:S01]  /*3900*/  MUFU.RCP R13, R13 ;  /* 0x0000000d000d7308 */ /* 0x000fe20000001000 */
[----:B-1----:R-:W-:-:S07]  /*3910*/  FADD.FTZ R12, R12, 1 ;  /* 0x3f8000000c0c7421 */ /* 0x002fce0000010000 */
[----:B------:R-:W0:Y:S01]  /*3920*/  MUFU.RCP R61, R12 ;  /* 0x0000000c003d7308 */ /* 0x000e220000001000 */
[----:B--2---:R-:W-:-:S07]  /*3930*/  FADD.FTZ R18, R18, 1 ;  /* 0x3f80000012127421 */ /* 0x004fce0000010000 */
[----:B------:R-:W1:Y:S08]  /*3940*/  MUFU.EX2 R2, R2 ;  /* 0x0000000200027308 */ /* 0x000e700000000800 */
[----:B------:R2:W-:Y:S01]  /*3950*/  MUFU.RCP R45, R18 ;  /* 0x00000012002d7308 */ /* 0x0005e20000001000 */
[----:B0-----:R-:W-:Y:S01]  /*3960*/  FMUL.FTZ R61, R28, R61 ;  /* 0x0000003d1c3d7220 */ /* 0x001fe20000410000 */
[----:B--2---:R-:W-:Y:S01]  /*3970*/  FMUL.FTZ R18, R42, R13 ;  /* 0x0000000d2a127220 */ /* 0x004fe20000410000 */
[----:B-1----:R-:W-:-:S04]  /*3980*/  FADD.FTZ R2, R2, 1 ;  /* 0x3f80000002027421 */ /* 0x002fc80000010000 */
[----:B------:R0:W-:Y:S04]  /*3990*/  STL [R1], R18 ;  /* 0x0000001201007387 */ /* 0x0001e80000100800 */
[----:B------:R-:W2:Y:S01]  /*39a0*/  LDL.LU R28, [R1+0x50] ;  /* 0x00005000011c7983 */ /* 0x000ea20000300800 */
[----:B------:R-:W-:Y:S02]  /*39b0*/  FMUL.FTZ R32, R59, R32 ;  /* 0x000000203b207220 */ /* 0x000fe40000410000 */
[----:B------:R-:W1:Y:S02]  /*39c0*/  MUFU.RCP R59, R2 ;  /* 0x00000002003b7308 */ /* 0x000e640000001000 */
[----:B-1----:R-:W-:Y:S02]  /*39d0*/  FMUL.FTZ R59, R55, R59 ;  /* 0x0000003b373b7220 */ /* 0x002fe40000410000 */
[----:B------:R-:W3:Y:S01]  /*39e0*/  LDL.LU R55, [R1+0x58] ;  /* 0x0000580001377983 */ /* 0x000ee20000300800 */
[----:B------:R-:W-:Y:S01]  /*39f0*/  FMUL.FTZ R13, R4, -1.4426950216293334961 ;  /* 0xbfb8aa3b040d7820 */ /* 0x000fe20000410000 */
[----:B0-----:R-:W-:-:S05]  /*3a00*/  FMUL.FTZ R18, R40, -1.4426950216293334961 ;  /* 0xbfb8aa3b28127820 */ /* 0x001fca0000410000 */
[----:B------:R-:W0:Y:S08]  /*3a10*/  MUFU.EX2 R13, R13 ;  /* 0x0000000d000d7308 */ /* 0x000e300000000800 */
[----:B------:R-:W1:Y:S01]  /*3a20*/  MUFU.EX2 R18, R18 ;  /* 0x0000001200127308 */ /* 0x000e620000000800 */
[----:B------:R-:W-:Y:S01]  /*3a30*/  FMUL.FTZ R45, R8, R45 ;  /* 0x0000002d082d7220 */ /* 0x000fe20000410000 */
[----:B------:R-:W-:Y:S01]  /*3a40*/  FMUL.FTZ R8, R41, -1.4426950216293334961 ;  /* 0xbfb8aa3b29087820 */ /* 0x000fe20000410000 */
[----:B0-----:R-:W-:-:S05]  /*3a50*/  FADD.FTZ R13, R13, 1 ;  /* 0x3f8000000d0d7421 */ /* 0x001fca0000010000 */
[----:B------:R1:W-:Y:S02]  /*3a60*/  MUFU.RCP R42, R13 ;  /* 0x0000000d002a7308 */ /* 0x0003e40000001000 */
[----:B-1----:R-:W-:-:S06]  /*3a70*/  FADD.FTZ R13, R18, 1 ;  /* 0x3f800000120d7421 */ /* 0x002fcc0000010000 */
[----:B------:R-:W0:Y:S08]  /*3a80*/  MUFU.EX2 R8, R8 ;  /* 0x0000000800087308 */ /* 0x000e300000000800 */
[----:B------:R-:W1:Y:S01]  /*3a90*/  MUFU.RCP R13, R13 ;  /* 0x0000000d000d7308 */ /* 0x000e620000001000 */
[----:B0-----:R-:W-:Y:S01]  /*3aa0*/  FADD.FTZ R8, R8, 1 ;  /* 0x3f80000008087421 */ /* 0x001fe20000010000 */
[----:B-1----:R-:W-:-:S06]  /*3ab0*/  FMUL.FTZ R40, R40, R13 ;  /* 0x0000000d28287220 */ /* 0x002fcc0000410000 */
[----:B------:R-:W0:Y:S01]  /*3ac0*/  MUFU.RCP R13, R8 ;  /* 0x00000008000d7308 */ /* 0x000e220000001000 */
[----:B------:R-:W-:Y:S01]  /*3ad0*/  FMUL.FTZ R43, R43, R17 ;  /* 0x000000112b2b7220 */ /* 0x000fe20000410000 */
[----:B------:R-:W-:Y:S01]  /*3ae0*/  FMUL.FTZ R17, R3, -1.4426950216293334961 ;  /* 0xbfb8aa3b03117820 */ /* 0x000fe20000410000 */
[----:B------:R-:W-:-:S05]  /*3af0*/  FMUL.FTZ R12, R0, -1.4426950216293334961 ;  /* 0xbfb8aa3b000c7820 */ /* 0x000fca0000410000 */
[----:B------:R-:W1:Y:S01]  /*3b00*/  MUFU.EX2 R17, R17 ;  /* 0x0000001100117308 */ /* 0x000e620000000800 */
[----:B0-----:R-:W-:Y:S01]  /*3b10*/  FMUL.FTZ R41, R41, R13 ;  /* 0x0000000d29297220 */ /* 0x001fe20000410000 */
[----:B------:R-:W-:-:S06]  /*3b20*/  FMUL.FTZ R13, R5, -1.4426950216293334961 ;  /* 0xbfb8aa3b050d7820 */ /* 0x000fcc0000410000 */
[----:B------:R-:W0:Y:S08]  /*3b30*/  MUFU.EX2 R12, R12 ;  /* 0x0000000c000c7308 */ /* 0x000e300000000800 */
[----:B------:R-:W0:Y:S01]  /*3b40*/  MUFU.EX2 R13, R13 ;  /* 0x0000000d000d7308 */ /* 0x000e220000000800 */
[----:B------:R-:W-:Y:S01]  /*3b50*/  FMUL.FTZ R42, R4, R42 ;  /* 0x0000002a042a7220 */ /* 0x000fe20000410000 */
[----:B-1----:R-:W-:Y:S01]  /*3b60*/  FADD.FTZ R2, R17, 1 ;  /* 0x3f80000011027421 */ /* 0x002fe20000010000 */
[----:B------:R-:W-:Y:S01]  /*3b70*/  FMUL.FTZ R4, R6, -1.4426950216293334961 ;  /* 0xbfb8aa3b06047820 */ /* 0x000fe20000410000 */
[----:B0-----:R-:W-:Y:S01]  /*3b80*/  FADD.FTZ R8, R12, 1 ;  /* 0x3f8000000c087421 */ /* 0x001fe20000010000 */
[----:B------:R-:W-:-:S03]  /*3b90*/  FMUL.FTZ R12, R7, -1.4426950216293334961 ;  /* 0xbfb8aa3b070c7820 */ /* 0x000fc60000410000 */
[----:B------:R-:W0:Y:S01]  /*3ba0*/  MUFU.RCP R2, R2 ;  /* 0x0000000200027308 */ /* 0x000e220000001000 */
[----:B------:R-:W-:-:S07]  /*3bb0*/  FADD.FTZ R13, R13, 1 ;  /* 0x3f8000000d0d7421 */ /* 0x000fce0000010000 */
[----:B------:R-:W1:Y:S08]  /*3bc0*/  MUFU.EX2 R4, R4 ;  /* 0x0000000400047308 */ /* 0x000e700000000800 */
[----:B------:R-:W4:Y:S08]  /*3bd0*/  MUFU.RCP R8, R8 ;  /* 0x0000000800087308 */ /* 0x000f300000001000 */
[----:B------:R-:W4:Y:S08]  /*3be0*/  MUFU.EX2 R12, R12 ;  /* 0x0000000c000c7308 */ /* 0x000f300000000800 */
[----:B------:R-:W4:Y:S01]  /*3bf0*/  MUFU.RCP R13, R13 ;  /* 0x0000000d000d7308 */ /* 0x000f220000001000 */
[----:B0-----:R-:W-:Y:S01]  /*3c00*/  FMUL.FTZ R2, R3, R2 ;  /* 0x0000000203027220 */ /* 0x001fe20000410000 */
[----:B-1----:R-:W-:Y:S01]  /*3c10*/  FADD.FTZ R3, R4, 1 ;  /* 0x3f80000004037421 */ /* 0x002fe20000010000 */
[----:B----4-:R-:W-:Y:S01]  /*3c20*/  FMUL.FTZ R0, R0, R8 ;  /* 0x0000000800007220 */ /* 0x010fe20000410000 */
[----:B------:R-:W-:Y:S01]  /*3c30*/  FMUL.FTZ R8, R10, -1.4426950216293334961 ;  /* 0xbfb8aa3b0a087820 */ /* 0x000fe20000410000 */
[----:B------:R-:W-:-:S03]  /*3c40*/  FADD.FTZ R12, R12, 1 ;  /* 0x3f8000000c0c7421 */ /* 0x000fc60000010000 */
[----:B------:R-:W0:Y:S01]  /*3c50*/  MUFU.RCP R3, R3 ;  /* 0x0000000300037308 */ /* 0x000e220000001000 */
[----:B------:R-:W-:Y:S01]  /*3c60*/  FMUL.FTZ R5, R5, R13 ;  /* 0x0000000d05057220 */ /* 0x000fe20000410000 */
[----:B------:R-:W-:-:S06]  /*3c70*/  FMUL.FTZ R13, R11, -1.4426950216293334961 ;  /* 0xbfb8aa3b0b0d7820 */ /* 0x000fcc0000410000 */
[----:B------:R-:W1:Y:S08]  /*3c80*/  MUFU.RCP R12, R12 ;  /* 0x0000000c000c7308 */ /* 0x000e700000001000 */
[----:B------:R-:W4:Y:S08]  /*3c90*/  MUFU.EX2 R8, R8 ;  /* 0x0000000800087308 */ /* 0x000f300000000800 */
[----:B------:R-:W4:Y:S01]  /*3ca0*/  MUFU.EX2 R13, R13 ;  /* 0x0000000d000d7308 */ /* 0x000f220000000800 */
[----:B0-----:R-:W-:Y:S01]  /*3cb0*/  FMUL.FTZ R3, R6, R3 ;  /* 0x0000000306037220 */ /* 0x001fe20000410000 */
[----:B-1----:R-:W-:Y:S01]  /*3cc0*/  FMUL.FTZ R6, R7, R12 ;  /* 0x0000000c07067220 */ /* 0x002fe20000410000 */
[----:B------:R-:W-:Y:S01]  /*3cd0*/  FMUL.FTZ R12, R14, -1.4426950216293334961 ;  /* 0xbfb8aa3b0e0c7820 */ /* 0x000fe20000410000 */
[----:B----4-:R-:W-:Y:S01]  /*3ce0*/  FADD.FTZ R7, R8, 1 ;  /* 0x3f80000008077421 */ /* 0x010fe20000010000 */
[----:B------:R-:W-:-:S04]  /*3cf0*/  FMUL.FTZ R46, R46, R21 ;  /* 0x000000152e2e7220 */ /* 0x000fc80000410000 */
[----:B------:R-:W-:Y:S01]  /*3d00*/  MUFU.EX2 R12, R12 ;  /* 0x0000000c000c7308 */ /* 0x000fe20000000800 */
[----:B------:R-:W-:-:S07]  /*3d10*/  FADD.FTZ R13, R13, 1 ;  /* 0x3f8000000d0d7421 */ /* 0x000fce0000010000 */
[----:B------:R-:W0:Y:S08]  /*3d20*/  MUFU.RCP R7, R7 ;  /* 0x0000000700077308 */ /* 0x000e300000001000 */
[----:B------:R-:W1:Y:S01]  /*3d30*/  MUFU.RCP R21, R13 ;  /* 0x0000000d00157308 */ /* 0x000e620000001000 */
[----:B0-----:R-:W-:Y:S01]  /*3d40*/  FMUL.FTZ R7, R10, R7 ;  /* 0x000000070a077220 */ /* 0x001fe20000410000 */
[----:B-1----:R-:W-:Y:S01]  /*3d50*/  FMUL.FTZ R10, R11, R21 ;  /* 0x000000150b0a7220 */ /* 0x002fe20000410000 */
[----:B------:R-:W-:Y:S01]  /*3d60*/  FADD.FTZ R11, R12, 1 ;  /* 0x3f8000000c0b7421 */ /* 0x000fe20000010000 */
[----:B--2---:R-:W-:-:S06]  /*3d70*/  FMUL.FTZ R18, R28, -1.4426950216293334961 ;  /* 0xbfb8aa3b1c127820 */ /* 0x004fcc0000410000 */
[----:B------:R-:W0:Y:S02]  /*3d80*/  MUFU.EX2 R18, R18 ;  /* 0x0000001200127308 */ /* 0x000e240000000800 */
[----:B0-----:R-:W-:Y:S01]  /*3d90*/  FADD.FTZ R8, R18, 1 ;  /* 0x3f80000012087421 */ /* 0x001fe20000010000 */
[----:B---3--:R-:W-:-:S06]  /*3da0*/  FMUL.FTZ R18, R55, -1.4426950216293334961 ;  /* 0xbfb8aa3b37127820 */ /* 0x008fcc0000410000 */
[----:B------:R-:W0:Y:S08]  /*3db0*/  MUFU.EX2 R18, R18 ;  /* 0x0000001200127308 */ /* 0x000e300000000800 */
[----:B------:R-:W1:Y:S01]  /*3dc0*/  MUFU.RCP R8, R8 ;  /* 0x0000000800087308 */ /* 0x000e620000001000 */
[----:B0-----:R-:W-:-:S07]  /*3dd0*/  FADD.FTZ R12, R18, 1 ;  /* 0x3f800000120c7421 */ /* 0x001fce0000010000 */
[----:B------:R-:W0:Y:S01]  /*3de0*/  MUFU.RCP R12, R12 ;  /* 0x0000000c000c7308 */ /* 0x000e220000001000 */
[----:B-1----:R-:W-:Y:S02]  /*3df0*/  FMUL.FTZ R8, R28, R8 ;  /* 0x000000081c087220 */ /* 0x002fe40000410000 */
[----:B------:R-:W2:Y:S01]  /*3e00*/  LDL.LU R28, [R1+0x54] ;  /* 0x00005400011c7983 */ /* 0x000ea20000300800 */
[----:B0-----:R-:W-:-:S03]  /*3e10*/  FMUL.FTZ R12, R55, R12 ;  /* 0x0000000c370c7220 */ /* 0x001fc60000410000 */
[----:B------:R-:W3:Y:S01]  /*3e20*/  LDL.LU R55, [R1+0x64] ;  /* 0x0000640001377983 */ /* 0x000ee20000300800 */
[----:B------:R-:W-:-:S06]  /*3e30*/  FMUL.FTZ R17, R31, -1.4426950216293334961 ;  /* 0xbfb8aa3b1f117820 */ /* 0x000fcc0000410000 */
[----:B------:R-:W0:Y:S02]  /*3e40*/  MUFU.EX2 R17, R17 ;  /* 0x0000001100117308 */ /* 0x000e240000000800 */
[----:B0-----:R-:W-:Y:S01]  /*3e50*/  FADD.FTZ R4, R17, 1 ;  /* 0x3f80000011047421 */ /* 0x001fe20000010000 */
[----:B------:R-:W-:-:S06]  /*3e60*/  FMUL.FTZ R17, R9, -1.4426950216293334961 ;  /* 0xbfb8aa3b09117820 */ /* 0x000fcc0000410000 */
[----:B------:R-:W0:Y:S02]  /*3e70*/  MUFU.EX2 R17, R17 ;  /* 0x0000001100117308 */ /* 0x000e240000000800 */
[----:B0-----:R-:W-:-:S06]  /*3e80*/  FADD.FTZ R17, R17, 1 ;  /* 0x3f80000011117421 */ /* 0x001fcc0000010000 */
[----:B------:R-:W0:Y:S02]  /*3e90*/  MUFU.RCP R17, R17 ;  /* 0x0000001100117308 */ /* 0x000e240000001000 */
[----:B0-----:R-:W-:Y:S01]  /*3ea0*/  FMUL.FTZ R9, R9, R17 ;  /* 0x0000001109097220 */ /* 0x001fe20000410000 */
[----:B------:R-:W-:-:S06]  /*3eb0*/  FMUL.FTZ R17, R15, -1.4426950216293334961 ;  /* 0xbfb8aa3b0f117820 */ /* 0x000fcc0000410000 */
[----:B------:R-:W0:Y:S01]  /*3ec0*/  MUFU.EX2 R17, R17 ;  /* 0x0000001100117308 */ /* 0x000e220000000800 */
[----:B------:R-:W-:Y:S01]  /*3ed0*/  FMUL.FTZ R47, R47, R22 ;  /* 0x000000162f2f7220 */ /* 0x000fe20000410000 */
[----:B------:R-:W-:Y:S01]  /*3ee0*/  FMUL.FTZ R21, R16, -1.4426950216293334961 ;  /* 0xbfb8aa3b10157820 */ /* 0x000fe20000410000 */
[----:B------:R-:W-:Y:S01]  /*3ef0*/  FMUL.FTZ R51, R51, R27 ;  /* 0x0000001b33337220 */ /* 0x000fe20000410000 */
[----:B------:R-:W-:-:S04]  /*3f00*/  FMUL.FTZ R22, R57, -1.4426950216293334961 ;  /* 0xbfb8aa3b39167820 */ /* 0x000fc80000410000 */
[----:B------:R-:W1:Y:S01]  /*3f10*/  MUFU.RCP R11, R11 ;  /* 0x0000000b000b7308 */ /* 0x000e620000001000 */
[----:B0-----:R-:W-:-:S07]  /*3f20*/  FADD.FTZ R17, R17, 1 ;  /* 0x3f80000011117421 */ /* 0x001fce0000010000 */
[----:B------:R0:W4:Y:S02]  /*3f30*/  MUFU.RCP R27, R17 ;  /* 0x00000011001b7308 */ /* 0x0001240000001000 */
[----:B0-----:R-:W-:-:S06]  /*3f40*/  FMUL.FTZ R17, R60, -1.4426950216293334961 ;  /* 0xbfb8aa3b3c117820 */ /* 0x001fcc0000410000 */
[----:B------:R-:W0:Y:S08]  /*3f50*/  MUFU.EX2 R21, R21 ;  /* 0x0000001500157308 */ /* 0x000e300000000800 */
[----:B------:R-:W0:Y:S08]  /*3f60*/  MUFU.EX2 R22, R22 ;  /* 0x0000001600167308 */ /* 0x000e300000000800 */
[----:B------:R-:W0:Y:S01]  /*3f70*/  MUFU.EX2 R17, R17 ;  /* 0x0000001100117308 */ /* 0x000e220000000800 */
[----:B-1----:R-:W-:Y:S01]  /*3f80*/  FMUL.FTZ R11, R14, R11 ;  /* 0x0000000b0e0b7220 */ /* 0x002fe20000410000 */
[----:B----4-:R-:W-:Y:S01]  /*3f90*/  FMUL.FTZ R14, R15, R27 ;  /* 0x0000001b0f0e7220 */ /* 0x010fe20000410000 */
[----:B0-----:R-:W-:Y:S01]  /*3fa0*/  FADD.FTZ R15, R21, 1 ;  /* 0x3f800000150f7421 */ /* 0x001fe20000010000 */
[----:B------:R-:W-:Y:S01]  /*3fb0*/  FADD.FTZ R21, R22, 1 ;  /* 0x3f80000016157421 */ /* 0x000fe20000010000 */
[----:B------:R-:W-:-:S04]  /*3fc0*/  FMUL.FTZ R22, R23, -1.4426950216293334961 ;  /* 0xbfb8aa3b17167820 */ /* 0x000fc80000410000 */
[----:B------:R-:W0:Y:S01]  /*3fd0*/  MUFU.RCP R15, R15 ;  /* 0x0000000f000f7308 */ /* 0x000e220000001000 */
[----:B------:R-:W-:-:S07]  /*3fe0*/  FADD.FTZ R17, R17, 1 ;  /* 0x3f80000011117421 */ /* 0x000fce0000010000 */
[----:B------:R-:W1:Y:S08]  /*3ff0*/  MUFU.RCP R21, R21 ;  /* 0x0000001500157308 */ /* 0x000e700000001000 */
[----:B------:R-:W4:Y:S08]  /*4000*/  MUFU.EX2 R22, R22 ;  /* 0x0000001600167308 */ /* 0x000f300000000800 */
[----:B------:R-:W4:Y:S01]  /*4010*/  MUFU.RCP R17, R17 ;  /* 0x0000001100117308 */ /* 0x000f220000001000 */
[----:B------:R-:W-:Y:S01]  /*4020*/  MOV R27, R57 ;  /* 0x00000039001b7202 */ /* 0x000fe20000000f00 */
[----:B0-----:R-:W-:Y:S01]  /*4030*/  FMUL.FTZ R15, R16, R15 ;  /* 0x0000000f100f7220 */ /* 0x001fe20000410000 */
[----:B------:R-:W-:-:S03]  /*4040*/  FMUL.FTZ R13, R58, -1.4426950216293334961 ;  /* 0xbfb8aa3b3a0d7820 */ /* 0x000fc60000410000 */
[----:B-1----:R-:W-:Y:S01]  /*4050*/  FMUL.FTZ R16, R27, R21 ;  /* 0x000000151b107220 */ /* 0x002fe20000410000 */
[----:B------:R-:W-:Y:S01]  /*4060*/  FMUL.FTZ R27, R24, -1.4426950216293334961 ;  /* 0xbfb8aa3b181b7820 */ /* 0x000fe20000410000 */
[----:B----4-:R-:W-:Y:S01]  /*4070*/  FADD.FTZ R22, R22, 1 ;  /* 0x3f80000016167421 */ /* 0x010fe20000010000 */
[----:B------:R-:W0:Y:S01]  /*4080*/  MUFU.EX2 R13, R13 ;  /* 0x0000000d000d7308 */ /* 0x000e220000000800 */
[----:B------:R-:W-:-:S07]  /*4090*/  FMUL.FTZ R17, R60, R17 ;  /* 0x000000113c117220 */ /* 0x000fce0000410000 */
[----:B------:R-:W1:Y:S08]  /*40a0*/  MUFU.RCP R22, R22 ;  /* 0x0000001600167308 */ /* 0x000e700000001000 */
[----:B------:R-:W4:Y:S01]  /*40b0*/  MUFU.EX2 R27, R27 ;  /* 0x0000001b001b7308 */ /* 0x000f220000000800 */
[----:B0-----:R-:W-:Y:S01]  /*40c0*/  FADD.FTZ R13, R13, 1 ;  /* 0x3f8000000d0d7421 */ /* 0x001fe20000010000 */
[----:B-1----:R-:W-:-:S06]  /*40d0*/  FMUL.FTZ R22, R23, R22 ;  /* 0x0000001617167220 */ /* 0x002fcc0000410000 */
[----:B------:R-:W0:Y:S01]  /*40e0*/  MUFU.RCP R4, R4 ;  /* 0x0000000400047308 */ /* 0x000e220000001000 */
[----:B----4-:R-:W-:-:S07]  /*40f0*/  FADD.FTZ R23, R27, 1 ;  /* 0x3f8000001b177421 */ /* 0x010fce0000010000 */
[----:B------:R-:W1:Y:S08]  /*4100*/  MUFU.RCP R13, R13 ;  /* 0x0000000d000d7308 */ /* 0x000e700000001000 */
[----:B------:R-:W4:Y:S01]  /*4110*/  MUFU.RCP R23, R23 ;  /* 0x0000001700177308 */ /* 0x000f220000001000 */
[----:B0-----:R-:W-:Y:S02]  /*4120*/  FMUL.FTZ R4, R31, R4 ;  /* 0x000000041f047220 */ /* 0x001fe40000410000 */
[----:B------:R-:W3:Y:S04]  /*4130*/  LDL.LU R31, [R1+0x5c] ;  /* 0x00005c00011f7983 */ /* 0x000ee80000300800 */
[----:B------:R-:W3:Y:S01]  /*4140*/  LDL.LU R33, [R1+0x48] ;  /* 0x0000480001217983 */ /* 0x000ee20000300800 */
[----:B-1----:R-:W-:-:S03]  /*4150*/  FMUL.FTZ R13, R58, R13 ;  /* 0x0000000d3a0d7220 */ /* 0x002fc60000410000 */
[----:B------:R-:W3:Y:S01]  /*4160*/  LDL.LU R58, [R1+0x60] ;  /* 0x00006000013a7983 */ /* 0x000ee20000300800 */
[----:B----4-:R-:W-:Y:S01]  /*4170*/  FMUL.FTZ R23, R24, R23 ;  /* 0x0000001718177220 */ /* 0x010fe20000410000 */
[----:B--2---:R-:W-:-:S06]  /*4180*/  FMUL.FTZ R21, R28, -1.4426950216293334961 ;  /* 0xbfb8aa3b1c157820 */ /* 0x004fcc0000410000 */
[----:B------:R-:W0:Y:S01]  /*4190*/  MUFU.EX2 R21, R21 ;  /* 0x0000001500157308 */ /* 0x000e220000000800 */
[----:B---3--:R-:W-:-:S07]  /*41a0*/  FMUL.FTZ R60, R55, -1.4426950216293334961 ;  /* 0xbfb8aa3b373c7820 */ /* 0x008fce0000410000 */
[----:B------:R-:W1:Y:S01]  /*41b0*/  MUFU.EX2 R60, R60 ;  /* 0x0000003c003c7308 */ /* 0x000e620000000800 */
[----:B0-----:R-:W-:-:S07]  /*41c0*/  FADD.FTZ R21, R21, 1 ;  /* 0x3f80000015157421 */ /* 0x001fce0000010000 */
[----:B------:R-:W0:Y:S01]  /*41d0*/  MUFU.RCP R21, R21 ;  /* 0x0000001500157308 */ /* 0x000e220000001000 */
[----:B-1----:R-:W-:-:S07]  /*41e0*/  FADD.FTZ R27, R60, 1 ;  /* 0x3f8000003c1b7421 */ /* 0x002fce0000010000 */
[----:B------:R-:W1:Y:S01]  /*41f0*/  MUFU.RCP R27, R27 ;  /* 0x0000001b001b7308 */ /* 0x000e620000001000 */
[----:B0-----:R-:W-:Y:S02]  /*4200*/  FMUL.FTZ R21, R28, R21 ;  /* 0x000000151c157220 */ /* 0x001fe40000410000 */
[----:B------:R-:W2:Y:S04]  /*4210*/  LDL.LU R28, [R1+0x88] ;  /* 0x00008800011c7983 */ /* 0x000ea80000300800 */
[----:B------:R-:W3:Y:S01]  /*4220*/  LDL.LU R60, [R1+0x4] ;  /* 0x00000400013c7983 */ /* 0x000ee20000300800 */
[----:B-1----:R-:W-:-:S03]  /*4230*/  FMUL.FTZ R24, R55, R27 ;  /* 0x0000001b37187220 */ /* 0x002fc60000410000 */
[----:B------:R-:W4:Y:S04]  /*4240*/  LDL.LU R55, [R1+0x84] ;  /* 0x0000840001377983 */ /* 0x000f280000300800 */
[----:B------:R-:W3:Y:S01]  /*4250*/  LDL.LU R27, [R1+0x68] ;  /* 0x00006800011b7983 */ /* 0x000ee20000300800 */
[----:B------:R-:W-:-:S06]  /*4260*/  FMUL.FTZ R18, R19, -1.4426950216293334961 ;  /* 0xbfb8aa3b13127820 */ /* 0x000fcc0000410000 */
[----:B------:R-:W0:Y:S01]  /*4270*/  MUFU.EX2 R18, R18 ;  /* 0x0000001200127308 */ /* 0x000e220000000800 */
[----:B------:R-:W-:Y:S01]  /*4280*/  FMUL.FTZ R37, R38, R37 ;  /* 0x0000002526257220 */ /* 0x000fe20000410000 */
[----:B------:R-:W-:-:S06]  /*4290*/  FMUL.FTZ R38, R20, -1.4426950216293334961 ;  /* 0xbfb8aa3b14267820 */ /* 0x000fcc0000410000 */
[----:B------:R-:W-:Y:S01]  /*42a0*/  MUFU.EX2 R38, R38 ;  /* 0x0000002600267308 */ /* 0x000fe20000000800 */
[----:B0-----:R-:W-:-:S07]  /*42b0*/  FADD.FTZ R18, R18, 1 ;  /* 0x3f80000012127421 */ /* 0x001fce0000010000 */
[----:B------:R-:W0:Y:S02]  /*42c0*/  MUFU.RCP R18, R18 ;  /* 0x0000001200127308 */ /* 0x000e240000001000 */
[----:B0-----:R-:W-:Y:S01]  /*42d0*/  FMUL.FTZ R18, R19, R18 ;  /* 0x0000001213127220 */ /* 0x001fe20000410000 */
[----:B------:R-:W-:Y:S01]  /*42e0*/  FADD.FTZ R19, R38, 1 ;  /* 0x3f80000026137421 */ /* 0x000fe20000010000 */
[----:B--2---:R-:W-:Y:S02]  /*42f0*/  F2FP.F16.F32.PACK_AB R28, R26, R28 ;  /* 0x0000001c1a1c723e */ /* 0x004fe400000000ff */
[----:B---3--:R-:W-:Y:S02]  /*4300*/  IADD3 R26, P1, PT, R27, UR6, RZ ;  /* 0x000000061b1a7c10 */ /* 0x008fe4000ff3e0ff */
[----:B------:R-:W2:Y:S01]  /*4310*/  LDL.LU R27, [R1+0x6c] ;  /* 0x00006c00011b7983 */ /* 0x000ea20000300800 */
[----:B------:R-:W-:-:S06]  /*4320*/  FMUL.FTZ R57, R58, -1.4426950216293334961 ;  /* 0xbfb8aa3b3a397820 */ /* 0x000fcc0000410000 */
[----:B------:R-:W0:Y:S08]  /*4330*/  MUFU.EX2 R57, R57 ;  /* 0x0000003900397308 */ /* 0x000e300000000800 */
[----:B------:R-:W1:Y:S01]  /*4340*/  MUFU.RCP R19, R19 ;  /* 0x0000001300137308 */ /* 0x000e620000001000 */
[----:B0-----:R-:W-:-:S07]  /*4350*/  FADD.FTZ R38, R57, 1 ;  /* 0x3f80000039267421 */ /* 0x001fce0000010000 */
[----:B------:R-:W0:Y:S01]  /*4360*/  MUFU.RCP R38, R38 ;  /* 0x0000002600267308 */ /* 0x000e220000001000 */
[----:B-1----:R-:W-:Y:S01]  /*4370*/  FMUL.FTZ R19, R20, R19 ;  /* 0x0000001314137220 */ /* 0x002fe20000410000 */
[----:B------:R-:W-:Y:S01]  /*4380*/  FMUL.FTZ R57, R39, -1.4426950216293334961 ;  /* 0xbfb8aa3b27397820 */ /* 0x000fe20000410000 */
[----:B0-----:R-:W-:Y:S01]  /*4390*/  FMUL.FTZ R20, R58, R38 ;  /* 0x000000263a147220 */ /* 0x001fe20000410000 */
[----:B------:R-:W-:Y:S01]  /*43a0*/  FMUL.FTZ R58, R31, -1.4426950216293334961 ;  /* 0xbfb8aa3b1f3a7820 */ /* 0x000fe20000410000 */
[----:B------:R-:W-:-:S03]  /*43b0*/  FMUL.FTZ R38, R33, -1.4426950216293334961 ;  /* 0xbfb8aa3b21267820 */ /* 0x000fc60000410000 */
[----:B------:R-:W0:Y:S08]  /*43c0*/  MUFU.EX2 R57, R57 ;  /* 0x0000003900397308 */ /* 0x000e300000000800 */
[----:B------:R-:W1:Y:S08]  /*43d0*/  MUFU.EX2 R58, R58 ;  /* 0x0000003a003a7308 */ /* 0x000e700000000800 */
[----:B------:R-:W3:Y:S01]  /*43e0*/  MUFU.EX2 R38, R38 ;  /* 0x0000002600267308 */ /* 0x000ee20000000800 */
[----:B0-----:R-:W-:Y:S01]  /*43f0*/  FADD.FTZ R57, R57, 1 ;  /* 0x3f80000039397421 */ /* 0x001fe20000010000 */
[----:B-1----:R-:W-:Y:S01]  /*4400*/  FADD.FTZ R58, R58, 1 ;  /* 0x3f8000003a3a7421 */ /* 0x002fe20000010000 */
[----:B---3--:R-:W-:-:S05]  /*4410*/  FADD.FTZ R38, R38, 1 ;  /* 0x3f80000026267421 */ /* 0x008fca0000010000 */
[----:B------:R-:W0:Y:S08]  /*4420*/  MUFU.RCP R58, R58 ;  /* 0x0000003a003a7308 */ /* 0x000e300000001000 */
[----:B------:R-:W1:Y:S08]  /*4430*/  MUFU.RCP R38, R38 ;  /* 0x0000002600267308 */ /* 0x000e700000001000 */
[----:B------:R-:W3:Y:S01]  /*4440*/  MUFU.RCP R57, R57 ;  /* 0x0000003900397308 */ /* 0x000ee20000001000 */
[----:B------:R-:W-:Y:S01]  /*4450*/  F2FP.F16.F32.PACK_AB R29, R25, R29 ;  /* 0x0000001d191d723e */ /* 0x000fe200000000ff */
[----:B0-----:R-:W-:-:S02]  /*4460*/  FMUL.FTZ R25, R31, R58 ;  /* 0x0000003a1f197220 */ /* 0x001fc40000410000 */
[----:B------:R-:W4:Y:S01]  /*4470*/  LDL.LU R31, [R1+0x80] ;  /* 0x00008000011f7983 */ /* 0x000f220000300800 */
[----:B-1----:R-:W-:-:S03]  /*4480*/  FMUL.FTZ R38, R33, R38 ;  /* 0x0000002621267220 */ /* 0x002fc60000410000 */
[----:B------:R-:W4:Y:S01]  /*4490*/  LDL.LU R33, [R1+0x7c] ;  /* 0x00007c0001217983 */ /* 0x000f220000300800 */
[----:B------:R-:W-:Y:S01]  /*44a0*/  F2FP.F16.F32.PACK_AB R36, R36, R60 ;  /* 0x0000003c2424723e */ /* 0x000fe200000000ff */
[----:B---3--:R-:W-:Y:S02]  /*44b0*/  FMUL.FTZ R39, R39, R57 ;  /* 0x0000003927277220 */ /* 0x008fe40000410000 */
[----:B------:R-:W3:Y:S01]  /*44c0*/  LDL.LU R57, [R1+0x14] ;  /* 0x0000140001397983 */ /* 0x000ee20000300800 */
[----:B--2---:R-:W-:Y:S01]  /*44d0*/  IADD3.X R27, PT, PT, R27, UR7, RZ, P1, !PT ;  /* 0x000000071b1b7c10 */ /* 0x004fe20008ffe4ff */
[----:B------:R-:W0:Y:S04]  /*44e0*/  LDCU.64 UR6, c[0x0][0x3a8] ;  /* 0x00007500ff0677ac */ /* 0x000e280008000a00 */
[----:B------:R4:W-:Y:S02]  /*44f0*/  STG.E.64 desc[UR12][R26.64], R28 ;  /* 0x0000001c1a007986 */ /* 0x0009e4000c101b0c */
[----:B----4-:R-:W-:-:S02]  /*4500*/  F2FP.F16.F32.PACK_AB R28, R56, R55 ;  /* 0x00000037381c723e */ /* 0x010fc400000000ff */
[----:B------:R-:W2:Y:S04]  /*4510*/  LDL.LU R55, [R1] ;  /* 0x0000000001377983 */ /* 0x000ea80000300800 */
[----:B------:R-:W3:Y:S04]  /*4520*/  LDL.LU R56, [R1+0x10] ;  /* 0x0000100001387983 */ /* 0x000ee80000300800 */
[----:B------:R-:W4:Y:S04]  /*4530*/  LDL.LU R58, [R1+0x8] ;  /* 0x00000800013a7983 */ /* 0x000f280000300800 */
[----:B------:R-:W4:Y:S01]  /*4540*/  LDL.LU R60, [R1+0xc] ;  /* 0x00000c00013c7983 */ /* 0x000f220000300800 */
[----:B------:R-:W-:-:S02]  /*4550*/  F2FP.F16.F32.PACK_AB R32, R50, R32 ;  /* 0x000000203220723e */ /* 0x000fc400000000ff */
[----:B------:R-:W-:Y:S02]  /*4560*/  F2FP.F16.F32.PACK_AB R29, R54, R53 ;  /* 0x00000035361d723e */ /* 0x000fe400000000ff */
[----:B------:R-:W-:Y:S02]  /*4570*/  F2FP.F16.F32.PACK_AB R30, R52, R30 ;  /* 0x0000001e341e723e */ /* 0x000fe400000000ff */
[----:B------:R-:W-:Y:S01]  /*4580*/  F2FP.F16.F32.PACK_AB R4, R5, R4 ;  /* 0x000000040504723e */ /* 0x000fe200000000ff */
[----:B------:R1:W-:Y:S01]  /*4590*/  STG.E.64 desc[UR12][R26.64+0x1400], R28 ;  /* 0x0014001c1a007986 */ /* 0x0003e2000c101b0c */
        /* <DEDUP_REMOVED lines=8> */
[----:B-1----:R-:W-:-:S02]  /*4620*/  F2FP.F16.F32.PACK_AB R29, R44, R43 ;  /* 0x0000002b2c1d723e */ /* 0x002fc400000000ff */
[----:B------:R-:W-:Y:S02]  /*4630*/  F2FP.F16.F32.PACK_AB R5, R7, R6 ;  /* 0x000000060705723e */ /* 0x000fe400000000ff */
[----:B------:R-:W-:Y:S02]  /*4640*/  F2FP.F16.F32.PACK_AB R9, R11, R10 ;  /* 0x0000000a0b09723e */ /* 0x000fe400000000ff */
[----:B------:R-:W-:Y:S02]  /*4650*/  F2FP.F16.F32.PACK_AB R13, R15, R14 ;  /* 0x0000000e0f0d723e */ /* 0x000fe400000000ff */
[----:B------:R-:W-:Y:S02]  /*4660*/  F2FP.F16.F32.PACK_AB R17, R19, R18 ;  /* 0x000000121311723e */ /* 0x000fe400000000ff */
[----:B------:R-:W-:Y:S02]  /*4670*/  F2FP.F16.F32.PACK_AB R21, R23, R22 ;  /* 0x000000161715723e */ /* 0x000fe400000000ff */
[----:B------:R-:W-:Y:S01]  /*4680*/  F2FP.F16.F32.PACK_AB R25, R39, R38 ;  /* 0x000000262719723e */ /* 0x000fe200000000ff */
[----:B------:R-:W-:Y:S01]  /*4690*/  STG.E.64 desc[UR12][R26.64+0x5000], R34 ;  /* 0x005000221a007986 */ /* 0x000fe2000c101b0c */
[----:B0-----:R-:W-:-:S03]  /*46a0*/  USHF.L.U32 UR9, UR6, 0x1, URZ ;  /* 0x0000000106097899 */ /* 0x001fc600080006ff */
[----:B------:R-:W-:Y:S04]  /*46b0*/  STG.E.64 desc[UR12][R26.64+0x6400], R36 ;  /* 0x006400241a007986 */ /* 0x000fe8000c101b0c */
[----:B------:R-:W-:Y:S04]  /*46c0*/  STG.E.64 desc[UR12][R26.64+0xb400], R4 ;  /* 0x00b400041a007986 */ /* 0x000fe8000c101b0c */
[----:B------:R-:W-:Y:S04]  /*46d0*/  STG.E.64 desc[UR12][R26.64+0xc800], R8 ;  /* 0x00c800081a007986 */ /* 0x000fe8000c101b0c */
[----:B------:R-:W-:Y:S04]  /*46e0*/  STG.E.64 desc[UR12][R26.64+0xdc00], R12 ;  /* 0x00dc000c1a007986 */ /* 0x000fe8000c101b0c */
[----:B------:R-:W-:Y:S01]  /*46f0*/  STG.E.64 desc[UR12][R26.64+0xf000], R16 ;  /* 0x00f000101a007986 */ /* 0x000fe2000c101b0c */
[----:B------:R-:W-:-:S02]  /*4700*/  F2FP.F16.F32.PACK_AB R31, R51, R31 ;  /* 0x0000001f331f723e */ /* 0x000fc400000000ff */
[----:B------:R-:W-:-:S03]  /*4710*/  F2FP.F16.F32.PACK_AB R33, R49, R33 ;  /* 0x000000213121723e */ /* 0x000fc600000000ff */
[----:B------:R0:W-:Y:S04]  /*4720*/  STG.E.64 desc[UR12][R26.64+0x2800], R30 ;  /* 0x0028001e1a007986 */ /* 0x0001e8000c101b0c */
[----:B------:R1:W-:Y:S04]  /*4730*/  STG.E.64 desc[UR12][R26.64+0x3c00], R32 ;  /* 0x003c00201a007986 */ /* 0x0003e8000c101b0c */
[----:B------:R2:W-:Y:S01]  /*4740*/  STG.E.64 desc[UR12][R26.64+0x10400], R20 ;  /* 0x010400141a007986 */ /* 0x0005e2000c101b0c */
[----:B0-----:R-:W-:Y:S02]  /*4750*/  F2FP.F16.F32.PACK_AB R30, R42, R61 ;  /* 0x0000003d2a1e723e */ /* 0x001fe400000000ff */
[----:B------:R-:W-:-:S02]  /*4760*/  F2FP.F16.F32.PACK_AB R31, R41, R40 ;  /* 0x00000028291f723e */ /* 0x000fc400000000ff */
[----:B-1----:R-:W-:Y:S02]  /*4770*/  F2FP.F16.F32.PACK_AB R33, R3, R2 ;  /* 0x000000020321723e */ /* 0x002fe400000000ff */
[----:B------:R-:W-:Y:S01]  /*4780*/  F2FP.F16.F32.PACK_AB R32, R0, R59 ;  /* 0x0000003b0020723e */ /* 0x000fe200000000ff */
[----:B------:R1:W-:Y:S04]  /*4790*/  STG.E.64 desc[UR12][R26.64+0x8c00], R30 ;  /* 0x008c001e1a007986 */ /* 0x0003e8000c101b0c */
[----:B------:R1:W-:Y:S04]  /*47a0*/  STG.E.64 desc[UR12][R26.64+0xa000], R32 ;  /* 0x00a000201a007986 */ /* 0x0003e8000c101b0c */
[----:B------:R1:W-:Y:S01]  /*47b0*/  STG.E.64 desc[UR12][R26.64+0x11800], R24 ;  /* 0x011800181a007986 */ /* 0x0003e2000c101b0c */
[----:B------:R-:W-:-:S02]  /*47c0*/  USHF.L.U64.HI UR7, UR6, 0x1, UR7 ;  /* 0x0000000106077899 */ /* 0x000fc40008010207 */
[----:B------:R-:W-:-:S04]  /*47d0*/  UISETP.GE.U32.AND UP0, UPT, UR8, UR9, UPT ;  /* 0x000000090800728c */ /* 0x000fc8000bf06070 */
[----:B------:R-:W-:Y:S02]  /*47e0*/  UISETP.GE.AND.EX UP0, UPT, UR5, UR7, UPT, UP0 ;  /* 0x000000070500728c */ /* 0x000fe4000bf06300 */
[----:B------:R-:W-:Y:S01]  /*47f0*/  ULOP3.LUT UR4, UR4, 0x1, URZ, 0x3c, !UPT ;  /* 0x0000000104047892 */ /* 0x000fe2000f8e3cff */
[----:B--2---:R-:W-:Y:S02]  /*4800*/  F2FP.F16.F32.PACK_AB R28, R45, R55 ;  /* 0x000000372d1c723e */ /* 0x004fe400000000ff */
[----:B---3--:R-:W-:-:S03]  /*4810*/  F2FP.F16.F32.PACK_AB R2, R56, R57 ;  /* 0x000000393802723e */ /* 0x008fc600000000ff */
[----:B------:R1:W-:Y:S01]  /*4820*/  STG.E.64 desc[UR12][R26.64+0x7800], R28 ;  /* 0x0078001c1a007986 */ /* 0x0003e2000c101b0c */
[----:B----4-:R-:W-:-:S05]  /*4830*/  F2FP.F16.F32.PACK_AB R3, R58, R60 ;  /* 0x0000003c3a03723e */ /* 0x010fca00000000ff */
[----:B------:R1:W-:Y:S01]  /*4840*/  STG.E.64 desc[UR12][R26.64+0x12c00], R2 ;  /* 0x012c00021a007986 */ /* 0x0003e2000c101b0c */
[----:B------:R-:W-:Y:S05]  /*4850*/  BRA.U !UP0, `(.L_x_876) ;  /* 0xffffffb908887547 */ /* 0x000fea000b83ffff */
[----:B------:R-:W-:Y:S05]  /*4860*/  EXIT ;  /* 0x000000000000794d */ /* 0x000fea0003800000 */
.L_x_877:
        /* <DEDUP_REMOVED lines=9> */
.L_x_926:


//--------------------- .text._ZN13group_norm_v214gn_cuda_kernelI6__halfLi320ELi3ELi16ELi40ELi4096ELb1ELi64ELi320ELi320ELi4ELb1ELi6ELb0ELb0ENS_16CompileConditionILi1000EEEEEvPT_PKS4_S7_S7_flPfS8_Pj --------------------------
	.section	.text._ZN13group_norm_v214gn_cuda_kernelI6__halfLi320ELi3ELi16ELi40ELi4096ELb1ELi64ELi320ELi320ELi4ELb1ELi6ELb0ELb0ENS_16CompileConditionILi1000EEEEEvPT_PKS4_S7_S7_flPfS8_Pj,"ax",@progbits
	.align	128
        .global         _ZN13group_norm_v214gn_cuda_kernelI6__halfLi320ELi3ELi16ELi40ELi4096ELb1ELi64ELi320ELi320ELi4ELb1ELi6ELb0ELb0ENS_16CompileConditionILi1000EEEEEvPT_PKS4_S7_S7_flPfS8_Pj
        .type           _ZN13group_norm_v214gn_cuda_kernelI6__halfLi320ELi3ELi16ELi40ELi4096ELb1ELi64ELi320ELi320ELi4ELb1ELi6ELb0ELb0ENS_16CompileConditionILi1000EEEEEvPT_PKS4_S7_S7_flPfS8_Pj,@function
        .size           _ZN13group_norm_v214gn_cuda_kernelI6__halfLi320ELi3ELi16ELi40ELi4096ELb1ELi64ELi320ELi320ELi4ELb1ELi6ELb0ELb0ENS_16CompileConditionILi1000EEEEEvPT_PKS4_S7_S7_flPfS8_Pj,(.L_x_927 - _ZN13group_norm_v214gn_cuda_kernelI6__halfLi320ELi3ELi16ELi40ELi4096ELb1ELi64ELi320ELi320ELi4ELb1ELi6ELb0ELb0ENS_16CompileConditionILi1000EEEEEvPT_PKS4_S7_S7_flPfS8_Pj)
        .other          _ZN13group_norm_v214gn_cuda_kernelI6__halfLi320ELi3ELi16ELi40ELi4096ELb1ELi64ELi320ELi320ELi4ELb1ELi6ELb0ELb0ENS_16CompileConditionILi1000EEEEEvPT_PKS4_S7_S7_flPfS8_Pj,@"STO_CUDA_ENTRY STV_DEFAULT"
_ZN13group_norm_v214gn_cuda_kernelI6__halfLi320ELi3ELi16ELi40ELi4096ELb1ELi64ELi320ELi320ELi4ELb1ELi6ELb0ELb0ENS_16CompileConditionILi1000EEEEEvPT_PKS4_S7_S7_flPfS8_Pj:
.text._ZN13group_norm_v214gn_cuda_kernelI6__halfLi320ELi3ELi16ELi40ELi4096ELb1ELi64ELi320ELi320ELi4ELb1ELi6ELb0ELb0ENS_16CompileConditionILi1000EEEEEvPT_PKS4_S7_S7_flPfS8_Pj:
        /* <DEDUP_REMOVED lines=46> */
.L_x_886:
        /* <DEDUP_REMOVED lines=25> */
[----:B------:R-:W5:Y:S04]  /*0470*/  LDG.E.64.CONSTANT R22, desc[UR8][R34.64+0x5000] ;  /* 0x0050000822167981 */ /* 0x000f68000c1e9b00 */
[----:B------:R-:W5:Y:S04]  /*0480*/  LDG.E.64.CONSTANT R18, desc[UR8][R34.64+0x6400] ;  /* 0x0064000822127981 */ /* 0x000f68000c1e9b00 */
[----:B------:R-:W5:Y:S04]  /*0490*/  LDG.E.64.CONSTANT R14, desc[UR8][R34.64+0x7800] ;  /* 0x00780008220e7981 */ /* 0x000f68000c1e9b00 */
[----:B------:R-:W-:Y:S04]  /*04a0*/  STL [R1+0x74], R8 ;  /* 0x0000740801007387 */ /* 0x000fe80000100800 */
[----:B------:R0:W-:Y:S04]  /*04b0*/  STL [R1+0x78], R6 ;  /* 0x0000780601007387 */ /* 0x0001e80000100800 */
[----:B------:R-:W5:Y:S04]  /*04c0*/  LDG.E.64.CONSTANT R10, desc[UR8][R34.64+0x8c00] ;  /* 0x008c0008220a7981 */ /* 0x000f68000c1e9b00 */
[----:B------:R-:W5:Y:S04]  /*04d0*/  LDG.E.64.CONSTANT R4, desc[UR8][R34.64+0xb400] ;  /* 0x00b4000822047981 */ /* 0x000f68000c1e9b00 */
[----:B0-----:R-:W5:Y:S04]  /*04e0*/  LDG.E.64.CONSTANT R6, desc[UR8][R34.64+0xa000] ;  /* 0x00a0000822067981 */ /* 0x001f68000c1e9b00 */
[----:B------:R-:W5:Y:S04]  /*04f0*/  LDG.E.64.CONSTANT R8, desc[UR8][R34.64+0xc800] ;  /* 0x00c8000822087981 */ /* 0x000f68000c1e9b00 */
[----:B------:R-:W5:Y:S04]  /*0500*/  LDG.E.64.CONSTANT R12, desc[UR8][R34.64+0xdc00] ;  /* 0x00dc0008220c7981 */ /* 0x000f68000c1e9b00 */
[----:B------:R-:W5:Y:S04]  /*0510*/  LDG.E.64.CONSTANT R16, desc[UR8][R34.64+0xf000] ;  /* 0x00f0000822107981 */ /* 0x000f68000c1e9b00 */
[----:B------:R-:W5:Y:S04]  /*0520*/  LDG.E.64.CONSTANT R20, desc[UR8][R34.64+0x10400] ;  /* 0x0104000822147981 */ /* 0x000f68000c1e9b00 */
[----:B------:R-:W5:Y:S04]  /*0530*/  LDG.E.64.CONSTANT R24, desc[UR8][R34.64+0x11800] ;  /* 0x0118000822187981 */ /* 0x000f68000c1e9b00 */
[----:B------:R0:W5:Y:S01]  /*0540*/  LDG.E.64.CONSTANT R36, desc[UR8][R34.64+0x12c00] ;  /* 0x012c000822247981 */ /* 0x000162000c1e9b00 */
[----:B--2---:R-:W-:-:S02]  /*0550*/  HADD2.F32 R0, -RZ, R32.H0_H0 ;  /* 0x20000020ff007230 */ /* 0x004fc40000004100 */
[----:B------:R-:W-:-:S03]  /*0560*/  HADD2.F32 R39, -RZ, R32.H1_H1 ;  /* 0x30000020ff277230 */ /* 0x000fc60000004100 */
[----:B------:R-:W-:Y:S01]  /*0570*/  FFMA.FTZ R32, R0, R0, RZ ;  /* 0x0000000000207223 */ /* 0x000fe200000100ff */
[----:B------:R-:W-:Y:S01]  /*0580*/  FADD.FTZ R3, RZ, R0 ;  /* 0x00000000ff037221 */ /* 0x000fe20000010000 */
[--C-:B------:R-:W-:Y:S02]  /*0590*/  HADD2.F32 R38, -RZ, R33.reuse.H0_H0 ;  /* 0x20000021ff267230 */ /* 0x100fe40000004100 */
[----:B------:R-:W-:Y:S01]  /*05a0*/  FFMA.FTZ R32, R39, R39, R32 ;  /* 0x0000002727207223 */ /* 0x000fe20000010020 */
[----:B------:R-:W-:Y:S01]  /*05b0*/  FADD.FTZ R3, R3, R39 ;  /* 0x0000002703037221 */ /* 0x000fe20000010000 */
[----:B------:R-:W-:Y:S02]  /*05c0*/  HADD2.F32 R33, -RZ, R33.H1_H1 ;  /* 0x30000021ff217230 */ /* 0x000fe40000004100 */
[----:B------:R-:W-:Y:S01]  /*05d0*/  FFMA.FTZ R32, R38, R38, R32 ;  /* 0x0000002626207223 */ /* 0x000fe20000010020 */
[----:B------:R-:W-:Y:S01]  /*05e0*/  FADD.FTZ R3, R3, R38 ;  /* 0x0000002603037221 */ /* 0x000fe20000010000 */
[--C-:B---3--:R-:W-:Y:S01]  /*05f0*/  HADD2.F32 R61, -RZ, R30.reuse.H0_H0 ;  /* 0x2000001eff3d7230 */ /* 0x108fe20000004100 */
[----:B------:R-:W-:Y:S01]  /*0600*/  STL [R1], R39 ;  /* 0x0000002701007387 */ /* 0x000fe20000100800 */
[----:B------:R-:W-:Y:S01]  /*0610*/  FFMA.FTZ R32, R33, R33, R32 ;  /* 0x0000002121207223 */ /* 0x000fe20000010020 */
[----:B0-----:R-:W-:Y:S01]  /*0620*/  FADD.FTZ R34, R3, R33 ;  /* 0x0000002103227221 */ /* 0x001fe20000010000 */
[----:B------:R-:W-:Y:S01]  /*0630*/  HADD2.F32 R60, -RZ, R30.H1_H1 ;  /* 0x3000001eff3c7230 */ /* 0x000fe20000004100 */
[----:B------:R0:W-:Y:S04]  /*0640*/  STL [R1+0xc], R38 ;  /* 0x00000c2601007387 */ /* 0x0001e80000100800 */
[----:B------:R1:W-:Y:S01]  /*0650*/  STL [R1+0x18], R33 ;  /* 0x0000182101007387 */ /* 0x0003e20000100800 */
[----:B------:R-:W-:Y:S01]  /*0660*/  FADD.FTZ R3, R34, R61 ;  /* 0x0000003d22037221 */ /* 0x000fe20000010000 */
[----:B------:R-:W-:-:S02]  /*0670*/  HADD2.F32 R35, -RZ, R31.H1_H1 ;  /* 0x3000001fff237230 */ /* 0x000fc40000004100 */
[----:B0-----:R-:W-:Y:S02]  /*0680*/  HADD2.F32 R38, -RZ, R31.H0_H0 ;  /* 0x2000001fff267230 */ /* 0x001fe40000004100 */
[----:B-1----:R-:W-:Y:S01]  /*0690*/  FFMA.FTZ R33, R61, R61, R32 ;  /* 0x0000003d3d217223 */ /* 0x002fe20000010020 */
[----:B------:R-:W-:-:S03]  /*06a0*/  FADD.FTZ R3, R3, R60 ;  /* 0x0000003c03037221 */ /* 0x000fc60000010000 */
[----:B------:R-:W-:Y:S01]  /*06b0*/  FFMA.FTZ R33, R60, R60, R33 ;  /* 0x0000003c3c217223 */ /* 0x000fe20000010021 */
[----:B------:R-:W-:-:S03]  /*06c0*/  FADD.FTZ R3, R3, R38 ;  /* 0x0000002603037221 */ /* 0x000fc60000010000 */
[----:B------:R-:W-:Y:S01]  /*06d0*/  FFMA.FTZ R33, R38, R38, R33 ;  /* 0x0000002626217223 */ /* 0x000fe20000010021 */
[----:B----4-:R-:W-:-:S03]  /*06e0*/  HADD2.F32 R59, -RZ, R28.H0_H0 ;  /* 0x2000001cff3b7230 */ /* 0x010fc60000004100 */
        /* <DEDUP_REMOVED lines=11> */
[--C-:B-----5:R-:W-:Y:S02]  /*07a0*/  HADD2.F32 R56, -RZ, R26.reuse.H0_H0 ;  /* 0x2000001aff387230 */ /* 0x120fe40000004100 */
        /* <DEDUP_REMOVED lines=40> */
[----:B------:R0:W-:Y:S01]  /*0a30*/  STL [R1+0x4], R38 ;  /* 0x0000042601007387 */ /* 0x0001e20000100800 */
[----:B------:R-:W-:Y:S01]  /*0a40*/  FADD.FTZ R3, R18, R47 ;  /* 0x0000002f12037221 */ /* 0x000fe20000010000 */
[----:B------:R-:W-:-:S02]  /*0a50*/  HADD2.F32 R26, -RZ, R15.H1_H1 ;  /* 0x3000000fff1a7230 */ /* 0x000fc40000004100 */
[----:B------:R-:W-:Y:S01]  /*0a60*/  FFMA.FTZ R18, R46, R46, R19 ;  /* 0x0000002e2e127223 */ /* 0x000fe20000010013 */
[----:B------:R-:W-:Y:S01]  /*0a70*/  STL [R1+0x1c], R35 ;  /* 0x00001c2301007387 */ /* 0x000fe20000100800 */
[--C-:B------:R-:W-:Y:S02]  /*0a80*/  HADD2.F32 R42, -RZ, R11.reuse.H0_H0 ;  /* 0x2000000bff2a7230 */ /* 0x100fe40000004100 */
[----:B------:R-:W-:Y:S01]  /*0a90*/  HADD2.F32 R19, -RZ, R11.H1_H1 ;  /* 0x3000000bff137230 */ /* 0x000fe20000004100 */
[----:B------:R-:W-:Y:S01]  /*0aa0*/  STL [R1+0x2c], R34 ;  /* 0x00002c2201007387 */ /* 0x000fe20000100800 */
[----:B------:R-:W-:-:S03]  /*0ab0*/  HADD2.F32 R11, -RZ, R7.H1_H1 ;  /* 0x30000007ff0b7230 */ /* 0x000fc60000004100 */
[----:B------:R-:W-:Y:S04]  /*0ac0*/  STL [R1+0x30], R31 ;  /* 0x0000301f01007387 */ /* 0x000fe80000100800 */
[----:B------:R-:W-:Y:S04]  /*0ad0*/  STL [R1+0x28], R30 ;  /* 0x0000281e01007387 */ /* 0x000fe80000100800 */
[----:B------:R-:W-:Y:S04]  /*0ae0*/  STL [R1+0x24], R27 ;  /* 0x0000241b01007387 */ /* 0x000fe80000100800 */
[----:B------:R-:W-:Y:S04]  /*0af0*/  STL [R1+0x20], R26 ;  /* 0x0000201a01007387 */ /* 0x000fe80000100800 */
[----:B------:R-:W-:Y:S04]  /*0b00*/  STL [R1+0x14], R19 ;  /* 0x0000141301007387 */ /* 0x000fe80000100800 */
[----:B------:R1:W-:Y:S04]  /*0b10*/  STL [R1+0x10], R11 ;  /* 0x0000100b01007387 */ /* 0x0003e80000100800 */
[----:B------:R-:W2:Y:S01]  /*0b20*/  LDL R32, [R1+0x80] ;  /* 0x0000800001207983 */ /* 0x000ea20000100800 */
[----:B------:R-:W-:-:S02]  /*0b30*/  HADD2.F32 R45, -RZ, R15.H0_H0 ;  /* 0x2000000fff2d7230 */ /* 0x000fc40000004100 */
[----:B------:R-:W-:Y:S01]  /*0b40*/  FADD.FTZ R14, R3, R46 ;  /* 0x0000002e030e7221 */ /* 0x000fe20000010000 */
[----:B------:R-:W-:-:S03]  /*0b50*/  HADD2.F32 R44, -RZ, R10.H0_H0 ;  /* 0x2000000aff2c7230 */ /* 0x000fc60000004100 */
[----:B------:R-:W-:Y:S01]  /*0b60*/  FADD.FTZ R14, R14, R45 ;  /* 0x0000002d0e0e7221 */ /* 0x000fe20000010000 */
[----:B------:R-:W-:-:S03]  /*0b70*/  FFMA.FTZ R18, R45, R45, R18 ;  /* 0x0000002d2d127223 */ /* 0x000fc60000010012 */
        /* <DEDUP_REMOVED lines=17> */
[----:B------:R-:W-:-:S03]  /*0c90*/  FFMA.FTZ R28, R40, R40, R3 ;  /* 0x00000028281c7223 */ /* 0x000fc60000010003 */
[----:B------:R-:W-:Y:S01]  /*0ca0*/  FADD.FTZ R29, R29, R39 ;  /* 0x000000271d1d7221 */ /* 0x000fe20000010000 */
[----:B------:R-:W-:Y:S01]  /*0cb0*/  FFMA.FTZ R28, R39, R39, R28 ;  /* 0x00000027271c7223 */ /* 0x000fe2000001001c */
[--C-:B0-----:R-:W-:Y:S02]  /*0cc0*/  HADD2.F32 R38, -RZ, R4.reuse.H0_H0 ;  /* 0x20000004ff267230 */ /* 0x101fe40000004100 */
        /* <DEDUP_REMOVED lines=26> */
[----:B-1----:R-:W-:Y:S02]  /*0e70*/  HADD2.F32 R11, -RZ, R12.H1_H1 ;  /* 0x3000000cff0b7230 */ /* 0x002fe40000004100 */
        /* <DEDUP_REMOVED lines=30> */
[----:B------:R-:W0:Y:S01]  /*1060*/  S2R R31, SR_TID.X ;  /* 0x00000000001f7919 */ /* 0x000e220000002100 */
        /* <DEDUP_REMOVED lines=24> */
[----:B0-----:R-:W-:Y:S01]  /*11f0*/  ISETP.GT.U32.AND P1, PT, R31, 0x1f, PT ;  /* 0x0000001f1f00780c */ /* 0x001fe20003f24070 */
        /* <DEDUP_REMOVED lines=92> */
.L_x_879:
[----:B------:R-:W-:Y:S05]  /*17c0*/  BSYNC.RECONVERGENT B0 ;  /* 0x0000000000007941 */ /* 0x000fea0003800200 */
.L_x_878:
        /* <DEDUP_REMOVED lines=23> */
.L_x_881:
[----:B------:R-:W-:Y:S05]  /*1940*/  BSYNC.RECONVERGENT B0 ;  /* 0x0000000000007941 */ /* 0x000fea0003800200 */
.L_x_880:
        /* <DEDUP_REMOVED lines=17> */
.L_x_883:
[----:B------:R-:W2:Y:S04]  /*1a60*/  LD.E.STRONG.GPU R33, desc[UR8][R28.64] ;  /* 0x000000081c217980 */ /* 0x000ea8000c10f900 */
[----:B--2---:R-:W-:Y:S01]  /*1a70*/  CCTL.IVALL ;  /* 0x00000000ff00798f */ /* 0x004fe20002000000 */
[----:B------:R-:W-:Y:S05]  /*1a80*/  YIELD ;  /* 0x0000000000007946 */ /* 0x000fea0003800000 */
[----:B-----5:R-:W-:-:S04]  /*1a90*/  LOP3.LUT R33, R33, R32, RZ, 0x3c, !PT ;  /* 0x0000002021217212 */ /* 0x020fc800078e3cff */
[----:B------:R-:W-:-:S13]  /*1aa0*/  ISETP.GT.AND P2, PT, R33, -0x1, PT ;  /* 0xffffffff2100780c */ /* 0x000fda0003f44270 */
[----:B------:R-:W-:Y:S05]  /*1ab0*/  @P2 BRA `(.L_x_883) ;  /* 0xfffffffc00e82947 */ /* 0x000fea000383ffff */
.L_x_882:
[----:B------:R1:W-:Y:S01]  /*1ac0*/  STL [R1+0x88], R2 ;  /* 0x0000880201007387 */ /* 0x0003e20000100800 */
[----:B------:R-:W2:Y:S03]  /*1ad0*/  @!P1 LDC.64 R34, c[0x0][0x3b8] ;  /* 0x0000ee00ff229b82 */ /* 0x000ea60000000a00 */
[----:B-1----:R-:W3:Y:S01]  /*1ae0*/  LDL R2, [R1+0x70] ;  /* 0x0000700001027983 */ /* 0x002ee20000100800 */
[----:B------:R-:W-:Y:S05]  /*1af0*/  WARPSYNC.ALL ;  /* 0x0000000000007948 */ /* 0x000fea0003800000 */
[----:B------:R1:W-:Y:S01]  /*1b00*/  STL [R1+0x84], R0 ;  /* 0x0000840001007387 */ /* 0x0003e20000100800 */
[----:B------:R-:W-:-:S04]  /*1b10*/  @!P1 LOP3.LUT R31, R31, 0x1c0, RZ, 0xc0, !PT ;  /* 0x000001c01f1f9812 */ /* 0x000fc800078ec0ff */
[----:B------:R-:W-:Y:S01]  /*1b20*/  @!P1 LEA R30, R30, R31, 0x9 ;  /* 0x0000001f1e1e9211 */ /* 0x000fe200078e48ff */
[----:B-1----:R-:W0:Y:S02]  /*1b30*/  S2R R0, SR_TID.X ;  /* 0x0000000000007919 */ /* 0x002e240000002100 */
[----:B0-----:R-:W-:-:S04]  /*1b40*/  @!P1 LOP3.LUT R28, R0, 0x1f, RZ, 0xc0, !PT ;  /* 0x0000001f001c9812 */ /* 0x001fc800078ec0ff */
[----:B------:R-:W-:Y:S02]  /*1b50*/  @!P1 IADD3 R30, PT, PT, R30, R28, RZ ;  /* 0x0000001c1e1e9210 */ /* 0x000fe40007ffe0ff */
[----:B------:R-:W3:Y:S02]  /*1b60*/  LDC.64 R28, c[0x0][0x390] ;  /* 0x0000e400ff1c7b82 */ /* 0x000ee40000000a00 */
[----:B------:R-:W-:-:S04]  /*1b70*/  @!P1 SHF.L.U32 R30, R30, 0x1, RZ ;  /* 0x000000011e1e9819 */ /* 0x000fc800000006ff */
[C---:B------:R-:W-:Y:S01]  /*1b80*/  @!P1 IADD3 R32, PT, PT, R30.reuse, 0x40, RZ ;  /* 0x000000401e209810 */ /* 0x040fe20007ffe0ff */
[--C-:B--2---:R-:W-:Y:S01]  /*1b90*/  @!P1 IMAD.WIDE.U32 R30, R30, 0x4, R34.reuse ;  /* 0x000000041e1e9825 */ /* 0x104fe200078e0022 */
[----:B------:R-:W-:Y:S03]  /*1ba0*/  BAR.SYNC.DEFER_BLOCKING 0x0 ;  /* 0x0000000000007b1d */ /* 0x000fe60000010000 */
[----:B------:R-:W-:-:S05]  /*1bb0*/  @!P1 IMAD.WIDE.U32 R32, R32, 0x4, R34 ;  /* 0x0000000420209825 */ /* 0x000fca00078e0022 */
[----:B------:R-:W0:Y:S01]  /*1bc0*/  LDC.64 R34, c[0x0][0x398] ;  /* 0x0000e600ff227b82 */ /* 0x000e220000000a00 */
[----:B------:R-:W2:Y:S04]  /*1bd0*/  @!P1 LDG.E.64 R30, desc[UR8][R30.64] ;  /* 0x000000081e1e9981 */ /* 0x000ea8000c1e1b00 */
[----:B------:R-:W4:Y:S01]  /*1be0*/  @!P1 LDG.E.64 R32, desc[UR8][R32.64] ;  /* 0x0000000820209981 */ /* 0x000f22000c1e1b00 */
[----:B---3--:R-:W-:-:S04]  /*1bf0*/  IMAD.WIDE.U32 R28, R2, 0x2, R28 ;  /* 0x00000002021c7825 */ /* 0x008fc800078e001c */
[----:B0-----:R-:W-:Y:S02]  /*1c00*/  IMAD.WIDE.U32 R34, R2, 0x2, R34 ;  /* 0x0000000202227825 */ /* 0x001fe400078e0022 */
[----:B------:R-:W5:Y:S04]  /*1c10*/  LDG.E.64.CONSTANT R28, desc[UR8][R28.64] ;  /* 0x000000081c1c7981 */ /* 0x000f68000c1e9b00 */
[----:B------:R-:W5:Y:S01]  /*1c20*/  LDG.E.64.CONSTANT R34, desc[UR8][R34.64] ;  /* 0x0000000822227981 */ /* 0x000f62000c1e9b00 */
[----:B--2---:R-:W-:Y:S01]  /*1c30*/  @!P1 FADD.FTZ R2, RZ, R30 ;  /* 0x0000001eff029221 */ /* 0x004fe20000010000 */
[----:B------:R-:W-:-:S03]  /*1c40*/  HFMA2 R30, -RZ, RZ, 0, 0 ;  /* 0x00000000ff1e7431 */ /* 0x000fc600000001ff */
[----:B----4-:R-:W-:Y:S01]  /*1c50*/  @!P1 FADD.FTZ R30, R32, R2 ;  /* 0x00000002201e9221 */ /* 0x010fe20000010000 */
        /* <DEDUP_REMOVED lines=40> */
[----:B0-----:R-:W2:Y:S01]  /*1ee0*/  LDL R32, [R1+0x44] ;  /* 0x0000440001207983 */ /* 0x001ea20000100800 */
[----:B------:R-:W0:Y:S01]  /*1ef0*/  S2UR UR5, SR_CTAID.Y ;  /* 0x00000000000579c3 */ /* 0x000e220000002600 */
[----:B------:R-:W1:Y:S07]  /*1f00*/  LDCU.64 UR12, c[0x0][0x3b0] ;  /* 0x00007600ff0c77ac */ /* 0x000e6e0008000a00 */
[----:B------:R-:W3:Y:S01]  /*1f10*/  S2UR UR6, SR_CgaCtaId ;  /* 0x00000000000679c3 */ /* 0x000ee20000008800 */
[----:B0-----:R-:W-:-:S04]  /*1f20*/  USHF.L.U32 UR5, UR5, 0x3, URZ ;  /* 0x0000000305057899 */ /* 0x001fc800080006ff */
[----:B------:R-:W-:-:S06]  /*1f30*/  ULOP3.LUT UR5, UR5, 0x8, URZ, 0xc0, !UPT ;  /* 0x0000000805057892 */ /* 0x000fcc000f8ec0ff */
[----:B------:R-:W-:Y:S01]  /*1f40*/  IADD3 R30, PT, PT, R33, UR5, RZ ;  /* 0x00000005211e7c10 */ /* 0x000fe2000fffe0ff */
[----:B------:R-:W-:Y:S02]  /*1f50*/  UMOV UR5, 0x400 ;  /* 0x0000040000057882 */ /* 0x000fe40000000000 */
[----:B------:R-:W-:Y:S01]  /*1f60*/  UIADD3 UR5, UPT, UPT, UR5, 0xc80, URZ ;  /* 0x00000c8005057890 */ /* 0x000fe2000fffe0ff */
[----:B------:R-:W-:-:S03]  /*1f70*/  SHF.L.U32 R30, R30, 0x1, RZ ;  /* 0x000000011e1e7819 */ /* 0x000fc600000006ff */
[----:B---3--:R-:W-:Y:S01]  /*1f80*/  ULEA UR5, UR6, UR5, 0x18 ;  /* 0x0000000506057291 */ /* 0x008fe2000f8ec0ff */
[----:B-----5:R-:W-:-:S04]  /*1f90*/  LEA R31, P1, R2, R30, 0x5 ;  /* 0x0000001e021f7211 */ /* 0x020fc800078228ff */
[----:B--2---:R-:W-:Y:S02]  /*1fa0*/  LEA.HI.X R32, R2, RZ, R32, 0x5, P1 ;  /* 0x000000ff02207211 */ /* 0x004fe400008f2c20 */
[----:B-1----:R-:W-:-:S04]  /*1fb0*/  LEA R30, P1, R31, UR12, 0x2 ;  /* 0x0000000c1f1e7c11 */ /* 0x002fc8000f8210ff */
[----:B------:R-:W-:Y:S02]  /*1fc0*/  LEA.HI.X R31, R31, UR13, R32, 0x2, P1 ;  /* 0x0000000d1f1f7c11 */ /* 0x000fe400088f1420 */
[----:B------:R-:W-:-:S06]  /*1fd0*/  LEA R32, R33, UR5, 0x3 ;  /* 0x0000000521207c11 */ /* 0x000fcc000f8e18ff */
[----:B------:R-:W0:Y:S04]  /*1fe0*/  LDS.64 R32, [R32] ;  /* 0x0000000020207984 */ /* 0x000e280000000a00 */
[----:B0-----:R1:W-:Y:S02]  /*1ff0*/  STG.E.64 desc[UR8][R30.64], R32 ;  /* 0x000000201e007986 */ /* 0x0013e4000c101b08 */
.L_x_885:
[----:B------:R-:W-:Y:S05]  /*2000*/  BSYNC.RECONVERGENT B0 ;  /* 0x0000000000007941 */ /* 0x000fea0003800200 */
.L_x_884:
[----:B01----:R-:W2:Y:S01]  /*2010*/  LDL R30, [R1+0x7c] ;  /* 0x00007c00011e7983 */ /* 0x003ea20000100800 */
[----:B------:R-:W0:Y:S01]  /*2020*/  LDCU UR5, c[0x0][0x3a0] ;  /* 0x00007400ff0577ac */ /* 0x000e220008000800 */
[----:B-----5:R-:W-:Y:S02]  /*2030*/  HADD2.F32 R33, -RZ, R28.H0_H0 ;  /* 0x2000001cff217230 */ /* 0x020fe40000004100 */
[----:B------:R-:W-:Y:S01]  /*2040*/  STL [R1+0x84], R2 ;  /* 0x0000840201007387 */ /* 0x000fe20000100800 */
[----:B------:R-:W1:Y:S03]  /*2050*/  LDCU.64 UR6, c[0x0][0x380] ;  /* 0x00007000ff0677ac */ /* 0x000e660008000a00 */
        /* <DEDUP_REMOVED lines=24> */
[C---:B------:R-:W-:Y:S01]  /*21e0*/  FMUL.FTZ R50, R31.reuse, R50 ;  /* 0x000000321f327220 */ /* 0x040fe20000410000 */
[--C-:B------:R-:W-:Y:S01]  /*21f0*/  FFMA.FTZ R14, R2, R33, R0.reuse ;  /* 0x00000021020e7223 */ /* 0x100fe20000010000 */
[----:B------:R-:W-:Y:S01]  /*2200*/  FMUL.FTZ R47, R31, R47 ;  /* 0x0000002f1f2f7220 */ /* 0x000fe20000410000 */
[----:B------:R-:W2:Y:S01]  /*2210*/  LDL.LU R2, [R1] ;  /* 0x0000000001027983 */ /* 0x000ea20000300800 */
[--C-:B------:R-:W-:Y:S01]  /*2220*/  FFMA.FTZ R56, R33, R56, R0.reuse ;  /* 0x0000003821387223 */ /* 0x100fe20000010000 */
[C---:B------:R-:W-:Y:S01]  /*2230*/  FMUL.FTZ R44, R31.reuse, R44 ;  /* 0x0000002c1f2c7220 */ /* 0x040fe20000410000 */
[C---:B------:R-:W-:Y:S01]  /*2240*/  FMUL.FTZ R41, R31.reuse, R41 ;  /* 0x000000291f297220 */ /* 0x040fe20000410000 */
[C---:B------:R-:W-:Y:S01]  /*2250*/  FMUL.FTZ R38, R31.reuse, R38 ;  /* 0x000000261f267220 */ /* 0x040fe20000410000 */
[C---:B------:R-:W-:Y:S01]  /*2260*/  FMUL.FTZ R6, R31.reuse, R6 ;  /* 0x000000061f067220 */ /* 0x040fe20000410000 */
[----:B------:R0:W-:Y:S01]  /*2270*/  STL [R1+0x8], R56 ;  /* 0x0000083801007387 */ /* 0x0001e20000100800 */
[C---:B------:R-:W-:Y:S01]  /*2280*/  FMUL.FTZ R10, R31.reuse, R10 ;  /* 0x0000000a1f0a7220 */ /* 0x040fe20000410000 */
[C---:B------:R-:W-:Y:S01]  /*2290*/  FMUL.FTZ R18, R31.reuse, R18 ;  /* 0x000000121f127220 */ /* 0x040fe20000410000 */
[C---:B------:R-:W-:Y:S01]  /*22a0*/  FMUL.FTZ R22, R31.reuse, R22 ;  /* 0x000000161f167220 */ /* 0x040fe20000410000 */
[C---:B------:R-:W-:Y:S01]  /*22b0*/  FMUL.FTZ R61, R31.reuse, R61 ;  /* 0x0000003d1f3d7220 */ /* 0x040fe20000410000 */
[C---:B------:R-:W-:Y:S01]  /*22c0*/  FMUL.FTZ R59, R31.reuse, R59 ;  /* 0x0000003b1f3b7220 */ /* 0x040fe20000410000 */
[----:B------:R-:W-:Y:S01]  /*22d0*/  FMUL.FTZ R26, R31, R26 ;  /* 0x0000001a1f1a7220 */ /* 0x000fe20000410000 */
[C-C-:B0-----:R-:W-:Y:S01]  /*22e0*/  FFMA.FTZ R56, R33.reuse, R53, R0.reuse ;  /* 0x0000003521387223 */ /* 0x141fe20000010000 */
[C-C-:B------:R-:W-:Y:S01]  /*22f0*/  FFMA.FTZ R53, R33.reuse, R50, R0.reuse ;  /* 0x0000003221357223 */ /* 0x140fe20000010000 */
[C-C-:B------:R-:W-:Y:S01]  /*2300*/  FFMA.FTZ R50, R33.reuse, R47, R0.reuse ;  /* 0x0000002f21327223 */ /* 0x140fe20000010000 */
[C-C-:B------:R-:W-:Y:S01]  /*2310*/  FFMA.FTZ R47, R33.reuse, R44, R0.reuse ;  /* 0x0000002c212f7223 */ /* 0x140fe20000010000 */
[C-C-:B------:R-:W-:Y:S01]  /*2320*/  FFMA.FTZ R44, R33.reuse, R41, R0.reuse ;  /* 0x00000029212c7223 */ /* 0x140fe20000010000 */
[----:B------:R-:W-:Y:S01]  /*2330*/  STL [R1+0x34], R56 ;  /* 0x0000343801007387 */ /* 0x000fe20000100800 */
[C-C-:B------:R-:W-:Y:S01]  /*2340*/  FFMA.FTZ R41, R33.reuse, R38, R0.reuse ;  /* 0x0000002621297223 */ /* 0x140fe20000010000 */
[C-C-:B------:R-:W-:Y:S01]  /*2350*/  FFMA.FTZ R38, R33.reuse, R6, R0.reuse ;  /* 0x0000000621267223 */ /* 0x140fe20000010000 */
[C-C-:B------:R-:W-:Y:S01]  /*2360*/  FFMA.FTZ R6, R33.reuse, R10, R0.reuse ;  /* 0x0000000a21067223 */ /* 0x140fe20000010000 */
[----:B------:R-:W-:Y:S04]  /*2370*/  STL [R1+0x38], R53 ;  /* 0x0000383501007387 */ /* 0x000fe80000100800 */
[----:B------:R-:W-:Y:S01]  /*2380*/  STL [R1+0x3c], R50 ;  /* 0x00003c3201007387 */ /* 0x000fe20000100800 */
[----:B------:R-:W-:-:S03]  /*2390*/  FFMA.FTZ R32, R33, R32, R0 ;  /* 0x0000002021207223 */ /* 0x000fc60000010000 */
[----:B------:R-:W-:Y:S01]  /*23a0*/  STL [R1+0x40], R47 ;  /* 0x0000402f01007387 */ /* 0x000fe20000100800 */
[----:B------:R-:W-:-:S03]  /*23b0*/  FFMA.FTZ R10, R33, R18, R0 ;  /* 0x00000012210a7223 */ /* 0x000fc60000010000 */
[----:B------:R-:W-:Y:S04]  /*23c0*/  STL [R1+0x48], R44 ;  /* 0x0000482c01007387 */ /* 0x000fe80000100800 */
[----:B------:R-:W-:Y:S04]  /*23d0*/  STL [R1+0x50], R41 ;  /* 0x0000502901007387 */ /* 0x000fe80000100800 */
[----:B------:R-:W-:Y:S04]  /*23e0*/  STL [R1+0x54], R38 ;  /* 0x0000542601007387 */ /* 0x000fe80000100800 */
[----:B------:R0:W-:Y:S01]  /*23f0*/  STL [R1+0x5c], R6 ;  /* 0x00005c0601007387 */ /* 0x0001e20000100800 */
[C-C-:B------:R-:W-:Y:S01]  /*2400*/  FFMA.FTZ R61, R33.reuse, R61, R0.reuse ;  /* 0x0000003d213d7223 */ /* 0x140fe20000010000 */
[----:B------:R-:W-:-:S02]  /*2410*/  FFMA.FTZ R59, R33, R59, R0 ;  /* 0x0000003b213b7223 */ /* 0x000fc40000010000 */
[----:B------:R3:W-:Y:S01]  /*2420*/  STL [R1+0x64], R32 ;  /* 0x0000642001007387 */ /* 0x0007e20000100800 */
[C-C-:B------:R-:W-:Y:S01]  /*2430*/  FFMA.FTZ R18, R33.reuse, R26, R0.reuse ;  /* 0x0000001a21127223 */ /* 0x140fe20000010000 */
[----:B0-----:R-:W-:Y:S02]  /*2440*/  FFMA.FTZ R6, R33, R22, R0 ;  /* 0x0000001621067223 */ /* 0x001fe40000010000 */
[----:B------:R-:W-:Y:S04]  /*2450*/  STL [R1+0x68], R10 ;  /* 0x0000680a01007387 */ /* 0x000fe80000100800 */
[----:B------:R0:W-:Y:S04]  /*2460*/  STL [R1+0x6c], R6 ;  /* 0x00006c0601007387 */ /* 0x0001e80000100800 */
[----:B------:R-:W4:Y:S01]  /*2470*/  LDL.LU R38, [R1+0xc] ;  /* 0x00000c0001267983 */ /* 0x000f220000300800 */
[----:B--2---:R-:W-:-:S03]  /*2480*/  FADD.FTZ R0, R2, -R30 ;  /* 0x8000001e02007221 */ /* 0x004fc60000010000 */
[----:B------:R-:W2:Y:S01]  /*2490*/  LDL.LU R2, [R1+0x4] ;  /* 0x0000040001027983 */ /* 0x000ea20000300800 */
[--C-:B------:R-:W-:Y:S01]  /*24a0*/  FADD.FTZ R60, R60, -R30.reuse ;  /* 0x8000001e3c3c7221 */ /* 0x100fe20000010000 */
[--C-:B------:R-:W-:Y:S01]  /*24b0*/  FADD.FTZ R15, R15, -R30.reuse ;  /* 0x8000001e0f0f7221 */ /* 0x100fe20000010000 */
[--C-:B------:R-:W-:Y:S01]  /*24c0*/  FADD.FTZ R11, R11, -R30.reuse ;  /* 0x8000001e0b0b7221 */ /* 0x100fe20000010000 */
[--C-:B------:R-:W-:Y:S01]  /*24d0*/  FADD.FTZ R19, R19, -R30.reuse ;  /* 0x8000001e13137221 */ /* 0x100fe20000010000 */
[----:B------:R-:W-:Y:S02]  /*24e0*/  HADD2.F32 R28, -RZ, R28.H1_H1 ;  /* 0x3000001cff1c7230 */ /* 0x000fe40000004100 */
[--C-:B------:R-:W-:Y:S01]  /*24f0*/  FADD.FTZ R55, R55, -R30.reuse ;  /* 0x8000001e37377221 */ /* 0x100fe20000010000 */
[----:B------:R-:W-:Y:S02]  /*2500*/  HADD2.F32 R34, -RZ, R34.H1_H1 ;  /* 0x30000022ff227230 */ /* 0x000fe40000004100 */
[----:B------:R-:W-:Y:S01]  /*2510*/  FADD.FTZ R23, R23, -R30 ;  /* 0x8000001e17177221 */ /* 0x000fe20000010000 */
[C---:B------:R-:W-:Y:S01]  /*2520*/  FMUL.FTZ R60, R31.reuse, R60 ;  /* 0x0000003c1f3c7220 */ /* 0x040fe20000410000 */
[C---:B------:R-:W-:Y:S01]  /*2530*/  FMUL.FTZ R15, R31.reuse, R15 ;  /* 0x0000000f1f0f7220 */ /* 0x040fe20000410000 */
[C---:B------:R-:W-:Y:S01]  /*2540*/  FMUL.FTZ R11, R31.reuse, R11 ;  /* 0x0000000b1f0b7220 */ /* 0x040fe20000410000 */
[C---:B------:R-:W-:Y:S01]  /*2550*/  FMUL.FTZ R19, R31.reuse, R19 ;  /* 0x000000131f137220 */ /* 0x040fe20000410000 */
[C---:B------:R-:W-:Y:S01]  /*2560*/  FMUL.FTZ R33, R31.reuse, R55 ;  /* 0x000000371f217220 */ /* 0x040fe20000410000 */
[----:B------:R-:W-:Y:S01]  /*2570*/  FMUL.FTZ R23, R31, R23 ;  /* 0x000000171f177220 */ /* 0x000fe20000410000 */
[----:B------:R-:W-:Y:S01]  /*2580*/  FFMA.FTZ R55, R28, R60, R34 ;  /* 0x0000003c1c377223 */ /* 0x000fe20000010022 */
[----:B------:R-:W-:Y:S01]  /*2590*/  FADD.FTZ R46, R46, -R30 ;  /* 0x8000001e2e2e7221 */ /* 0x000fe20000010000 */
[C-C-:B------:R-:W-:Y:S01]  /*25a0*/  FFMA.FTZ R60, R28.reuse, R15, R34.reuse ;  /* 0x0000000f1c3c7223 */ /* 0x140fe20000010022 */
[C-C-:B------:R-:W-:Y:S01]  /*25b0*/  FFMA.FTZ R56, R28.reuse, R11, R34.reuse ;  /* 0x0000000b1c387223 */ /* 0x140fe20000010022 */
[----:B------:R-:W-:Y:S01]  /*25c0*/  FFMA.FTZ R15, R28, R19, R34 ;  /* 0x000000131c0f7223 */ /* 0x000fe20000010022 */
[----:B------:R-:W-:Y:S01]  /*25d0*/  FADD.FTZ R40, R40, -R30 ;  /* 0x8000001e28287221 */ /* 0x000fe20000010000 */
[----:B------:R-:W-:Y:S01]  /*25e0*/  FFMA.FTZ R11, R28, R23, R34 ;  /* 0x000000171c0b7223 */ /* 0x000fe20000010022 */
[--C-:B------:R-:W-:Y:S01]  /*25f0*/  FADD.FTZ R49, R49, -R30.reuse ;  /* 0x8000001e31317221 */ /* 0x100fe20000010000 */
[--C-:B------:R-:W-:Y:S01]  /*2600*/  FADD.FTZ R43, R43, -R30.reuse ;  /* 0x8000001e2b2b7221 */ /* 0x100fe20000010000 */
[----:B------:R-:W-:Y:S01]  /*2610*/  FMUL.FTZ R46, R31, R46 ;  /* 0x0000002e1f2e7220 */ /* 0x000fe20000410000 */
[--C-:B------:R-:W-:Y:S01]  /*2620*/  FADD.FTZ R58, R58, -R30.reuse ;  /* 0x8000001e3a3a7221 */ /* 0x100fe20000010000 */
[--C-:B------:R-:W-:Y:S01]  /*2630*/  FADD.FTZ R52, R52, -R30.reuse ;  /* 0x8000001e34347221 */ /* 0x100fe20000010000 */
[--C-:B------:R-:W-:Y:S01]  /*2640*/  FADD.FTZ R3, R3, -R30.reuse ;  /* 0x8000001e03037221 */ /* 0x100fe20000010000 */
[--C-:B------:R-:W-:Y:S01]  /*2650*/  FADD.FTZ R7, R7, -R30.reuse ;  /* 0x8000001e07077221 */ /* 0x100fe20000010000 */
[----:B------:R-:W-:Y:S01]  /*2660*/  FADD.FTZ R27, R27, -R30 ;  /* 0x8000001e1b1b7221 */ /* 0x000fe20000010000 */
[C---:B------:R-:W-:Y:S01]  /*2670*/  FMUL.FTZ R40, R31.reuse, R40 ;  /* 0x000000281f287220 */ /* 0x040fe20000410000 */
[----:B------:R-:W-:Y:S01]  /*2680*/  STL [R1+0x58], R15 ;  /* 0x0000580f01007387 */ /* 0x000fe20000100800 */
[C---:B------:R-:W-:Y:S01]  /*2690*/  FMUL.FTZ R26, R31.reuse, R0 ;  /* 0x000000001f1a7220 */ /* 0x040fe20000410000 */
[C---:B---3--:R-:W-:Y:S01]  /*26a0*/  FMUL.FTZ R32, R31.reuse, R49 ;  /* 0x000000311f207220 */ /* 0x048fe20000410000 */
[C---:B------:R-:W-:Y:S01]  /*26b0*/  FMUL.FTZ R0, R31.reuse, R43 ;  /* 0x0000002b1f007220 */ /* 0x040fe20000410000 */
[----:B------:R3:W-:Y:S01]  /*26c0*/  STL [R1+0x60], R11 ;  /* 0x0000600b01007387 */ /* 0x0007e20000100800 */
[C---:B------:R-:W-:Y:S01]  /*26d0*/  FMUL.FTZ R22, R31.reuse, R58 ;  /* 0x0000003a1f167220 */ /* 0x040fe20000410000 */
[C---:B------:R-:W-:Y:S01]  /*26e0*/  FMUL.FTZ R47, R31.reuse, R52 ;  /* 0x000000341f2f7220 */ /* 0x040fe20000410000 */
[C---:B0-----:R-:W-:Y:S01]  /*26f0*/  FMUL.FTZ R6, R31.reuse, R3 ;  /* 0x000000031f067220 */ /* 0x041fe20000410000 */
[----:B------:R-:W3:Y:S01]  /*2700*/  LDL.LU R53, [R1+0x1c] ;  /* 0x00001c0001357983 */ /* 0x000ee20000300800 */
[C---:B------:R-:W-:Y:S01]  /*2710*/  FMUL.FTZ R10, R31.reuse, R7 ;  /* 0x000000071f0a7220 */ /* 0x040fe20000410000 */
[----:B------:R-:W-:Y:S01]  /*2720*/  FMUL.FTZ R27, R31, R27 ;  /* 0x0000001b1f1b7220 */ /* 0x000fe20000410000 */
[C-C-:B------:R-:W-:Y:S01]  /*2730*/  FFMA.FTZ R43, R28.reuse, R46, R34.reuse ;  /* 0x0000002e1c2b7223 */ /* 0x140fe20000010022 */
[----:B------:R-:W3:Y:S01]  /*2740*/  LDL.LU R50, [R1+0x2c] ;  /* 0x00002c0001327983 */ /* 0x000ee20000300800 */
[C-C-:B------:R-:W-:Y:S01]  /*2750*/  FFMA.FTZ R3, R28.reuse, R40, R34.reuse ;  /* 0x000000281c037223 */ /* 0x140fe20000010022 */
[----:B------:R-:W-:-:S02]  /*2760*/  FFMA.FTZ R7, R28, R32, R34 ;  /* 0x000000201c077223 */ /* 0x000fc40000010022 */
[----:B------:R-:W3:Y:S01]  /*2770*/  LDL.LU R46, [R1+0x28] ;  /* 0x00002800012e7983 */ /* 0x000ee20000300800 */
[--C-:B------:R-:W-:Y:S01]  /*2780*/  FFMA.FTZ R26, R26, R28, R34.reuse ;  /* 0x0000001c1a1a7223 */ /* 0x100fe20000010022 */
[C-C-:B------:R-:W-:Y:S02]  /*2790*/  FFMA.FTZ R22, R28.reuse, R22, R34.reuse ;  /* 0x000000161c167223 */ /* 0x140fe40000010022 */
[----:B------:R-:W3:Y:S01]  /*27a0*/  LDL.LU R44, [R1+0x24] ;  /* 0x00002400012c7983 */ /* 0x000ee20000300800 */
[C-C-:B------:R-:W-:Y:S01]  /*27b0*/  FFMA.FTZ R49, R28.reuse, R33, R34.reuse ;  /* 0x000000211c317223 */ /* 0x140fe20000010022 */
[C-C-:B------:R-:W-:Y:S01]  /*27c0*/  FFMA.FTZ R47, R28.reuse, R47, R34.reuse ;  /* 0x0000002f1c2f7223 */ /* 0x140fe20000010022 */
[C-C-:B------:R-:W-:Y:S01]  /*27d0*/  FFMA.FTZ R0, R28.reuse, R0, R34.reuse ;  /* 0x000000001c007223 */ /* 0x140fe20000010022 */
[----:B------:R-:W3:Y:S01]  /*27e0*/  LDL.LU R40, [R1+0x14] ;  /* 0x0000140001287983 */ /* 0x000ee20000300800 */
[C-C-:B------:R-:W-:Y:S01]  /*27f0*/  FFMA.FTZ R6, R28.reuse, R6, R34.reuse ;  /* 0x000000061c067223 */ /* 0x140fe20000010022 */
[C-C-:B------:R-:W-:Y:S01]  /*2800*/  FFMA.FTZ R10, R28.reuse, R10, R34.reuse ;  /* 0x0000000a1c0a7223 */ /* 0x140fe20000010022 */
[----:B------:R-:W-:Y:S01]  /*2810*/  FFMA.FTZ R27, R28, R27, R34 ;  /* 0x0000001b1c1b7223 */ /* 0x000fe20000010022 */
[--C-:B------:R-:W-:Y:S01]  /*2820*/  FADD.FTZ R32, R57, -R30.reuse ;  /* 0x8000001e39207221 */ /* 0x100fe20000010000 */
[--C-:B------:R-:W-:Y:S01]  /*2830*/  FADD.FTZ R33, R54, -R30.reuse ;  /* 0x8000001e36217221 */ /* 0x100fe20000010000 */
[--C-:B----4-:R-:W-:Y:S01]  /*2840*/  FADD.FTZ R34, R38, -R30.reuse ;  /* 0x8000001e26227221 */ /* 0x110fe20000010000 */
[--C-:B------:R-:W-:Y:S01]  /*2850*/  FADD.FTZ R38, R48, -R30.reuse ;  /* 0x8000001e30267221 */ /* 0x100fe20000010000 */
[----:B--2---:R-:W-:-:S02]  /*2860*/  FADD.FTZ R52, R2, -R30 ;  /* 0x8000001e02347221 */ /* 0x004fc40000010000 */
[----:B------:R-:W2:Y:S04]  /*2870*/  LDL.LU R2, [R1+0x10] ;  /* 0x0000100001027983 */ /* 0x000ea80000300800 */
[----:B------:R-:W4:Y:S04]  /*2880*/  LDL.LU R57, [R1+0x20] ;  /* 0x0000200001397983 */ /* 0x000f280000300800 */
[----:B------:R-:W2:Y:S04]  /*2890*/  LDL.LU R54, [R1+0x30] ;  /* 0x0000300001367983 */ /* 0x000ea80000300800 */
[----:B------:R-:W4:Y:S01]  /*28a0*/  LDL.LU R48, [R1+0x18] ;  /* 0x0000180001307983 */ /* 0x000f220000300800 */
        /* <DEDUP_REMOVED lines=9> */
[----:B------:R-:W-:Y:S01]  /*2940*/  FMUL.FTZ R16, R31, R16 ;  /* 0x000000101f107220 */ /* 0x000fe20000410000 */
[----:B------:R-:W-:Y:S02]  /*2950*/  HADD2.F32 R12, -RZ, R35.H0_H0 ;  /* 0x20000023ff0c7230 */ /* 0x000fe40000004100 */
[--C-:B------:R-:W-:Y:S01]  /*2960*/  FADD.FTZ R51, R51, -R30.reuse ;  /* 0x8000001e33337221 */ /* 0x100fe20000010000 */
[--C-:B------:R-:W-:Y:S01]  /*2970*/  FADD.FTZ R41, R45, -R30.reuse ;  /* 0x8000001e2d297221 */ /* 0x100fe20000010000 */
[--C-:B------:R-:W-:Y:S01]  /*2980*/  FADD.FTZ R58, R42, -R30.reuse ;  /* 0x8000001e2a3a7221 */ /* 0x100fe20000010000 */
[--C-:B------:R-:W-:Y:S01]  /*2990*/  FADD.FTZ R39, R39, -R30.reuse ;  /* 0x8000001e27277221 */ /* 0x100fe20000010000 */
[--C-:B------:R-:W-:Y:S01]  /*29a0*/  FADD.FTZ R23, R20, -R30.reuse ;  /* 0x8000001e14177221 */ /* 0x100fe20000010000 */
[----:B------:R-:W-:Y:S01]  /*29b0*/  FADD.FTZ R20, R36, -R30 ;  /* 0x8000001e24147221 */ /* 0x000fe20000010000 */
        /* <DEDUP_REMOVED lines=13> */
[----:B------:R0:W-:Y:S01]  /*2a90*/  STL [R1+0x4c], R16 ;  /* 0x00004c1001007387 */ /* 0x0001e20000100800 */
        /* <DEDUP_REMOVED lines=8> */
[C---:B------:R-:W-:Y:S01]  /*2b20*/  FFMA.FTZ R4, R28.reuse, R4, R12 ;  /* 0x000000041c047223 */ /* 0x040fe2000001000c */
[----:B0-----:R-:W-:Y:S01]  /*2b30*/  FADD.FTZ R16, R5, -R30 ;  /* 0x8000001e05107221 */ /* 0x001fe20000010000 */
[C-C-:B------:R-:W-:Y:S01]  /*2b40*/  FFMA.FTZ R8, R28.reuse, R8, R12.reuse ;  /* 0x000000081c087223 */ /* 0x140fe2000001000c */
[C-C-:B------:R-:W-:Y:S01]  /*2b50*/  FFMA.FTZ R11, R28.reuse, R11, R12.reuse ;  /* 0x0000000b1c0b7223 */ /* 0x140fe2000001000c */
[C-C-:B------:R-:W-:Y:S01]  /*2b60*/  FFMA.FTZ R15, R28.reuse, R15, R12.reuse ;  /* 0x0000000f1c0f7223 */ /* 0x140fe2000001000c */
[C-C-:B------:R-:W-:Y:S01]  /*2b70*/  FFMA.FTZ R19, R28.reuse, R19, R12.reuse ;  /* 0x000000131c137223 */ /* 0x140fe2000001000c */
[----:B------:R-:W-:Y:S01]  /*2b80*/  FFMA.FTZ R23, R28, R23, R12 ;  /* 0x000000171c177223 */ /* 0x000fe2000001000c */
[--C-:B------:R-:W-:Y:S01]  /*2b90*/  FADD.FTZ R13, R13, -R30.reuse ;  /* 0x8000001e0d0d7221 */ /* 0x100fe20000010000 */
[----:B------:R-:W-:Y:S01]  /*2ba0*/  FADD.FTZ R24, R21, -R30 ;  /* 0x8000001e15187221 */ /* 0x000fe20000010000 */
[----:B------:R-:W-:-:S02]  /*2bb0*/  HADD2.F32 R29, -RZ, R29.H1_H1 ;  /* 0x3000001dff1d7230 */ /* 0x000fc40000004100 */
[----:B------:R-:W-:Y:S01]  /*2bc0*/  FFMA.FTZ R28, R28, R20, R12 ;  /* 0x000000141c1c7223 */ /* 0x000fe2000001000c */
[----:B------:R-:W-:Y:S02]  /*2bd0*/  HADD2.F32 R35, -RZ, R35.H1_H1 ;  /* 0x30000023ff237230 */ /* 0x000fe40000004100 */
        /* <DEDUP_REMOVED lines=12> */
[----:B------:R-:W-:Y:S01]  /*2ca0*/  FMUL.FTZ R24, R31, R24 ;  /* 0x000000181f187220 */ /* 0x000fe20000410000 */
[----:B----4-:R-:W-:-:S04]  /*2cb0*/  FADD.FTZ R39, R48, -R30 ;  /* 0x8000001e30277221 */ /* 0x010fc80000010000 */
[----:B------:R-:W-:-:S04]  /*2cc0*/  FMUL.FTZ R21, R31, R39 ;  /* 0x000000271f157220 */ /* 0x000fc80000410000 */
[----:B------:R-:W-:Y:S01]  /*2cd0*/  FFMA.FTZ R13, R21, R29, R35 ;  /* 0x0000001d150d7223 */ /* 0x000fe20000010023 */
[----:B------:R-:W-:Y:S01]  /*2ce0*/  FMUL.FTZ R21, R18, -1.4426950216293334961 ;  /* 0xbfb8aa3b12157820 */ /* 0x000fe20000410000 */
[--C-:B------:R-:W-:Y:S01]  /*2cf0*/  FADD.FTZ R42, R57, -R30.reuse ;  /* 0x8000001e392a7221 */ /* 0x100fe20000010000 */
[--C-:B--2---:R-:W-:Y:S01]  /*2d00*/  FADD.FTZ R12, R2, -R30.reuse ;  /* 0x8000001e020c7221 */ /* 0x104fe20000010000 */
[--C-:B------:R-:W-:Y:S01]  /*2d10*/  FADD.FTZ R57, R40, -R30.reuse ;  /* 0x8000001e28397221 */ /* 0x100fe20000010000 */
[----:B------:R-:W-:Y:S02]  /*2d20*/  FADD.FTZ R40, R25, -R30 ;  /* 0x8000001e19287221 */ /* 0x000fe40000010000 */
[----:B------:R-:W0:Y:S01]  /*2d30*/  MUFU.EX2 R21, R21 ;  /* 0x0000001500157308 */ /* 0x000e220000000800 */
[----:B------:R-:W-:Y:S01]  /*2d40*/  FMUL.FTZ R25, R27, -1.4426950216293334961 ;  /* 0xbfb8aa3b1b197820 */ /* 0x000fe20000410000 */
[C---:B------:R-:W-:Y:S01]  /*2d50*/  FMUL.FTZ R5, R31.reuse, R12 ;  /* 0x0000000c1f057220 */ /* 0x040fe20000410000 */
[C---:B------:R-:W-:Y:S01]  /*2d60*/  FMUL.FTZ R12, R31.reuse, R20 ;  /* 0x000000141f0c7220 */ /* 0x040fe20000410000 */
[----:B------:R-:W-:Y:S01]  /*2d70*/  FMUL.FTZ R20, R31, R17 ;  /* 0x000000111f147220 */ /* 0x000fe20000410000 */
[----:B------:R-:W-:-:S03]  /*2d80*/  FMUL.FTZ R17, R28, -1.4426950216293334961 ;  /* 0xbfb8aa3b1c117820 */ /* 0x000fc60000410000 */
[----:B------:R-:W2:Y:S08]  /*2d90*/  MUFU.EX2 R25, R25 ;  /* 0x0000001900197308 */ /* 0x000eb00000000800 */
[----:B------:R-:W3:Y:S01]  /*2da0*/  MUFU.EX2 R17, R17 ;  /* 0x0000001100117308 */ /* 0x000ee20000000800 */
[----:B0-----:R-:W-:Y:S01]  /*2db0*/  FADD.FTZ R21, R21, 1 ;  /* 0x3f80000015157421 */ /* 0x001fe20000010000 */
[--C-:B------:R-:W-:Y:S01]  /*2dc0*/  FADD.FTZ R48, R54, -R30.reuse ;  /* 0x8000001e36307221 */ /* 0x100fe20000010000 */
[----:B------:R-:W-:Y:S01]  /*2dd0*/  FADD.FTZ R30, R37, -R30 ;  /* 0x8000001e251e7221 */ /* 0x000fe20000010000 */
[----:B------:R-:W-:-:S04]  /*2de0*/  FMUL.FTZ R42, R31, R42 ;  /* 0x0000002a1f2a7220 */ /* 0x000fc80000410000 */
[----:B------:R-:W0:Y:S01]  /*2df0*/  MUFU.RCP R21, R21 ;  /* 0x0000001500157308 */ /* 0x000e220000001000 */
[----:B--2---:R-:W-:Y:S01]  /*2e00*/  FADD.FTZ R25, R25, 1 ;  /* 0x3f80000019197421 */ /* 0x004fe20000010000 */
[C---:B------:R-:W-:Y:S01]  /*2e10*/  FMUL.FTZ R48, R31.reuse, R48 ;  /* 0x000000301f307220 */ /* 0x040fe20000410000 */
[C---:B------:R-:W-:Y:S01]  /*2e20*/  FMUL.FTZ R57, R31.reuse, R57 ;  /* 0x000000391f397220 */ /* 0x040fe20000410000 */
[C---:B------:R-:W-:Y:S01]  /*2e30*/  FMUL.FTZ R40, R31.reuse, R40 ;  /* 0x000000281f287220 */ /* 0x040fe20000410000 */
[----:B------:R-:W-:-:S03]  /*2e40*/  FMUL.FTZ R31, R31, R30 ;  /* 0x0000001e1f1f7220 */ /* 0x000fc60000410000 */
[----:B------:R-:W2:Y:S01]  /*2e50*/  MUFU.RCP R30, R25 ;  /* 0x00000019001e7308 */ /* 0x000ea20000001000 */
[----:B---3--:R-:W-:-:S07]  /*2e60*/  FADD.FTZ R17, R17, 1 ;  /* 0x3f80000011117421 */ /* 0x008fce0000010000 */
[----:B------:R-:W3:Y:S01]  /*2e70*/  MUFU.RCP R17, R17 ;  /* 0x0000001100117308 */ /* 0x000ee20000001000 */
[----:B0-----:R-:W-:-:S05]  /*2e80*/  FMUL.FTZ R2, R18, R21 ;  /* 0x0000001512027220 */ /* 0x001fca0000410000 */
[----:B------:R2:W-:Y:S02]  /*2e90*/  STL [R1+0x88], R2 ;  /* 0x0000880201007387 */ /* 0x0005e40000100800 */
[----:B--2---:R-:W-:-:S05]  /*2ea0*/  FMUL.FTZ R2, R27, R30 ;  /* 0x0000001e1b027220 */ /* 0x004fca0000410000 */
[----:B------:R3:W-:Y:S02]  /*2eb0*/  STL [R1+0x14], R2 ;  /* 0x0000140201007387 */ /* 0x0007e40000100800 */
[----:B---3--:R-:W-:-:S05]  /*2ec0*/  FMUL.FTZ R2, R28, R17 ;  /* 0x000000111c027220 */ /* 0x008fca0000410000 */
[----:B------:R0:W-:Y:S04]  /*2ed0*/  STL [R1+0x10], R2 ;  /* 0x0000100201007387 */ /* 0x0001e80000100800 */
        /* <DEDUP_REMOVED lines=18> */
[----:B------:R-:W-:Y:S01]  /*3000*/  FMUL.FTZ R21, R26, -1.4426950216293334961 ;  /* 0xbfb8aa3b1a157820 */ /* 0x000fe20000410000 */
[----:B------:R-:W-:Y:S01]  /*3010*/  FMUL.FTZ R18, R34, -1.4426950216293334961 ;  /* 0xbfb8aa3b22127820 */ /* 0x000fe20000410000 */
[----:B------:R-:W-:Y:S01]  /*3020*/  FMUL.FTZ R17, R13, -1.4426950216293334961 ;  /* 0xbfb8aa3b0d117820 */ /* 0x000fe20000410000 */
[----:B------:R-:W3:Y:S01]  /*3030*/  LDL.LU R45, [R1+0x34] ;  /* 0x00003400012d7983 */ /* 0x000ee20000300800 */
[----:B------:R-:W4:Y:S08]  /*3040*/  MUFU.EX2 R29, R29 ;  /* 0x0000001d001d7308 */ /* 0x000f300000000800 */
[----:B------:R-:W1:Y:S08]  /*3050*/  MUFU.EX2 R25, R25 ;  /* 0x0000001900197308 */ /* 0x000e700000000800 */
[----:B------:R-:W0:Y:S01]  /*3060*/  MUFU.EX2 R21, R21 ;  /* 0x0000001500157308 */ /* 0x000e220000000800 */
[----:B----4-:R-:W-:-:S07]  /*3070*/  FADD.FTZ R27, R29, 1 ;  /* 0x3f8000001d1b7421 */ /* 0x010fce0000010000 */
[----:B------:R-:W4:Y:S01]  /*3080*/  MUFU.EX2 R18, R18 ;  /* 0x0000001200127308 */ /* 0x000f220000000800 */
[----:B-1----:R-:W-:-:S07]  /*3090*/  FADD.FTZ R25, R25, 1 ;  /* 0x3f80000019197421 */ /* 0x002fce0000010000 */
[----:B------:R-:W1:Y:S01]  /*30a0*/  MUFU.RCP R27, R27 ;  /* 0x0000001b001b7308 */ /* 0x000e620000001000 */
[----:B0-----:R-:W-:-:S07]  /*30b0*/  FADD.FTZ R21, R21, 1 ;  /* 0x3f80000015157421 */ /* 0x001fce0000010000 */
[----:B------:R-:W0:Y:S01]  /*30c0*/  MUFU.EX2 R17, R17 ;  /* 0x0000001100117308 */ /* 0x000e220000000800 */
[----:B----4-:R-:W-:-:S07]  /*30d0*/  FADD.FTZ R18, R18, 1 ;  /* 0x3f80000012127421 */ /* 0x010fce0000010000 */
[----:B------:R-:W-:Y:S08]  /*30e0*/  MUFU.RCP R28, R25 ;  /* 0x00000019001c7308 */ /* 0x000ff00000001000 */
[----:B------:R4:W-:Y:S02]  /*30f0*/  MUFU.RCP R25, R21 ;  /* 0x0000001500197308 */ /* 0x0009e40000001000 */
[----:B----4-:R-:W-:-:S06]  /*3100*/  FMUL.FTZ R21, R55, -1.4426950216293334961 ;  /* 0xbfb8aa3b37157820 */ /* 0x010fcc0000410000 */
[----:B------:R4:W-:Y:S01]  /*3110*/  MUFU.RCP R29, R18 ;  /* 0x00000012001d7308 */ /* 0x0009e20000001000 */
[----:B-1----:R-:W-:Y:S01]  /*3120*/  FMUL.FTZ R2, R31, R27 ;  /* 0x0000001b1f027220 */ /* 0x002fe20000410000 */
[----:B------:R-:W-:Y:S01]  /*3130*/  FMUL.FTZ R27, R52, -1.4426950216293334961 ;  /* 0xbfb8aa3b341b7820 */ /* 0x000fe20000410000 */
[----:B0-----:R-:W-:-:S05]  /*3140*/  FADD.FTZ R17, R17, 1 ;  /* 0x3f80000011117421 */ /* 0x001fca0000010000 */
[----:B------:R-:W0:Y:S01]  /*3150*/  MUFU.EX2 R21, R21 ;  /* 0x0000001500157308 */ /* 0x000e220000000800 */
[----:B----4-:R-:W-:-:S07]  /*3160*/  FMUL.FTZ R18, R61, -1.4426950216293334961 ;  /* 0xbfb8aa3b3d127820 */ /* 0x010fce0000410000 */
[----:B------:R-:W1:Y:S01]  /*3170*/  MUFU.EX2 R18, R18 ;  /* 0x0000001200127308 */ /* 0x000e620000000800 */
[----:B------:R4:W-:Y:S07]  /*3180*/  STL [R1+0xc], R2 ;  /* 0x00000c0201007387 */ /* 0x0009ee0000100800 */
[----:B------:R-:W1:Y:S01]  /*3190*/  MUFU.EX2 R27, R27 ;  /* 0x0000001b001b7308 */ /* 0x000e620000000800 */
[----:B----4-:R-:W4:Y:S07]  /*31a0*/  LDL.LU R2, [R1+0x38] ;  /* 0x0000380001027983 */ /* 0x010f2e0000300800 */
[----:B------:R-:W1:Y:S01]  /*31b0*/  MUFU.RCP R17, R17 ;  /* 0x0000001100117308 */ /* 0x000e620000001000 */
[----:B0-----:R-:W-:Y:S01]  /*31c0*/  FADD.FTZ R21, R21, 1 ;  /* 0x3f80000015157421 */ /* 0x001fe20000010000 */
[----:B------:R-:W-:Y:S01]  /*31d0*/  FMUL.FTZ R26, R26, R25 ;  /* 0x000000191a1a7220 */ /* 0x000fe20000410000 */
[----:B-1----:R-:W-:-:S05]  /*31e0*/  FADD.FTZ R18, R18, 1 ;  /* 0x3f80000012127421 */ /* 0x002fca0000010000 */
[----:B------:R-:W0:Y:S08]  /*31f0*/  MUFU.RCP R25, R21 ;  /* 0x0000001500197308 */ /* 0x000e300000001000 */
[----:B------:R1:W-:Y:S02]  /*3200*/  MUFU.RCP R54, R18 ;  /* 0x0000001200367308 */ /* 0x0003e40000001000 */
[----:B-1----:R-:W-:Y:S01]  /*3210*/  FADD.FTZ R18, R27, 1 ;  /* 0x3f8000001b127421 */ /* 0x002fe20000010000 */
[----:B------:R-:W-:Y:S01]  /*3220*/  FMUL.FTZ R27, R13, R17 ;  /* 0x000000110d1b7220 */ /* 0x000fe20000410000 */
[----:B------:R-:W-:Y:S01]  /*3230*/  FMUL.FTZ R17, R59, -1.4426950216293334961 ;  /* 0xbfb8aa3b3b117820 */ /* 0x000fe20000410000 */
[----:B0-----:R-:W-:Y:S01]  /*3240*/  FMUL.FTZ R55, R55, R25 ;  /* 0x0000001937377220 */ /* 0x001fe20000410000 */
[----:B------:R-:W-:-:S04]  /*3250*/  FMUL.FTZ R25, R32, -1.4426950216293334961 ;  /* 0xbfb8aa3b20197820 */ /* 0x000fc80000410000 */
[----:B------:R-:W0:Y:S08]  /*3260*/  MUFU.EX2 R17, R17 ;  /* 0x0000001100117308 */ /* 0x000e300000000800 */
[----:B------:R-:W1:Y:S01]  /*3270*/  MUFU.EX2 R25, R25 ;  /* 0x0000001900197308 */ /* 0x000e620000000800 */
[----:B------:R-:W-:Y:S01]  /*3280*/  FMUL.FTZ R28, R14, R28 ;  /* 0x0000001c0e1c7220 */ /* 0x000fe20000410000 */
[----:B------:R-:W-:Y:S01]  /*3290*/  FMUL.FTZ R29, R34, R29 ;  /* 0x0000001d221d7220 */ /* 0x000fe20000410000 */
[----:B0-----:R-:W-:-:S05]  /*32a0*/  FADD.FTZ R17, R17, 1 ;  /* 0x3f80000011117421 */ /* 0x001fca0000010000 */
[----:B------:R-:W-:Y:S01]  /*32b0*/  MUFU.RCP R30, R17 ;  /* 0x00000011001e7308 */ /* 0x000fe20000001000 */
[----:B------:R0:W-:Y:S01]  /*32c0*/  STL [R1+0x90], R28 ;  /* 0x0000901c01007387 */ /* 0x0001e20000100800 */
[----:B-1----:R-:W-:-:S03]  /*32d0*/  FADD.FTZ R25, R25, 1 ;  /* 0x3f80000019197421 */ /* 0x002fc60000010000 */
[----:B------:R1:W-:Y:S04]  /*32e0*/  STL [R1+0x94], R26 ;  /* 0x0000941a01007387 */ /* 0x0003e80000100800 */
[----:B------:R-:W-:Y:S01]  /*32f0*/  STL [R1+0x98], R29 ;  /* 0x0000981d01007387 */ /* 0x000fe20000100800 */
[----:B------:R-:W0:Y:S03]  /*3300*/  MUFU.RCP R31, R25 ;  /* 0x00000019001f7308 */ /* 0x000e260000001000 */
[----:B------:R-:W4:Y:S01]  /*3310*/  LDL.LU R39, [R1+0x3c] ;  /* 0x00003c0001277983 */ /* 0x000f220000300800 */
[----:B0-----:R-:W-:Y:S01]  /*3320*/  FMUL.FTZ R31, R32, R31 ;  /* 0x0000001f201f7220 */ /* 0x001fe20000410000 */
[----:B--2---:R-:W-:-:S06]  /*3330*/  FMUL.FTZ R17, R37, -1.4426950216293334961 ;  /* 0xbfb8aa3b25117820 */ /* 0x004fcc0000410000 */
[----:B------:R-:W0:Y:S02]  /*3340*/  MUFU.EX2 R17, R17 ;  /* 0x0000001100117308 */ /* 0x000e240000000800 */
[----:B0-----:R-:W-:-:S06]  /*3350*/  FADD.FTZ R17, R17, 1 ;  /* 0x3f80000011117421 */ /* 0x001fcc0000010000 */
[----:B------:R-:W0:Y:S02]  /*3360*/  MUFU.RCP R32, R17 ;  /* 0x0000001100207308 */ /* 0x000e240000001000 */
[----:B0-----:R-:W-:-:S05]  /*3370*/  FMUL.FTZ R32, R37, R32 ;  /* 0x0000002025207220 */ /* 0x001fca0000410000 */
[----:B------:R-:W-:Y:S04]  /*3380*/  STL [R1+0x8c], R32 ;  /* 0x00008c2001007387 */ /* 0x000fe80000100800 */
[----:B------:R-:W2:Y:S01]  /*3390*/  LDL.LU R28, [R1+0x40] ;  /* 0x00004000011c7983 */ /* 0x000ea20000300800 */
[----:B------:R-:W-:-:S06]  /*33a0*/  FMUL.FTZ R21, R22, -1.4426950216293334961 ;  /* 0xbfb8aa3b16157820 */ /* 0x000fcc0000410000 */
[----:B------:R-:W0:Y:S01]  /*33b0*/  MUFU.EX2 R21, R21 ;  /* 0x0000001500157308 */ /* 0x000e220000000800 */
[----:B------:R-:W-:Y:S01]  /*33c0*/  FMUL.FTZ R14, R53, -1.4426950216293334961 ;  /* 0xbfb8aa3b350e7820 */ /* 0x000fe20000410000 */
[----:B------:R-:W-:-:S06]  /*33d0*/  FMUL.FTZ R13, R50, -1.4426950216293334961 ;  /* 0xbfb8aa3b320d7820 */ /* 0x000fcc0000410000 */
[----:B------:R-:W-:Y:S08]  /*33e0*/  MUFU.EX2 R14, R14 ;  /* 0x0000000e000e7308 */ /* 0x000ff00000000800 */
[----:B------:R-:W1:Y:S01]  /*33f0*/  MUFU.RCP R18, R18 ;  /* 0x0000001200127308 */ /* 0x000e620000001000 */
[----:B0-----:R-:W-:-:S07]  /*3400*/  FADD.FTZ R21, R21, 1 ;  /* 0x3f80000015157421 */ /* 0x001fce0000010000 */
[----:B------:R0:W-:Y:S08]  /*3410*/  MUFU.RCP R51, R21 ;  /* 0x0000001500337308 */ /* 0x0001f00000001000 */
[----:B------:R-:W3:Y:S01]  /*3420*/  MUFU.EX2 R13, R13 ;  /* 0x0000000d000d7308 */ /* 0x000ee20000000800 */
[----:B0-----:R-:W-:-:S07]  /*3430*/  FMUL.FTZ R21, R33, -1.4426950216293334961 ;  /* 0xbfb8aa3b21157820 */ /* 0x001fce0000410000 */
[----:B------:R-:W0:Y:S01]  /*3440*/  MUFU.EX2 R21, R21 ;  /* 0x0000001500157308 */ /* 0x000e220000000800 */
[----:B-1----:R-:W-:Y:S01]  /*3450*/  FMUL.FTZ R52, R52, R18 ;  /* 0x0000001234347220 */ /* 0x002fe20000410000 */
[----:B------:R-:W-:Y:S01]  /*3460*/  FADD.FTZ R14, R14, 1 ;  /* 0x3f8000000e0e7421 */ /* 0x000fe20000010000 */
[----:B------:R-:W-:Y:S01]  /*3470*/  FMUL.FTZ R18, R49, -1.4426950216293334961 ;  /* 0xbfb8aa3b31127820 */ /* 0x000fe20000410000 */
[----:B---3--:R-:W-:-:S04]  /*3480*/  FMUL.FTZ R17, R45, -1.4426950216293334961 ;  /* 0xbfb8aa3b2d117820 */ /* 0x008fc80000410000 */
[----:B------:R-:W1:Y:S01]  /*3490*/  MUFU.RCP R14, R14 ;  /* 0x0000000e000e7308 */ /* 0x000e620000001000 */
[----:B------:R-:W-:-:S07]  /*34a0*/  FADD.FTZ R13, R13, 1 ;  /* 0x3f8000000d0d7421 */ /* 0x000fce0000010000 */
[----:B------:R-:W3:Y:S08]  /*34b0*/  MUFU.EX2 R18, R18 ;  /* 0x0000001200127308 */ /* 0x000ef00000000800 */
[----:B------:R-:W3:Y:S08]  /*34c0*/  MUFU.EX2 R17, R17 ;  /* 0x0000001100117308 */ /* 0x000ef00000000800 */
[----:B------:R0:W-:Y:S02]  /*34d0*/  MUFU.RCP R25, R13 ;  /* 0x0000000d00197308 */ /* 0x0001e40000001000 */
[----:B0-----:R-:W-:Y:S01]  /*34e0*/  FADD.FTZ R13, R21, 1 ;  /* 0x3f800000150d7421 */ /* 0x001fe20000010000 */
[----:B------:R-:W-:-:S05]  /*34f0*/  FMUL.FTZ R21, R36, -1.4426950216293334961 ;  /* 0xbfb8aa3b24157820 */ /* 0x000fca0000410000 */
[----:B------:R-:W0:Y:S01]  /*3500*/  MUFU.RCP R13, R13 ;  /* 0x0000000d000d7308 */ /* 0x000e220000001000 */
[----:B-1----:R-:W-:-:S07]  /*3510*/  FMUL.FTZ R53, R53, R14 ;  /* 0x0000000e35357220 */ /* 0x002fce0000410000 */
[----:B------:R-:W1:Y:S01]  /*3520*/  MUFU.EX2 R21, R21 ;  /* 0x0000001500157308 */ /* 0x000e620000000800 */
[----:B------:R-:W-:Y:S01]  /*3530*/  FMUL.FTZ R14, R48, -1.4426950216293334961 ;  /* 0xbfb8aa3b300e7820 */ /* 0x000fe20000410000 */
[----:B---3--:R-:W-:Y:S01]  /*3540*/  FADD.FTZ R18, R18, 1 ;  /* 0x3f80000012127421 */ /* 0x008fe20000010000 */
[----:B------:R-:W-:Y:S01]  /*3550*/  FADD.FTZ R17, R17, 1 ;  /* 0x3f80000011117421 */ /* 0x000fe20000010000 */
[----:B------:R-:W-:-:S04]  /*3560*/  FMUL.FTZ R51, R22, R51 ;  /* 0x0000003316337220 */ /* 0x000fc80000410000 */
[----:B------:R3:W-:Y:S01]  /*3570*/  MUFU.RCP R22, R18 ;  /* 0x0000001200167308 */ /* 0x0007e20000001000 */
[----:B0-----:R-:W-:Y:S01]  /*3580*/  FMUL.FTZ R33, R33, R13 ;  /* 0x0000000d21217220 */ /* 0x001fe20000410000 */
[----:B------:R-:W-:-:S06]  /*3590*/  FMUL.FTZ R13, R46, -1.4426950216293334961 ;  /* 0xbfb8aa3b2e0d7820 */ /* 0x000fcc0000410000 */
[----:B------:R4:W-:Y:S01]  /*35a0*/  MUFU.RCP R34, R17 ;  /* 0x0000001100227308 */ /* 0x0009e20000001000 */
[----:B---3--:R-:W-:Y:S01]  /*35b0*/  FMUL.FTZ R18, R47, -1.4426950216293334961 ;  /* 0xbfb8aa3b2f127820 */ /* 0x008fe20000410000 */
[----:B-1----:R-:W-:-:S06]  /*35c0*/  FADD.FTZ R21, R21, 1 ;  /* 0x3f80000015157421 */ /* 0x002fcc0000010000 */
[----:B------:R-:W0:Y:S01]  /*35d0*/  MUFU.EX2 R14, R14 ;  /* 0x0000000e000e7308 */ /* 0x000e220000000800 */
[----:B----4-:R-:W-:-:S07]  /*35e0*/  FMUL.FTZ R17, R2, -1.4426950216293334961 ;  /* 0xbfb8aa3b02117820 */ /* 0x010fce0000410000 */
[----:B------:R-:W-:Y:S08]  /*35f0*/  MUFU.EX2 R18, R18 ;  /* 0x0000001200127308 */ /* 0x000ff00000000800 */
[----:B------:R-:W1:Y:S08]  /*3600*/  MUFU.EX2 R17, R17 ;  /* 0x0000001100117308 */ /* 0x000e700000000800 */
[----:B------:R-:W3:Y:S01]  /*3610*/  MUFU.RCP R35, R21 ;  /* 0x0000001500237308 */ /* 0x000ee20000001000 */
[----:B0-----:R-:W-:-:S07]  /*3620*/  FADD.FTZ R14, R14, 1 ;  /* 0x3f8000000e0e7421 */ /* 0x001fce0000010000 */
[----:B------:R-:W0:Y:S01]  /*3630*/  MUFU.EX2 R13, R13 ;  /* 0x0000000d000d7308 */ /* 0x000e220000000800 */
[----:B------:R-:W-:Y:S01]  /*3640*/  FMUL.FTZ R49, R49, R22 ;  /* 0x0000001631317220 */ /* 0x000fe20000410000 */
[----:B-1----:R-:W-:-:S06]  /*3650*/  FADD.FTZ R17, R17, 1 ;  /* 0x3f80000011117421 */ /* 0x002fcc0000010000 */
[----:B------:R1:W-:Y:S01]  /*3660*/  MUFU.RCP R22, R14 ;  /* 0x0000000e00167308 */ /* 0x0003e20000001000 */
[----:B---3--:R-:W-:Y:S01]  /*3670*/  FMUL.FTZ R35, R36, R35 ;  /* 0x0000002324237220 */ /* 0x008fe20000410000 */
[----:B-1----:R-:W-:-:S06]  /*3680*/  FADD.FTZ R14, R18, 1 ;  /* 0x3f800000120e7421 */ /* 0x002fcc0000010000 */
[----:B------:R-:W1:Y:S01]  /*3690*/  MUFU.RCP R36, R17 ;  /* 0x0000001100247308 */ /* 0x000e620000001000 */
[----:B0-----:R-:W-:-:S07]  /*36a0*/  FADD.FTZ R13, R13, 1 ;  /* 0x3f8000000d0d7421 */ /* 0x001fce0000010000 */
[----:B------:R-:W0:Y:S08]  /*36b0*/  MUFU.RCP R14, R14 ;  /* 0x0000000e000e7308 */ /* 0x000e300000001000 */
[----:B------:R-:W3:Y:S01]  /*36c0*/  MUFU.RCP R13, R13 ;  /* 0x0000000d000d7308 */ /* 0x000ee20000001000 */
[----:B------:R-:W-:Y:S01]  /*36d0*/  FMUL.FTZ R18, R7, -1.4426950216293334961 ;  /* 0xbfb8aa3b07127820 */ /* 0x000fe20000410000 */
[----:B-1----:R-:W-:-:S02]  /*36e0*/  FMUL.FTZ R36, R2, R36 ;  /* 0x0000002402247220 */ /* 0x002fc40000410000 */
[----:B------:R-:W4:Y:S01]  /*36f0*/  LDL.LU R2, [R1+0x48] ;  /* 0x0000480001027983 */ /* 0x000f220000300800 */
[----:B0-----:R-:W-:Y:S01]  /*3700*/  FMUL.FTZ R47, R47, R14 ;  /* 0x0000000e2f2f7220 */ /* 0x001fe20000410000 */
[----:B------:R-:W-:Y:S02]  /*3710*/  FMUL.FTZ R14, R44, -1.4426950216293334961 ;  /* 0xbfb8aa3b2c0e7820 */ /* 0x000fe40000410000 */
[----:B------:R-:W0:Y:S01]  /*3720*/  MUFU.EX2 R18, R18 ;  /* 0x0000001200127308 */ /* 0x000e220000000800 */
[----:B---3--:R-:W-:Y:S01]  /*3730*/  FMUL.FTZ R46, R46, R13 ;  /* 0x0000000d2e2e7220 */ /* 0x008fe20000410000 */
[----:B------:R-:W-:-:S06]  /*3740*/  FMUL.FTZ R13, R39, -1.4426950216293334961 ;  /* 0xbfb8aa3b270d7820 */ /* 0x000fcc0000410000 */
[----:B------:R-:W1:Y:S08]  /*3750*/  MUFU.EX2 R14, R14 ;  /* 0x0000000e000e7308 */ /* 0x000e700000000800 */
[----:B------:R-:W3:Y:S01]  /*3760*/  MUFU.EX2 R13, R13 ;  /* 0x0000000d000d7308 */ /* 0x000ee20000000800 */
[----:B0-----:R-:W-:Y:S01]  /*3770*/  FADD.FTZ R18, R18, 1 ;  /* 0x3f80000012127421 */ /* 0x001fe20000010000 */
[----:B------:R-:W-:-:S06]  /*3780*/  FMUL.FTZ R34, R45, R34 ;  /* 0x000000222d227220 */ /* 0x000fcc0000410000 */
[----:B------:R0:W-:Y:S01]  /*3790*/  MUFU.RCP R45, R18 ;  /* 0x00000012002d7308 */ /* 0x0001e20000001000 */
[----:B-1----:R-:W-:Y:S01]  /*37a0*/  FADD.FTZ R14, R14, 1 ;  /* 0x3f8000000e0e7421 */ /* 0x002fe20000010000 */
[----:B------:R-:W-:Y:S01]  /*37b0*/  FMUL.FTZ R48, R48, R22 ;  /* 0x0000001630307220 */ /* 0x000fe20000410000 */
[----:B0-----:R-:W-:Y:S01]  /*37c0*/  FMUL.FTZ R18, R41, -1.4426950216293334961 ;  /* 0xbfb8aa3b29127820 */ /* 0x001fe20000410000 */
[----:B---3--:R-:W-:-:S04]  /*37d0*/  FADD.FTZ R13, R13, 1 ;  /* 0x3f8000000d0d7421 */ /* 0x008fc80000010000 */
[----:B------:R-:W0:Y:S01]  /*37e0*/  MUFU.RCP R14, R14 ;  /* 0x0000000e000e7308 */ /* 0x000e220000001000 */
[----:B------:R-:W-:Y:S01]  /*37f0*/  FMUL.FTZ R21, R38, -1.4426950216293334961 ;  /* 0xbfb8aa3b26157820 */ /* 0x000fe20000410000 */
[----:B------:R-:W-:-:S06]  /*3800*/  FMUL.FTZ R17, R43, -1.4426950216293334961 ;  /* 0xbfb8aa3b2b117820 */ /* 0x000fcc0000410000 */
[----:B------:R-:W1:Y:S08]  /*3810*/  MUFU.EX2 R18, R18 ;  /* 0x0000001200127308 */ /* 0x000e700000000800 */
[----:B------:R1:W3:Y:S01]  /*3820*/  MUFU.RCP R22, R13 ;  /* 0x0000000d00167308 */ /* 0x0002e20000001000 */
[----:B0-----:R-:W-:-:S07]  /*3830*/  FMUL.FTZ R44, R44, R14 ;  /* 0x0000000e2c2c7220 */ /* 0x001fce0000410000 */
[----:B------:R-:W0:Y:S01]  /*3840*/  MUFU.EX2 R21, R21 ;  /* 0x0000001500157308 */ /* 0x000e220000000800 */
[----:B-1----:R-:W-:-:S07]  /*3850*/  FADD.FTZ R13, R18, 1 ;  /* 0x3f800000120d7421 */ /* 0x002fce0000010000 */
[----:B------:R-:W1:Y:S01]  /*3860*/  MUFU.EX2 R17, R17 ;  /* 0x0000001100117308 */ /* 0x000e620000000800 */
[----:B---3--:R-:W-:Y:S02]  /*3870*/  FMUL.FTZ R18, R39, R22 ;  /* 0x0000001627127220 */ /* 0x008fe40000410000 */
[----:B------:R-:W3:Y:S01]  /*3880*/  LDL.LU R39, [R1+0x50] ;  /* 0x0000500001277983 */ /* 0x000ee20000300800 */
[----:B0-----:R-:W-:-:S04]  /*3890*/  FADD.FTZ R21, R21, 1 ;  /* 0x3f80000015157421 */ /* 0x001fc80000010000 */
[----:B------:R-:W-:Y:S01]  /*38a0*/  MUFU.RCP R37, R21 ;  /* 0x0000001500257308 */ /* 0x000fe20000001000 */
[----:B-1----:R-:W-:Y:S01]  /*38b0*/  FADD.FTZ R17, R17, 1 ;  /* 0x3f80000011117421 */ /* 0x002fe20000010000 */
[----:B--2---:R-:W-:-:S06]  /*38c0*/  FMUL.FTZ R14, R28, -1.4426950216293334961 ;  /* 0xbfb8aa3b1c0e7820 */ /* 0x004fcc0000410000 */
[----:B------:R-:W0:Y:S01]  /*38d0*/  MUFU.EX2 R14, R14 ;  /* 0x0000000e000e7308 */ /* 0x000e220000000800 */
[----:B------:R1:W-:Y:S04]  /*38e0*/  STL [R1+0x8], R18 ;  /* 0x0000081201007387 */ /* 0x0003e80000100800 */
[----:B------:R-:W2:Y:S03]  /*38f0*/  LDL.LU R26, [R1+0x54] ;  /* 0x00005400011a7983 */ /* 0x000ea60000300800 */
[----:B------:R0:W-:Y:S01]  /*3900*/  MUFU.RCP R21, R17 ;  /* 0x0000001100157308 */ /* 0x0001e20000001000 */
[----:B-1----:R-:W-:Y:S01]  /*3910*/  FMUL.FTZ R18, R58, -1.4426950216293334961 ;  /* 0xbfb8aa3b3a127820 */ /* 0x002fe20000410000 */
[----:B0-----:R-:W-:Y:S01]  /*3920*/  FMUL.FTZ R17, R0, -1.4426950216293334961 ;  /* 0xbfb8aa3b00117820 */ /* 0x001fe20000410000 */
[----:B------:R-:W-:-:S05]  /*3930*/  FADD.FTZ R14, R14, 1 ;  /* 0x3f8000000e0e7421 */ /* 0x000fca0000010000 */
[----:B------:R-:W0:Y:S08]  /*3940*/  MUFU.EX2 R17, R17 ;  /* 0x0000001100117308 */ /* 0x000e300000000800 */
[----:B------:R-:W1:Y:S08]  /*3950*/  MUFU.EX2 R18, R18 ;  /* 0x0000001200127308 */ /* 0x000e700000000800 */
[----:B------:R-:W1:Y:S01]  /*3960*/  MUFU.RCP R14, R14 ;  /* 0x0000000e000e7308 */ /* 0x000e620000001000 */
[----:B0-----:R-:W-:Y:S01]  /*3970*/  FADD.FTZ R17, R17, 1 ;  /* 0x3f80000011117421 */ /* 0x001fe20000010000 */
[----:B------:R-:W-:-:S06]  /*3980*/  FMUL.FTZ R43, R43, R21 ;  /* 0x000000152b2b7220 */ /* 0x000fcc0000410000 */
[----:B------:R1:W-:Y:S02]  /*3990*/  MUFU.RCP R21, R17 ;  /* 0x0000001100157308 */ /* 0x0003e40000001000 */
[----:B-1----:R-:W-:Y:S01]  /*39a0*/  FADD.FTZ R17, R18, 1 ;  /* 0x3f80000012117421 */ /* 0x002fe20000010000 */
[----:B------:R-:W-:-:S05]  /*39b0*/  FMUL.FTZ R18, R28, R14 ;  /* 0x0000000e1c127220 */ /* 0x000fca0000410000 */
[----:B------:R0:W-:Y:S04]  /*39c0*/  STL [R1+0x4], R18 ;  /* 0x0000041201007387 */ /* 0x0001e80000100800 */
[----:B------:R-:W2:Y:S01]  /*39d0*/  LDL.LU R28, [R1+0x5c] ;  /* 0x00005c00011c7983 */ /* 0x000ea20000300800 */
[----:B------:R-:W-:Y:S01]  /*39e0*/  FMUL.FTZ R45, R7, R45 ;  /* 0x0000002d072d7220 */ /* 0x000fe20000410000 */
[----:B------:R-:W-:-:S06]  /*39f0*/  FMUL.FTZ R7, R42, -1.4426950216293334961 ;  /* 0xbfb8aa3b2a077820 */ /* 0x000fcc0000410000 */
[----:B------:R-:W1:Y:S08]  /*3a00*/  MUFU.EX2 R7, R7 ;  /* 0x0000000700077308 */ /* 0x000e700000000800 */
[----:B------:R-:W0:Y:S01]  /*3a10*/  MUFU.RCP R13, R13 ;  /* 0x0000000d000d7308 */ /* 0x000e220000001000 */
[----:B-1----:R-:W-:-:S07]  /*3a20*/  FADD.FTZ R7, R7, 1 ;  /* 0x3f80000007077421 */ /* 0x002fce0000010000 */
[----:B------:R-:W1:Y:S01]  /*3a30*/  MUFU.RCP R7, R7 ;  /* 0x0000000700077308 */ /* 0x000e620000001000 */
[----:B0-----:R-:W-:Y:S01]  /*3a40*/  FMUL.FTZ R41, R41, R13 ;  /* 0x0000000d29297220 */ /* 0x001fe20000410000 */
[----:B------:R-:W-:Y:S01]  /*3a50*/  FMUL.FTZ R13, R57, -1.4426950216293334961 ;  /* 0xbfb8aa3b390d7820 */ /* 0x000fe20000410000 */
[----:B------:R-:W-:-:S05]  /*3a60*/  FMUL.FTZ R14, R3, -1.4426950216293334961 ;  /* 0xbfb8aa3b030e7820 */ /* 0x000fca0000410000 */
[----:B------:R-:W0:Y:S01]  /*3a70*/  MUFU.EX2 R13, R13 ;  /* 0x0000000d000d7308 */ /* 0x000e220000000800 */
[----:B-1----:R-:W-:-:S07]  /*3a80*/  FMUL.FTZ R42, R42, R7 ;  /* 0x000000072a2a7220 */ /* 0x002fce0000410000 */
[----:B------:R-:W-:Y:S01]  /*3a90*/  MUFU.EX2 R14, R14 ;  /* 0x0000000e000e7308 */ /* 0x000fe20000000800 */
[----:B------:R-:W-:Y:S01]  /*3aa0*/  FMUL.FTZ R0, R0, R21 ;  /* 0x0000001500007220 */ /* 0x000fe20000410000 */
[----:B0-----:R-:W-:Y:S01]  /*3ab0*/  FADD.FTZ R13, R13, 1 ;  /* 0x3f8000000d0d7421 */ /* 0x001fe20000010000 */
[----:B------:R-:W-:-:S05]  /*3ac0*/  FMUL.FTZ R18, R4, -1.4426950216293334961 ;  /* 0xbfb8aa3b04127820 */ /* 0x000fca0000410000 */
[----:B------:R-:W-:Y:S08]  /*3ad0*/  MUFU.RCP R21, R13 ;  /* 0x0000000d00157308 */ /* 0x000ff00000001000 */
[----:B------:R-:W-:Y:S01]  /*3ae0*/  MUFU.EX2 R18, R18 ;  /* 0x0000001200127308 */ /* 0x000fe20000000800 */
[----:B----4-:R-:W-:-:S07]  /*3af0*/  FMUL.FTZ R7, R2, -1.4426950216293334961 ;  /* 0xbfb8aa3b02077820 */ /* 0x010fce0000410000 */
[----:B------:R-:W0:Y:S02]  /*3b00*/  MUFU.EX2 R7, R7 ;  /* 0x0000000700077308 */ /* 0x000e240000000800 */
[----:B0-----:R-:W-:-:S06]  /*3b10*/  FADD.FTZ R7, R7, 1 ;  /* 0x3f80000007077421 */ /* 0x001fcc0000010000 */
[----:B------:R0:W1:Y:S02]  /*3b20*/  MUFU.RCP R13, R7 ;  /* 0x00000007000d7308 */ /* 0x0000640000001000 */
[----:B0-----:R-:W-:-:S06]  /*3b30*/  FADD.FTZ R7, R14, 1 ;  /* 0x3f8000000e077421 */ /* 0x001fcc0000010000 */
[----:B------:R-:W0:Y:S01]  /*3b40*/  MUFU.RCP R7, R7 ;  /* 0x0000000700077308 */ /* 0x000e220000001000 */
[----:B-1----:R-:W-:Y:S01]  /*3b50*/  FMUL.FTZ R2, R2, R13 ;  /* 0x0000000d02027220 */ /* 0x002fe20000410000 */
[----:B------:R-:W-:Y:S01]  /*3b60*/  FMUL.FTZ R13, R6, -1.4426950216293334961 ;  /* 0xbfb8aa3b060d7820 */ /* 0x000fe20000410000 */
[----:B------:R-:W-:-:S05]  /*3b70*/  FADD.FTZ R14, R18, 1 ;  /* 0x3f800000120e7421 */ /* 0x000fca0000010000 */
[----:B------:R-:W1:Y:S01]  /*3b80*/  MUFU.EX2 R13, R13 ;  /* 0x0000000d000d7308 */ /* 0x000e620000000800 */
[----:B0-----:R-:W-:Y:S01]  /*3b90*/  FMUL.FTZ R3, R3, R7 ;  /* 0x0000000703037220 */ /* 0x001fe20000410000 */
[----:B------:R-:W-:-:S06]  /*3ba0*/  FMUL.FTZ R7, R8, -1.4426950216293334961 ;  /* 0xbfb8aa3b08077820 */ /* 0x000fcc0000410000 */
[----:B------:R-:W0:Y:S08]  /*3bb0*/  MUFU.RCP R14, R14 ;  /* 0x0000000e000e7308 */ /* 0x000e300000001000 */
[----:B------:R-:W4:Y:S01]  /*3bc0*/  MUFU.EX2 R7, R7 ;  /* 0x0000000700077308 */ /* 0x000f220000000800 */
[----:B---3--:R-:W-:-:S07]  /*3bd0*/  FMUL.FTZ R18, R39, -1.4426950216293334961 ;  /* 0xbfb8aa3b27127820 */ /* 0x008fce0000410000 */
[----:B------:R-:W3:Y:S01]  /*3be0*/  MUFU.EX2 R18, R18 ;  /* 0x0000001200127308 */ /* 0x000ee20000000800 */
[----:B-1----:R-:W-:Y:S01]  /*3bf0*/  FADD.FTZ R13, R13, 1 ;  /* 0x3f8000000d0d7421 */ /* 0x002fe20000010000 */
[----:B0-----:R-:W-:Y:S01]  /*3c00*/  FMUL.FTZ R4, R4, R14 ;  /* 0x0000000e04047220 */ /* 0x001fe20000410000 */
[----:B----4-:R-:W-:Y:S01]  /*3c10*/  FADD.FTZ R7, R7, 1 ;  /* 0x3f80000007077421 */ /* 0x010fe20000010000 */
[----:B------:R-:W-:Y:S01]  /*3c20*/  FMUL.FTZ R57, R57, R21 ;  /* 0x0000001539397220 */ /* 0x000fe20000410000 */
[----:B------:R-:W-:Y:S01]  /*3c30*/  FMUL.FTZ R14, R9, -1.4426950216293334961 ;  /* 0xbfb8aa3b090e7820 */ /* 0x000fe20000410000 */
[----:B------:R-:W-:Y:S02]  /*3c40*/  FMUL.FTZ R54, R61, R54 ;  /* 0x000000363d367220 */ /* 0x000fe40000410000 */
[----:B------:R-:W0:Y:S01]  /*3c50*/  MUFU.RCP R13, R13 ;  /* 0x0000000d000d7308 */ /* 0x000e220000001000 */
[----:B---3--:R-:W-:-:S07]  /*3c60*/  FADD.FTZ R18, R18, 1 ;  /* 0x3f80000012127421 */ /* 0x008fce0000010000 */
[----:B------:R-:W-:Y:S08]  /*3c70*/  MUFU.RCP R7, R7 ;  /* 0x0000000700077308 */ /* 0x000ff00000001000 */
[----:B------:R-:W1:Y:S01]  /*3c80*/  MUFU.RCP R61, R18 ;  /* 0x00000012003d7308 */ /* 0x000e620000001000 */
[----:B--2---:R-:W-:-:S07]  /*3c90*/  FMUL.FTZ R21, R26, -1.4426950216293334961 ;  /* 0xbfb8aa3b1a157820 */ /* 0x004fce0000410000 */
[----:B------:R-:W2:Y:S08]  /*3ca0*/  MUFU.EX2 R14, R14 ;  /* 0x0000000e000e7308 */ /* 0x000eb00000000800 */
[----:B------:R-:W3:Y:S01]  /*3cb0*/  MUFU.EX2 R21, R21 ;  /* 0x0000001500157308 */ /* 0x000ee20000000800 */
[----:B0-----:R-:W-:Y:S01]  /*3cc0*/  FMUL.FTZ R6, R6, R13 ;  /* 0x0000000d06067220 */ /* 0x001fe20000410000 */
[----:B-1----:R-:W-:Y:S01]  /*3cd0*/  FMUL.FTZ R61, R39, R61 ;  /* 0x0000003d273d7220 */ /* 0x002fe20000410000 */
[----:B------:R-:W-:Y:S01]  /*3ce0*/  FMUL.FTZ R13, R12, -1.4426950216293334961 ;  /* 0xbfb8aa3b0c0d7820 */ /* 0x000fe20000410000 */
[----:B------:R-:W4:Y:S01]  /*3cf0*/  LDL.LU R39, [R1+0x64] ;  /* 0x0000640001277983 */ /* 0x000f220000300800 */
[----:B------:R-:W-:Y:S01]  /*3d00*/  FMUL.FTZ R7, R8, R7 ;  /* 0x0000000708077220 */ /* 0x000fe20000410000 */
[----:B------:R-:W-:-:S02]  /*3d10*/  FMUL.FTZ R30, R59, R30 ;  /* 0x0000001e3b1e7220 */ /* 0x000fc40000410000 */
[----:B------:R-:W4:Y:S01]  /*3d20*/  LDL.LU R29, [R1+0x68] ;  /* 0x00006800011d7983 */ /* 0x000f220000300800 */
[----:B--2---:R-:W-:Y:S01]  /*3d30*/  FADD.FTZ R8, R14, 1 ;  /* 0x3f8000000e087421 */ /* 0x004fe20000010000 */
[----:B------:R-:W0:Y:S02]  /*3d40*/  MUFU.EX2 R13, R13 ;  /* 0x0000000d000d7308 */ /* 0x000e240000000800 */
[----:B------:R-:W2:Y:S01]  /*3d50*/  LDL.LU R59, [R1+0x58] ;  /* 0x00005800013b7983 */ /* 0x000ea20000300800 */
[----:B---3--:R-:W-:-:S05]  /*3d60*/  FADD.FTZ R14, R21, 1 ;  /* 0x3f800000150e7421 */ /* 0x008fca0000010000 */
[----:B------:R-:W-:Y:S01]  /*3d70*/  MUFU.RCP R8, R8 ;  /* 0x0000000800087308 */ /* 0x000fe20000001000 */
[----:B0-----:R-:W-:Y:S01]  /*3d80*/  FADD.FTZ R13, R13, 1 ;  /* 0x3f8000000d0d7421 */ /* 0x001fe20000010000 */
[----:B------:R-:W-:-:S06]  /*3d90*/  FMUL.FTZ R21, R28, -1.4426950216293334961 ;  /* 0xbfb8aa3b1c157820 */ /* 0x000fcc0000410000 */
[----:B------:R-:W0:Y:S08]  /*3da0*/  MUFU.EX2 R21, R21 ;  /* 0x0000001500157308 */ /* 0x000e300000000800 */
[----:B------:R0:W-:Y:S02]  /*3db0*/  MUFU.RCP R22, R13 ;  /* 0x0000000d00167308 */ /* 0x0001e40000001000 */
[----:B0-----:R-:W-:-:S06]  /*3dc0*/  FADD.FTZ R13, R21, 1 ;  /* 0x3f800000150d7421 */ /* 0x001fcc0000010000 */
[----:B------:R-:W0:Y:S08]  /*3dd0*/  MUFU.RCP R14, R14 ;  /* 0x0000000e000e7308 */ /* 0x000e300000001000 */
[----:B------:R-:W1:Y:S01]  /*3de0*/  MUFU.RCP R13, R13 ;  /* 0x0000000d000d7308 */ /* 0x000e620000001000 */
[----:B------:R-:W-:Y:S01]  /*3df0*/  FMUL.FTZ R8, R9, R8 ;  /* 0x0000000809087220 */ /* 0x000fe20000410000 */
[----:B0-----:R-:W-:-:S02]  /*3e00*/  FMUL.FTZ R9, R26, R14 ;  /* 0x0000000e1a097220 */ /* 0x001fc40000410000 */
[----:B------:R-:W3:Y:S01]  /*3e10*/  LDL.LU R26, [R1+0x6c] ;  /* 0x00006c00011a7983 */ /* 0x000ee20000300800 */
[----:B-1----:R-:W-:-:S03]  /*3e20*/  FMUL.FTZ R13, R28, R13 ;  /* 0x0000000d1c0d7220 */ /* 0x002fc60000410000 */
[----:B------:R-:W3:Y:S01]  /*3e30*/  LDL.LU R28, [R1+0x60] ;  /* 0x00006000011c7983 */ /* 0x000ee20000300800 */
[----:B------:R-:W0:Y:S01]  /*3e40*/  MUFU.RCP R17, R17 ;  /* 0x0000001100117308 */ /* 0x000e220000001000 */
[----:B------:R-:W-:Y:S01]  /*3e50*/  FMUL.FTZ R18, R10, -1.4426950216293334961 ;  /* 0xbfb8aa3b0a127820 */ /* 0x000fe20000410000 */
[----:B------:R-:W-:Y:S01]  /*3e60*/  FMUL.FTZ R14, R56, -1.4426950216293334961 ;  /* 0xbfb8aa3b380e7820 */ /* 0x000fe20000410000 */
[----:B------:R-:W-:Y:S01]  /*3e70*/  FMUL.FTZ R12, R12, R22 ;  /* 0x000000160c0c7220 */ /* 0x000fe20000410000 */
[----:B------:R-:W-:Y:S01]  /*3e80*/  FMUL.FTZ R50, R50, R25 ;  /* 0x0000001932327220 */ /* 0x000fe20000410000 */
[----:B------:R-:W-:Y:S01]  /*3e90*/  FMUL.FTZ R37, R38, R37 ;  /* 0x0000002526257220 */ /* 0x000fe20000410000 */
[----:B------:R-:W3:Y:S01]  /*3ea0*/  LDL.LU R32, [R1+0x4c] ;  /* 0x00004c0001207983 */ /* 0x000ee20000300800 */
[----:B0-----:R-:W-:Y:S01]  /*3eb0*/  FMUL.FTZ R58, R58, R17 ;  /* 0x000000113a3a7220 */ /* 0x001fe20000410000 */
[----:B------:R-:W-:-:S06]  /*3ec0*/  FMUL.FTZ R17, R5, -1.4426950216293334961 ;  /* 0xbfb8aa3b05117820 */ /* 0x000fcc0000410000 */
[----:B------:R-:W0:Y:S02]  /*3ed0*/  MUFU.EX2 R17, R17 ;  /* 0x0000001100117308 */ /* 0x000e240000000800 */
[----:B0-----:R-:W-:-:S06]  /*3ee0*/  FADD.FTZ R17, R17, 1 ;  /* 0x3f80000011117421 */ /* 0x001fcc0000010000 */
[----:B------:R-:W0:Y:S08]  /*3ef0*/  MUFU.RCP R17, R17 ;  /* 0x0000001100117308 */ /* 0x000e300000001000 */
[----:B------:R-:W1:Y:S01]  /*3f00*/  MUFU.EX2 R18, R18 ;  /* 0x0000001200127308 */ /* 0x000e620000000800 */
[----:B0-----:R-:W-:Y:S01]  /*3f10*/  FMUL.FTZ R5, R5, R17 ;  /* 0x0000001105057220 */ /* 0x001fe20000410000 */
[----:B------:R-:W-:-:S06]  /*3f20*/  FMUL.FTZ R17, R11, -1.4426950216293334961 ;  /* 0xbfb8aa3b0b117820 */ /* 0x000fcc0000410000 */
[----:B------:R-:W0:Y:S01]  /*3f30*/  MUFU.EX2 R17, R17 ;  /* 0x0000001100117308 */ /* 0x000e220000000800 */
[----:B-1----:R-:W-:-:S07]  /*3f40*/  FADD.FTZ R18, R18, 1 ;  /* 0x3f80000012127421 */ /* 0x002fce0000010000 */
[----:B------:R-:W1:Y:S01]  /*3f50*/  MUFU.RCP R18, R18 ;  /* 0x0000001200127308 */ /* 0x000e620000001000 */
[----:B0-----:R-:W-:-:S07]  /*3f60*/  FADD.FTZ R17, R17, 1 ;  /* 0x3f80000011117421 */ /* 0x001fce0000010000 */
[----:B------:R-:W0:Y:S01]  /*3f70*/  MUFU.RCP R17, R17 ;  /* 0x0000001100117308 */ /* 0x000e220000001000 */
[----:B-1----:R-:W-:Y:S01]  /*3f80*/  FMUL.FTZ R10, R10, R18 ;  /* 0x000000120a0a7220 */ /* 0x002fe20000410000 */
[----:B------:R-:W-:-:S06]  /*3f90*/  FMUL.FTZ R18, R15, -1.4426950216293334961 ;  /* 0xbfb8aa3b0f127820 */ /* 0x000fcc0000410000 */
[----:B------:R-:W1:Y:S01]  /*3fa0*/  MUFU.EX2 R18, R18 ;  /* 0x0000001200127308 */ /* 0x000e620000000800 */
[----:B0-----:R-:W-:Y:S01]  /*3fb0*/  FMUL.FTZ R11, R11, R17 ;  /* 0x000000110b0b7220 */ /* 0x001fe20000410000 */
[----:B------:R-:W-:-:S06]  /*3fc0*/  FMUL.FTZ R17, R16, -1.4426950216293334961 ;  /* 0xbfb8aa3b10117820 */ /* 0x000fcc0000410000 */
[----:B------:R-:W0:Y:S08]  /*3fd0*/  MUFU.EX2 R14, R14 ;  /* 0x0000000e000e7308 */ /* 0x000e300000000800 */
[----:B------:R-:W0:Y:S01]  /*3fe0*/  MUFU.EX2 R17, R17 ;  /* 0x0000001100117308 */ /* 0x000e220000000800 */
[----:B------:R-:W-:Y:S01]  /*3ff0*/  FMUL.FTZ R22, R19, -1.4426950216293334961 ;  /* 0xbfb8aa3b13167820 */ /* 0x000fe20000410000 */
[----:B-1----:R-:W-:-:S06]  /*4000*/  FADD.FTZ R18, R18, 1 ;  /* 0x3f80000012127421 */ /* 0x002fcc0000010000 */
[----:B------:R1:W1:Y:S01]  /*4010*/  MUFU.RCP R21, R18 ;  /* 0x0000001200157308 */ /* 0x0002620000001000 */
[----:B0-----:R-:W-:Y:S01]  /*4020*/  FADD.FTZ R14, R14, 1 ;  /* 0x3f8000000e0e7421 */ /* 0x001fe20000010000 */
[----:B------:R-:W-:Y:S01]  /*4030*/  FADD.FTZ R17, R17, 1 ;  /* 0x3f80000011117421 */ /* 0x000fe20000010000 */
[----:B-1----:R-:W-:-:S05]  /*4040*/  FMUL.FTZ R18, R60, -1.4426950216293334961 ;  /* 0xbfb8aa3b3c127820 */ /* 0x002fca0000410000 */
[----:B------:R-:W0:Y:S08]  /*4050*/  MUFU.EX2 R22, R22 ;  /* 0x0000001600167308 */ /* 0x000e300000000800 */
[----:B------:R-:W1:Y:S08]  /*4060*/  MUFU.RCP R38, R17 ;  /* 0x0000001100267308 */ /* 0x000e700000001000 */
[----:B------:R-:W1:Y:S08]  /*4070*/  MUFU.RCP R14, R14 ;  /* 0x0000000e000e7308 */ /* 0x000e700000001000 */
[----:B------:R-:W4:Y:S01]  /*4080*/  MUFU.EX2 R18, R18 ;  /* 0x0000001200127308 */ /* 0x000f220000000800 */
[----:B------:R-:W-:Y:S01]  /*4090*/  FMUL.FTZ R15, R15, R21 ;  /* 0x000000150f0f7220 */ /* 0x000fe20000410000 */
[----:B0-----:R-:W-:Y:S01]  /*40a0*/  FADD.FTZ R22, R22, 1 ;  /* 0x3f80000016167421 */ /* 0x001fe20000010000 */
[----:B------:R-:W-:Y:S01]  /*40b0*/  FMUL.FTZ R21, R20, -1.4426950216293334961 ;  /* 0xbfb8aa3b14157820 */ /* 0x000fe20000410000 */
[----:B-1----:R-:W-:Y:S01]  /*40c0*/  FMUL.FTZ R16, R16, R38 ;  /* 0x0000002610107220 */ /* 0x002fe20000410000 */
[----:B------:R-:W-:Y:S01]  /*40d0*/  FMUL.FTZ R38, R23, -1.4426950216293334961 ;  /* 0xbfb8aa3b17267820 */ /* 0x000fe20000410000 */
[----:B------:R-:W-:-:S03]  /*40e0*/  FMUL.FTZ R14, R56, R14 ;  /* 0x0000000e380e7220 */ /* 0x000fc60000410000 */
[----:B------:R-:W-:Y:S01]  /*40f0*/  MUFU.EX2 R21, R21 ;  /* 0x0000001500157308 */ /* 0x000fe20000000800 */
[----:B----4-:R-:W-:-:S07]  /*4100*/  FMUL.FTZ R25, R39, -1.4426950216293334961 ;  /* 0xbfb8aa3b27197820 */ /* 0x010fce0000410000 */
[----:B------:R-:W0:Y:S01]  /*4110*/  MUFU.EX2 R25, R25 ;  /* 0x0000001900197308 */ /* 0x000e220000000800 */
[----:B------:R-:W-:Y:S01]  /*4120*/  FADD.FTZ R18, R18, 1 ;  /* 0x3f80000012127421 */ /* 0x000fe20000010000 */
[----:B------:R-:W-:-:S06]  /*4130*/  FMUL.FTZ R56, R29, -1.4426950216293334961 ;  /* 0xbfb8aa3b1d387820 */ /* 0x000fcc0000410000 */
[----:B------:R-:W-:Y:S01]  /*4140*/  MUFU.EX2 R38, R38 ;  /* 0x0000002600267308 */ /* 0x000fe20000000800 */
[----:B0-----:R-:W-:-:S07]  /*4150*/  FADD.FTZ R17, R25, 1 ;  /* 0x3f80000019117421 */ /* 0x001fce0000010000 */
[----:B------:R2:W0:Y:S02]  /*4160*/  MUFU.RCP R25, R22 ;  /* 0x0000001600197308 */ /* 0x0004240000001000 */
[----:B--2---:R-:W-:-:S06]  /*4170*/  FMUL.FTZ R22, R59, -1.4426950216293334961 ;  /* 0xbfb8aa3b3b167820 */ /* 0x004fcc0000410000 */
[----:B------:R-:W1:Y:S08]  /*4180*/  MUFU.RCP R17, R17 ;  /* 0x0000001100117308 */ /* 0x000e700000001000 */
[----:B------:R-:W2:Y:S08]  /*4190*/  MUFU.EX2 R22, R22 ;  /* 0x0000001600167308 */ /* 0x000eb00000000800 */
[----:B------:R-:W4:Y:S08]  /*41a0*/  MUFU.RCP R18, R18 ;  /* 0x0000001200127308 */ /* 0x000f300000001000 */
[----:B------:R-:W3:Y:S01]  /*41b0*/  MUFU.EX2 R56, R56 ;  /* 0x0000003800387308 */ /* 0x000ee20000000800 */
[----:B0-----:R-:W-:Y:S01]  /*41c0*/  FMUL.FTZ R19, R19, R25 ;  /* 0x0000001913137220 */ /* 0x001fe20000410000 */
[----:B------:R-:W-:Y:S01]  /*41d0*/  FADD.FTZ R21, R21, 1 ;  /* 0x3f80000015157421 */ /* 0x000fe20000010000 */
[----:B------:R-:W-:Y:S01]  /*41e0*/  FMUL.FTZ R25, R24, -1.4426950216293334961 ;  /* 0xbfb8aa3b18197820 */ /* 0x000fe20000410000 */
[----:B------:R-:W-:Y:S01]  /*41f0*/  FADD.FTZ R38, R38, 1 ;  /* 0x3f80000026267421 */ /* 0x000fe20000010000 */
[----:B-1----:R-:W-:Y:S01]  /*4200*/  FMUL.FTZ R17, R39, R17 ;  /* 0x0000001127117220 */ /* 0x002fe20000410000 */
[----:B--2---:R-:W-:-:S02]  /*4210*/  FADD.FTZ R22, R22, 1 ;  /* 0x3f80000016167421 */ /* 0x004fc40000010000 */
[----:B------:R3:W-:Y:S01]  /*4220*/  MUFU.RCP R39, R21 ;  /* 0x0000001500277308 */ /* 0x0007e20000001000 */
[----:B----4-:R-:W-:Y:S01]  /*4230*/  FMUL.FTZ R18, R60, R18 ;  /* 0x000000123c127220 */ /* 0x010fe20000410000 */
[----:B---3--:R-:W-:-:S06]  /*4240*/  FADD.FTZ R21, R56, 1 ;  /* 0x3f80000038157421 */ /* 0x008fcc0000010000 */
[----:B------:R-:W0:Y:S08]  /*4250*/  MUFU.EX2 R25, R25 ;  /* 0x0000001900197308 */ /* 0x000e300000000800 */
[----:B------:R1:W-:Y:S01]  /*4260*/  MUFU.RCP R56, R38 ;  /* 0x0000002600387308 */ /* 0x0003e20000001000 */
[----:B------:R-:W-:-:S07]  /*4270*/  FMUL.FTZ R60, R26, -1.4426950216293334961 ;  /* 0xbfb8aa3b1a3c7820 */ /* 0x000fce0000410000 */
[----:B------:R-:W2:Y:S01]  /*4280*/  MUFU.RCP R22, R22 ;  /* 0x0000001600167308 */ /* 0x000ea20000001000 */
[----:B-1----:R-:W-:-:S07]  /*4290*/  FMUL.FTZ R38, R28, -1.4426950216293334961 ;  /* 0xbfb8aa3b1c267820 */ /* 0x002fce0000410000 */
[----:B------:R-:W1:Y:S08]  /*42a0*/  MUFU.EX2 R60, R60 ;  /* 0x0000003c003c7308 */ /* 0x000e700000000800 */
[----:B------:R-:W3:Y:S01]  /*42b0*/  MUFU.EX2 R38, R38 ;  /* 0x0000002600267308 */ /* 0x000ee20000000800 */
[----:B0-----:R-:W-:Y:S01]  /*42c0*/  FADD.FTZ R25, R25, 1 ;  /* 0x3f80000019197421 */ /* 0x001fe20000010000 */
[----:B--2---:R-:W-:-:S06]  /*42d0*/  FMUL.FTZ R22, R59, R22 ;  /* 0x000000163b167220 */ /* 0x004fcc0000410000 */
[----:B------:R1:W-:Y:S02]  /*42e0*/  MUFU.RCP R59, R25 ;  /* 0x00000019003b7308 */ /* 0x0003e40000001000 */
[----:B-1----:R-:W-:Y:S01]  /*42f0*/  FADD.FTZ R25, R60, 1 ;  /* 0x3f8000003c197421 */ /* 0x002fe20000010000 */
[----:B---3--:R-:W-:-:S05]  /*4300*/  FADD.FTZ R38, R38, 1 ;  /* 0x3f80000026267421 */ /* 0x008fca0000010000 */
[----:B------:R-:W0:Y:S08]  /*4310*/  MUFU.RCP R21, R21 ;  /* 0x0000001500157308 */ /* 0x000e300000001000 */
[----:B------:R-:W1:Y:S08]  /*4320*/  MUFU.RCP R25, R25 ;  /* 0x0000001900197308 */ /* 0x000e700000001000 */
[----:B------:R-:W2:Y:S01]  /*4330*/  MUFU.RCP R38, R38 ;  /* 0x0000002600267308 */ /* 0x000ea20000001000 */
[----:B0-----:R-:W-:Y:S01]  /*4340*/  FMUL.FTZ R21, R29, R21 ;  /* 0x000000151d157220 */ /* 0x001fe20000410000 */
[----:B------:R-:W-:Y:S01]  /*4350*/  FMUL.FTZ R24, R24, R59 ;  /* 0x0000003b18187220 */ /* 0x000fe20000410000 */
[----:B------:R-:W3:Y:S04]  /*4360*/  LDL.LU R29, [R1+0x98] ;  /* 0x00009800011d7983 */ /* 0x000ee80000300800 */
[----:B------:R-:W4:Y:S01]  /*4370*/  LDL.LU R60, [R1+0x8] ;  /* 0x00000800013c7983 */ /* 0x000f220000300800 */
[----:B-1----:R-:W-:-:S03]  /*4380*/  FMUL.FTZ R25, R26, R25 ;  /* 0x000000191a197220 */ /* 0x002fc60000410000 */
[----:B------:R-:W4:Y:S04]  /*4390*/  LDL.LU R59, [R1+0x78] ;  /* 0x00007800013b7983 */ /* 0x000f280000300800 */
[----:B------:R-:W3:Y:S01]  /*43a0*/  LDL.LU R26, [R1+0x94] ;  /* 0x00009400011a7983 */ /* 0x000ee20000300800 */
[----:B--2---:R-:W-:-:S03]  /*43b0*/  FMUL.FTZ R38, R28, R38 ;  /* 0x000000261c267220 */ /* 0x004fc60000410000 */
[----:B------:R-:W3:Y:S01]  /*43c0*/  LDL.LU R28, [R1+0x90] ;  /* 0x00009000011c7983 */ /* 0x000ee20000300800 */
[----:B------:R-:W-:Y:S01]  /*43d0*/  FMUL.FTZ R20, R20, R39 ;  /* 0x0000002714147220 */ /* 0x000fe20000410000 */
[----:B------:R-:W-:-:S06]  /*43e0*/  FMUL.FTZ R39, R32, -1.4426950216293334961 ;  /* 0xbfb8aa3b20277820 */ /* 0x000fcc0000410000 */
[----:B------:R-:W0:Y:S02]  /*43f0*/  MUFU.EX2 R39, R39 ;  /* 0x0000002700277308 */ /* 0x000e240000000800 */
[----:B0-----:R-:W-:-:S06]  /*4400*/  FADD.FTZ R39, R39, 1 ;  /* 0x3f80000027277421 */ /* 0x001fcc0000010000 */
[----:B------:R-:W0:Y:S02]  /*4410*/  MUFU.RCP R39, R39 ;  /* 0x0000002700277308 */ /* 0x000e240000001000 */
[----:B0-----:R-:W-:Y:S01]  /*4420*/  FMUL.FTZ R39, R32, R39 ;  /* 0x0000002720277220 */ /* 0x001fe20000410000 */
[----:B---3--:R-:W-:Y:S02]  /*4430*/  F2FP.F16.F32.PACK_AB R28, R26, R28 ;  /* 0x0000001c1a1c723e */ /* 0x008fe400000000ff */
[----:B------:R-:W2:Y:S04]  /*4440*/  LDL.LU R26, [R1+0x74] ;  /* 0x00007400011a7983 */ /* 0x000ea80000300800 */
[----:B------:R-:W3:Y:S01]  /*4450*/  LDL.LU R32, [R1+0x8c] ;  /* 0x00008c0001207983 */ /* 0x000ee20000300800 */
[----:B------:R-:W-:Y:S01]  /*4460*/  FMUL.FTZ R23, R23, R56 ;  /* 0x0000003817177220 */ /* 0x000fe20000410000 */
[----:B------:R-:W-:-:S06]  /*4470*/  FMUL.FTZ R56, R40, -1.4426950216293334961 ;  /* 0xbfb8aa3b28387820 */ /* 0x000fcc0000410000 */
[----:B------:R-:W0:Y:S01]  /*4480*/  MUFU.EX2 R56, R56 ;  /* 0x0000003800387308 */ /* 0x000e220000000800 */
[----:B------:R-:W-:Y:S01]  /*4490*/  F2FP.F16.F32.PACK_AB R29, R27, R29 ;  /* 0x0000001d1b1d723e */ /* 0x000fe200000000ff */
[----:B0-----:R-:W-:-:S06]  /*44a0*/  FADD.FTZ R56, R56, 1 ;  /* 0x3f80000038387421 */ /* 0x001fcc0000010000 */
[----:B------:R-:W0:Y:S01]  /*44b0*/  MUFU.RCP R56, R56 ;  /* 0x0000003800387308 */ /* 0x000e220000001000 */
[----:B------:R-:W-:Y:S01]  /*44c0*/  F2FP.F16.F32.PACK_AB R33, R48, R33 ;  /* 0x000000213021723e */ /* 0x000fe200000000ff */
[----:B0-----:R-:W-:Y:S01]  /*44d0*/  FMUL.FTZ R40, R40, R56 ;  /* 0x0000003828287220 */ /* 0x001fe20000410000 */
[----:B--2---:R-:W-:-:S04]  /*44e0*/  IADD3 R26, P1, PT, R26, UR6, RZ ;  /* 0x000000061a1a7c10 */ /* 0x004fc8000ff3e0ff */
[----:B----4-:R-:W-:Y:S01]  /*44f0*/  IADD3.X R27, PT, PT, R59, UR7, RZ, P1, !PT ;  /* 0x000000073b1b7c10 */ /* 0x010fe20008ffe4ff */
[----:B------:R-:W0:Y:S01]  /*4500*/  LDCU.64 UR6, c[0x0][0x3a8] ;  /* 0x00007500ff0677ac */ /* 0x000e220008000a00 */
[----:B---3--:R-:W-:Y:S01]  /*4510*/  F2FP.F16.F32.PACK_AB R32, R49, R32 ;  /* 0x000000203120723e */ /* 0x008fe200000000ff */
[----:B------:R-:W2:Y:S04]  /*4520*/  LDL.LU R59, [R1+0x10] ;  /* 0x00001000013b7983 */ /* 0x000ea80000300800 */
[----:B------:R1:W-:Y:S04]  /*4530*/  STG.E.64 desc[UR8][R26.64], R28 ;  /* 0x0000001c1a007986 */ /* 0x0003e8000c101b08 */
[----:B------:R-:W2:Y:S04]  /*4540*/  LDL.LU R56, [R1+0xc] ;  /* 0x00000c0001387983 */ /* 0x000ea80000300800 */
[----:B------:R3:W-:Y:S01]  /*4550*/  STG.E.64 desc[UR8][R26.64+0x3c00], R32 ;  /* 0x003c00201a007986 */ /* 0x0007e2000c101b08 */
[----:B-1----:R-:W-:-:S02]  /*4560*/  F2FP.F16.F32.PACK_AB R28, R55, R54 ;  /* 0x00000036371c723e */ /* 0x002fc400000000ff */
[----:B------:R-:W-:Y:S01]  /*4570*/  F2FP.F16.F32.PACK_AB R29, R53, R52 ;  /* 0x00000034351d723e */ /* 0x000fe200000000ff */
[----:B------:R-:W4:Y:S04]  /*4580*/  LDL.LU R54, [R1+0x4] ;  /* 0x0000040001367983 */ /* 0x000f280000300800 */
[----:B------:R1:W-:Y:S01]  /*4590*/  STG.E.64 desc[UR8][R26.64+0x1400], R28 ;  /* 0x0014001c1a007986 */ /* 0x0003e2000c101b08 */
[----:B---3--:R-:W-:-:S03]  /*45a0*/  F2FP.F16.F32.PACK_AB R32, R3, R2 ;  /* 0x000000020320723e */ /* 0x008fc600000000ff */
[----:B------:R-:W3:Y:S01]  /*45b0*/  LDL.LU R55, [R1+0x14] ;  /* 0x0000140001377983 */ /* 0x000ee20000300800 */
[----:B-1----:R-:W-:-:S03]  /*45c0*/  F2FP.F16.F32.PACK_AB R28, R43, R60 ;  /* 0x0000003c2b1c723e */ /* 0x002fc600000000ff */
[----:B------:R-:W2:Y:S04]  /*45d0*/  LDL.LU R60, [R1+0x44] ;  /* 0x00004400013c7983 */ /* 0x000ea80000300800 */
[----:B------:R-:W3:Y:S01]  /*45e0*/  LDL.LU R2, [R1+0x88] ;  /* 0x0000880001027983 */ /* 0x000ee20000300800 */
[----:B------:R-:W-:Y:S02]  /*45f0*/  F2FP.F16.F32.PACK_AB R33, R5, R4 ;  /* 0x000000040521723e */ /* 0x000fe400000000ff */
[----:B---3--:R-:W-:Y:S02]  /*4600*/  F2FP.F16.F32.PACK_AB R4, R55, R2 ;  /* 0x000000023704723e */ /* 0x008fe400000000ff */
[----:B------:R-:W3:Y:S01]  /*4610*/  LDL.LU R2, [R1+0x84] ;  /* 0x0000840001027983 */ /* 0x000ee20000300800 */
        /* <DEDUP_REMOVED lines=22> */
[----:B--2---:R-:W-:Y:S01]  /*4780*/  F2FP.F16.F32.PACK_AB R5, R56, R59 ;  /* 0x0000003b3805723e */ /* 0x004fe200000000ff */
        /* <DEDUP_REMOVED lines=13> */
[----:B---3--:R-:W-:-:S04]  /*4860*/  IADD3 R2, P1, PT, R2, 0x3, RZ ;  /* 0x0000000302027810 */ /* 0x008fc80007f3e0ff */
[----:B------:R-:W-:Y:S02]  /*4870*/  IADD3.X R60, PT, PT, RZ, R60, RZ, P1, !PT ;  /* 0x0000003cff3c7210 */ /* 0x000fe40000ffe4ff */
[----:B0-----:R-:W-:-:S03]  /*4880*/  ISETP.GE.U32.AND P1, PT, R2, UR6, PT ;  /* 0x0000000602007c0c */ /* 0x001fc6000bf26070 */
[----:B------:R2:W-:Y:S01]  /*4890*/  STL [R1+0x44], R60 ;  /* 0x0000443c01007387 */ /* 0x0005e20000100800 */
[----:B------:R-:W-:-:S13]  /*48a0*/  ISETP.GE.AND.EX P1, PT, R60, UR7, PT, P1 ;  /* 0x000000073c007c0c */ /* 0x000fda000bf26310 */
[----:B--2---:R-:W-:Y:S05]  /*48b0*/  @!P1 BRA `(.L_x_886) ;  /* 0xffffffb800889947 */ /* 0x004fea000383ffff */
[----:B------:R-:W-:Y:S05]  /*48c0*/  EXIT ;  /* 0x000000000000794d */ /* 0x000fea0003800000 */
.L_x_887:
        /* <DEDUP_REMOVED lines=11> */
.L_x_927:


//--------------------- .nv.shared._ZN13group_norm_v218gn_bwd_cuda_kernelI13__nv_bfloat16Li320ELi1ELi32ELi20ELi4096ELb0ELb1ELi64ELi320ELi320ELi4ELb1ELi2ELb0ELb0ELNS_15WgradSyncMethodE3ENS_16CompileConditionILi1000EEEEEvPT_S6_S6_PKS5_S8_S8_S8_PKfflPfPj --------------------------
	.section	.nv.shared._ZN13group_norm_v218gn_bwd_cuda_kernelI13__nv_bfloat16Li320ELi1ELi32ELi20ELi4096ELb0ELb1ELi64ELi320ELi320ELi4ELb1ELi2ELb0ELb0ELNS_15WgradSyncMethodE3ENS_16CompileConditionILi1000EEEEEvPT_S6_S6_PKS5_S8_S8_S8_PKfflPfPj,"aw",@nobits
	.sectionflags	@""
	.align	8
.nv.shared._ZN13group_norm_v218gn_bwd_cuda_kernelI13__nv_bfloat16Li320ELi1ELi32ELi20ELi4096ELb0ELb1ELi64ELi320ELi320ELi4ELb1ELi2ELb0ELb0ELNS_15WgradSyncMethodE3ENS_16CompileConditionILi1000EEEEEvPT_S6_S6_PKS5_S8_S8_S8_PKfflPfPj:
	.zero		14592


//--------------------- .nv.shared.reserved.0     --------------------------
	.section	.nv.shared.reserved.0,"aw",@nobits
	.weak		__nv_reservedSMEM_offset_0_alias
	.size		__nv_reservedSMEM_offset_0_alias, 0, 64
	.other		__nv_reservedSMEM_offset_0_alias,@"STO_CUDA_RESERVED_SHARED STV_DEFAULT"
__nv_reservedSMEM_offset_0_alias:
	.zero		0
	.zero		64


//--------------------- .nv.shared._ZN13group_norm_v218gn_bwd_cuda_kernelI13__nv_bfloat16Li320ELi2ELi32ELi20ELi4096ELb0ELb1ELi32ELi320ELi320ELi4ELb1ELi2ELb0ELb0ELNS_15WgradSyncMethodE3ENS_16CompileConditionILi1000EEEEEvPT_S6_S6_PKS5_S8_S8_S8_PKfflPfPj --------------------------
	.section	.nv.shared._ZN13group_norm_v218gn_bwd_cuda_kernelI13__nv_bfloat16Li320ELi2ELi32ELi20ELi4096ELb0ELb1ELi32ELi320ELi320ELi4ELb1ELi2ELb0ELb0ELNS_15WgradSyncMethodE3ENS_16CompileConditionILi1000EEEEEvPT_S6_S6_PKS5_S8_S8_S8_PKfflPfPj,"aw",@nobits
	.sectionflags	@""
	.align	8
.nv.shared._ZN13group_norm_v218gn_bwd_cuda_kernelI13__nv_bfloat16Li320ELi2ELi32ELi20ELi4096ELb0ELb1ELi32ELi320ELi320ELi4ELb1ELi2ELb0ELb0ELNS_15WgradSyncMethodE3ENS_16CompileConditionILi1000EEEEEvPT_S6_S6_PKS5_S8_S8_S8_PKfflPfPj:
	.zero		14592


//--------------------- .nv.shared._ZN13group_norm_v218gn_bwd_cuda_kernelI13__nv_bfloat16Li320ELi3ELi32ELi20ELi4096ELb0ELb1ELi32ELi320ELi320ELi4ELb1ELi2ELb0ELb0ELNS_15WgradSyncMethodE3ENS_16CompileConditionILi1000EEEEEvPT_S6_S6_PKS5_S8_S8_S8_PKfflPfPj --------------------------
	.section	.nv.shared._ZN13group_norm_v218gn_bwd_cuda_kernelI13__nv_bfloat16Li320ELi3ELi32ELi20ELi4096ELb0ELb1ELi32ELi320ELi320ELi4ELb1ELi2ELb0ELb0ELNS_15WgradSyncMethodE3ENS_16CompileConditionILi1000EEEEEvPT_S6_S6_PKS5_S8_S8_S8_PKfflPfPj,"aw",@nobits
	.sectionflags	@""
	.align	8
.nv.shared._ZN13group_norm_v218gn_bwd_cuda_kernelI13__nv_bfloat16Li320ELi3ELi32ELi20ELi4096ELb0ELb1ELi32ELi320ELi320ELi4ELb1ELi2ELb0ELb0ELNS_15WgradSyncMethodE3ENS_16CompileConditionILi1000EEEEEvPT_S6_S6_PKS5_S8_S8_S8_PKfflPfPj:
	.zero		14592


//--------------------- .nv.shared._ZN13group_norm_v218gn_bwd_cuda_kernelI13__nv_bfloat16Li320ELi3ELi32ELi20ELi4096ELb0ELb1ELi32ELi320ELi320ELi4ELb1ELi3ELb0ELb0ELNS_15WgradSyncMethodE2ENS_16CompileConditionILi1000EEEEEvPT_S6_S6_PKS5_S8_S8_S8_PKfflPfPj --------------------------
	.section	.nv.shared._ZN13group_norm_v218gn_bwd_cuda_kernelI13__nv_bfloat16Li320ELi3ELi32ELi20ELi4096ELb0ELb1ELi32ELi320ELi320ELi4ELb1ELi3ELb0ELb0ELNS_15WgradSyncMethodE2ENS_16CompileConditionILi1000EEEEEvPT_S6_S6_PKS5_S8_S8_S8_PKfflPfPj,"aw",@nobits
	.sectionflags	@""
	.align	8
.nv.shared._ZN13group_norm_v218gn_bwd_cuda_kernelI13__nv_bfloat16Li320ELi3ELi32ELi20ELi4096ELb0ELb1ELi32ELi320ELi320ELi4ELb1ELi3ELb0ELb0ELNS_15WgradSyncMethodE2ENS_16CompileConditionILi1000EEEEEvPT_S6_S6_PKS5_S8_S8_S8_PKfflPfPj:
	.zero		14592


//--------------------- .nv.shared._ZN13group_norm_v218gn_bwd_cuda_kernelI13__nv_bfloat16Li320ELi1ELi16ELi40ELi4096ELb1ELb1ELi64ELi320ELi320ELi4ELb1ELi2ELb0ELb0ELNS_15WgradSyncMethodE3ENS_16CompileConditionILi1000EEEEEvPT_S6_S6_PKS5_S8_S8_S8_PKfflPfPj --------------------------
	.section	.nv.shared._ZN13group_norm_v218gn_bwd_cuda_kernelI13__nv_bfloat16Li320ELi1ELi16ELi40ELi4096ELb1ELb1ELi64ELi320ELi320ELi4ELb1ELi2ELb0ELb0ELNS_15WgradSyncMethodE3ENS_16CompileConditionILi1000EEEEEvPT_S6_S6_PKS5_S8_S8_S8_PKfflPfPj,"aw",@nobits
	.sectionflags	@""
	.align	8
.nv.shared._ZN13group_norm_v218gn_bwd_cuda_kernelI13__nv_bfloat16Li320ELi1ELi16ELi40ELi4096ELb1ELb1ELi64ELi320ELi320ELi4ELb1ELi2ELb0ELb0ELNS_15WgradSyncMethodE3ENS_16CompileConditionILi1000EEEEEvPT_S6_S6_PKS5_S8_S8_S8_PKfflPfPj:
	.zero		14528


//--------------------- .nv.shared._ZN13group_norm_v218gn_bwd_cuda_kernelI13__nv_bfloat16Li320ELi2ELi16ELi40ELi4096ELb1ELb1ELi32ELi320ELi320ELi4ELb1ELi2ELb0ELb0ELNS_15WgradSyncMethodE3ENS_16CompileConditionILi1000EEEEEvPT_S6_S6_PKS5_S8_S8_S8_PKfflPfPj --------------------------
	.section	.nv.shared._ZN13group_norm_v218gn_bwd_cuda_kernelI13__nv_bfloat16Li320ELi2ELi16ELi40ELi4096ELb1ELb1ELi32ELi320ELi320ELi4ELb1ELi2ELb0ELb0ELNS_15WgradSyncMethodE3ENS_16CompileConditionILi1000EEEEEvPT_S6_S6_PKS5_S8_S8_S8_PKfflPfPj,"aw",@nobits
	.sectionflags	@""
	.align	8
.nv.shared._ZN13group_norm_v218gn_bwd_cuda_kernelI13__nv_bfloat16Li320ELi2ELi16ELi40ELi4096ELb1ELb1ELi32ELi320ELi320ELi4ELb1ELi2ELb0ELb0ELNS_15WgradSyncMethodE3ENS_16CompileConditionILi1000EEEEEvPT_S6_S6_PKS5_S8_S8_S8_PKfflPfPj:
	.zero		14528


//--------------------- .nv.shared._ZN13group_norm_v218gn_bwd_cuda_kernelI13__nv_bfloat16Li320ELi3ELi16ELi40ELi4096ELb1ELb1ELi32ELi320ELi320ELi4ELb1ELi2ELb0ELb0ELNS_15WgradSyncMethodE3ENS_16CompileConditionILi1000EEEEEvPT_S6_S6_PKS5_S8_S8_S8_PKfflPfPj --------------------------
	.section	.nv.shared._ZN13group_norm_v218gn_bwd_cuda_kernelI13__nv_bfloat16Li320ELi3ELi16ELi40ELi4096ELb1ELb1ELi32ELi320ELi320ELi4ELb1ELi2ELb0ELb0ELNS_15WgradSyncMethodE3ENS_16CompileConditionILi1000EEEEEvPT_S6_S6_PKS5_S8_S8_S8_PKfflPfPj,"aw",@nobits
	.sectionflags	@""
	.align	8
.nv.shared._ZN13group_norm_v218gn_bwd_cuda_kernelI13__nv_bfloat16Li320ELi3ELi16ELi40ELi4096ELb1ELb1ELi32ELi320ELi320ELi4ELb1ELi2ELb0ELb0ELNS_15WgradSyncMethodE3ENS_16CompileConditionILi1000EEEEEvPT_S6_S6_PKS5_S8_S8_S8_PKfflPfPj:
	.zero		14528


//--------------------- .nv.shared._ZN13group_norm_v218gn_bwd_cuda_kernelI13__nv_bfloat16Li320ELi3ELi16ELi40ELi4096ELb1ELb1ELi32ELi320ELi320ELi4ELb1ELi3ELb0ELb0ELNS_15WgradSyncMethodE2ENS_16CompileConditionILi1000EEEEEvPT_S6_S6_PKS5_S8_S8_S8_PKfflPfPj --------------------------
	.section	.nv.shared._ZN13group_norm_v218gn_bwd_cuda_kernelI13__nv_bfloat16Li320ELi3ELi16ELi40ELi4096ELb1ELb1ELi32ELi320ELi320ELi4ELb1ELi3ELb0ELb0ELNS_15WgradSyncMethodE2ENS_16CompileConditionILi1000EEEEEvPT_S6_S6_PKS5_S8_S8_S8_PKfflPfPj,"aw",@nobits
	.sectionflags	@""
	.align	8
.nv.shared._ZN13group_norm_v218gn_bwd_cuda_kernelI13__nv_bfloat16Li320ELi3ELi16ELi40ELi4096ELb1ELb1ELi32ELi320ELi320ELi4ELb1ELi3ELb0ELb0ELNS_15WgradSyncMethodE2ENS_16CompileConditionILi1000EEEEEvPT_S6_S6_PKS5_S8_S8_S8_PKfflPfPj:
	.zero		14528


//--------------------- .nv.shared._ZN13group_norm_v214gn_cuda_kernelI13__nv_bfloat16Li320ELi3ELi32ELi20ELi4096ELb0ELi32ELi320ELi320ELi4ELb1ELi2ELb0ELb0ENS_16CompileConditionILi1000EEEEEvPT_PKS4_S7_S7_flPfS8_Pj --------------------------
	.section	.nv.shared._ZN13group_norm_v214gn_cuda_kernelI13__nv_bfloat16Li320ELi3ELi32ELi20ELi4096ELb0ELi32ELi320ELi320ELi4ELb1ELi2ELb0ELb0ENS_16CompileConditionILi1000EEEEEvPT_PKS4_S7_S7_flPfS8_Pj,"aw",@nobits
	.sectionflags	@""
	.align	8
.nv.shared._ZN13group_norm_v214gn_cuda_kernelI13__nv_bfloat16Li320ELi3ELi32ELi20ELi4096ELb0ELi32ELi320ELi320ELi4ELb1ELi2ELb0ELb0ENS_16CompileConditionILi1000EEEEEvPT_PKS4_S7_S7_flPfS8_Pj:
	.zero		4352


//--------------------- .nv.shared._ZN13group_norm_v214gn_cuda_kernelI13__nv_bfloat16Li320ELi1ELi32ELi20ELi4096ELb0ELi64ELi320ELi320ELi4ELb1ELi2ELb0ELb0ENS_16CompileConditionILi1000EEEEEvPT_PKS4_S7_S7_flPfS8_Pj --------------------------
	.section	.nv.shared._ZN13group_norm_v214gn_cuda_kernelI13__nv_bfloat16Li320ELi1ELi32ELi20ELi4096ELb0ELi64ELi320ELi320ELi4ELb1ELi2ELb0ELb0ENS_16CompileConditionILi1000EEEEEvPT_PKS4_S7_S7_flPfS8_Pj,"aw",@nobits
	.sectionflags	@""
	.align	8
.nv.shared._ZN13group_norm_v214gn_cuda_kernelI13__nv_bfloat16Li320ELi1ELi32ELi20ELi4096ELb0ELi64ELi320ELi320ELi4ELb1ELi2ELb0ELb0ENS_16CompileConditionILi1000EEEEEvPT_PKS4_S7_S7_flPfS8_Pj:
	.zero		4352


//--------------------- .nv.shared._ZN13group_norm_v214gn_cuda_kernelI13__nv_bfloat16Li320ELi1ELi32ELi20ELi4096ELb0ELi128ELi320ELi320ELi4ELb1ELi4ELb0ELb0ENS_16CompileConditionILi1000EEEEEvPT_PKS4_S7_S7_flPfS8_Pj --------------------------
	.section	.nv.shared._ZN13group_norm_v214gn_cuda_kernelI13__nv_bfloat16Li320ELi1ELi32ELi20ELi4096ELb0ELi128ELi320ELi320ELi4ELb1ELi4ELb0ELb0ENS_16CompileConditionILi1000EEEEEvPT_PKS4_S7_S7_flPfS8_Pj,"aw",@nobits
	.sectionflags	@""
	.align	8
.nv.shared._ZN13group_norm_v214gn_cuda_kernelI13__nv_bfloat16Li320ELi1ELi32ELi20ELi4096ELb0ELi128ELi320ELi320ELi4ELb1ELi4ELb0ELb0ENS_16CompileConditionILi1000EEEEEvPT_PKS4_S7_S7_flPfS8_Pj:
	.zero		4352


//--------------------- .nv.shared._ZN13group_norm_v214gn_cuda_kernelI13__nv_bfloat16Li320ELi2ELi32ELi20ELi4096ELb0ELi64ELi320ELi320ELi4ELb1ELi4ELb0ELb0ENS_16CompileConditionILi1000EEEEEvPT_PKS4_S7_S7_flPfS8_Pj --------------------------
	.section	.nv.shared._ZN13group_norm_v214gn_cuda_kernelI13__nv_bfloat16Li320ELi2ELi32ELi20ELi4096ELb0ELi64ELi320ELi320ELi4ELb1ELi4ELb0ELb0ENS_16CompileConditionILi1000EEEEEvPT_PKS4_S7_S7_flPfS8_Pj,"aw",@nobits
	.sectionflags	@""
	.align	8
.nv.shared._ZN13group_norm_v214gn_cuda_kernelI13__nv_bfloat16Li320ELi2ELi32ELi20ELi4096ELb0ELi64ELi320ELi320ELi4ELb1ELi4ELb0ELb0ENS_16CompileConditionILi1000EEEEEvPT_PKS4_S7_S7_flPfS8_Pj:
	.zero		4352


//--------------------- .nv.shared._ZN13group_norm_v214gn_cuda_kernelI13__nv_bfloat16Li320ELi3ELi32ELi20ELi4096ELb0ELi64ELi320ELi320ELi4ELb1ELi5ELb0ELb0ENS_16CompileConditionILi1000EEEEEvPT_PKS4_S7_S7_flPfS8_Pj --------------------------
	.section	.nv.shared._ZN13group_norm_v214gn_cuda_kernelI13__nv_bfloat16Li320ELi3ELi32ELi20ELi4096ELb0ELi64ELi320ELi320ELi4ELb1ELi5ELb0ELb0ENS_16CompileConditionILi1000EEEEEvPT_PKS4_S7_S7_flPfS8_Pj,"aw",@nobits
	.sectionflags	@""
	.align	8
.nv.shared._ZN13group_norm_v214gn_cuda_kernelI13__nv_bfloat16Li320ELi3ELi32ELi20ELi4096ELb0ELi64ELi320ELi320ELi4ELb1ELi5ELb0ELb0ENS_16CompileConditionILi1000EEEEEvPT_PKS4_S7_S7_flPfS8_Pj:
	.zero		4352


//--------------------- .nv.shared._ZN13group_norm_v214gn_cuda_kernelI13__nv_bfloat16Li320ELi3ELi32ELi20ELi4096ELb0ELi64ELi320ELi320ELi4ELb1ELi6ELb0ELb0ENS_16CompileConditionILi1000EEEEEvPT_PKS4_S7_S7_flPfS8_Pj --------------------------
	.section	.nv.shared._ZN13group_norm_v214gn_cuda_kernelI13__nv_bfloat16Li320ELi3ELi32ELi20ELi4096ELb0ELi64ELi320ELi320ELi4ELb1ELi6ELb0ELb0ENS_16CompileConditionILi1000EEEEEvPT_PKS4_S7_S7_flPfS8_Pj,"aw",@nobits
	.sectionflags	@""
	.align	8
.nv.shared._ZN13group_norm_v214gn_cuda_kernelI13__nv_bfloat16Li320ELi3ELi32ELi20ELi4096ELb0ELi64ELi320ELi320ELi4ELb1ELi6ELb0ELb0ENS_16CompileConditionILi1000EEEEEvPT_PKS4_S7_S7_flPfS8_Pj:
	.zero		4352


//--------------------- .nv.shared._ZN13group_norm_v214gn_cuda_kernelI13__nv_bfloat16Li320ELi3ELi16ELi40ELi4096ELb1ELi32ELi320ELi320ELi4ELb1ELi2ELb0ELb0ENS_16CompileConditionILi1000EEEEEvPT_PKS4_S7_S7_flPfS8_Pj --------------------------
	.section	.nv.shared._ZN13group_norm_v214gn_cuda_kernelI13__nv_bfloat16Li320ELi3ELi16ELi40ELi4096ELb1ELi32ELi320ELi320ELi4ELb1ELi2ELb0ELb0ENS_16CompileConditionILi1000EEEEEvPT_PKS4_S7_S7_flPfS8_Pj,"aw",@nobits
	.sectionflags	@""
	.align	8
.nv.shared._ZN13group_norm_v214gn_cuda_kernelI13__nv_bfloat16Li320ELi3ELi16ELi40ELi4096ELb1ELi32ELi320ELi320ELi4ELb1ELi2ELb0ELb0ENS_16CompileConditionILi1000EEEEEvPT_PKS4_S7_S7_flPfS8_Pj:
	.zero		4288


//--------------------- .nv.shared._ZN13group_norm_v214gn_cuda_kernelI13__nv_bfloat16Li320ELi1ELi16ELi40ELi4096ELb1ELi64ELi320ELi320ELi4ELb1ELi2ELb0ELb0ENS_16CompileConditionILi1000EEEEEvPT_PKS4_S7_S7_flPfS8_Pj --------------------------
	.section	.nv.shared._ZN13group_norm_v214gn_cuda_kernelI13__nv_bfloat16Li320ELi1ELi16ELi40ELi4096ELb1ELi64ELi320ELi320ELi4ELb1ELi2ELb0ELb0ENS_16CompileConditionILi1000EEEEEvPT_PKS4_S7_S7_flPfS8_Pj,"aw",@nobits
	.sectionflags	@""
	.align	8
.nv.shared._ZN13group_norm_v214gn_cuda_kernelI13__nv_bfloat16Li320ELi1ELi16ELi40ELi4096ELb1ELi64ELi320ELi320ELi4ELb1ELi2ELb0ELb0ENS_16CompileConditionILi1000EEEEEvPT_PKS4_S7_S7_flPfS8_Pj:
	.zero		4288


//--------------------- .nv.shared._ZN13group_norm_v214gn_cuda_kernelI13__nv_bfloat16Li320ELi1ELi16ELi40ELi4096ELb1ELi128ELi320ELi320ELi4ELb1ELi4ELb0ELb0ENS_16CompileConditionILi1000EEEEEvPT_PKS4_S7_S7_flPfS8_Pj --------------------------
	.section	.nv.shared._ZN13group_norm_v214gn_cuda_kernelI13__nv_bfloat16Li320ELi1ELi16ELi40ELi4096ELb1ELi128ELi320ELi320ELi4ELb1ELi4ELb0ELb0ENS_16CompileConditionILi1000EEEEEvPT_PKS4_S7_S7_flPfS8_Pj,"aw",@nobits
	.sectionflags	@""
	.align	8
.nv.shared._ZN13group_norm_v214gn_cuda_kernelI13__nv_bfloat16Li320ELi1ELi16ELi40ELi4096ELb1ELi128ELi320ELi320ELi4ELb1ELi4ELb0ELb0ENS_16CompileConditionILi1000EEEEEvPT_PKS4_S7_S7_flPfS8_Pj:
	.zero		4288


//--------------------- .nv.shared._ZN13group_norm_v214gn_cuda_kernelI13__nv_bfloat16Li320ELi2ELi16ELi40ELi4096ELb1ELi64ELi320ELi320ELi4ELb1ELi4ELb0ELb0ENS_16CompileConditionILi1000EEEEEvPT_PKS4_S7_S7_flPfS8_Pj --------------------------
	.section	.nv.shared._ZN13group_norm_v214gn_cuda_kernelI13__nv_bfloat16Li320ELi2ELi16ELi40ELi4096ELb1ELi64ELi320ELi320ELi4ELb1ELi4ELb0ELb0ENS_16CompileConditionILi1000EEEEEvPT_PKS4_S7_S7_flPfS8_Pj,"aw",@nobits
	.sectionflags	@""
	.align	8
.nv.shared._ZN13group_norm_v214gn_cuda_kernelI13__nv_bfloat16Li320ELi2ELi16ELi40ELi4096ELb1ELi64ELi320ELi320ELi4ELb1ELi4ELb0ELb0ENS_16CompileConditionILi1000EEEEEvPT_PKS4_S7_S7_flPfS8_Pj:
	.zero		4288


//--------------------- .nv.shared._ZN13group_norm_v214gn_cuda_kernelI13__nv_bfloat16Li320ELi3ELi16ELi40ELi4096ELb1ELi64ELi320ELi320ELi4ELb1ELi5ELb0ELb0ENS_16CompileConditionILi1000EEEEEvPT_PKS4_S7_S7_flPfS8_Pj --------------------------
	.section	.nv.shared._ZN13group_norm_v214gn_cuda_kernelI13__nv_bfloat16Li320ELi3ELi16ELi40ELi4096ELb1ELi64ELi320ELi320ELi4ELb1ELi5ELb0ELb0ENS_16CompileConditionILi1000EEEEEvPT_PKS4_S7_S7_flPfS8_Pj,"aw",@nobits
	.sectionflags	@""
	.align	8
.nv.shared._ZN13group_norm_v214gn_cuda_kernelI13__nv_bfloat16Li320ELi3ELi16ELi40ELi4096ELb1ELi64ELi320ELi320ELi4ELb1ELi5ELb0ELb0ENS_16CompileConditionILi1000EEEEEvPT_PKS4_S7_S7_flPfS8_Pj:
	.zero		4288


//--------------------- .nv.shared._ZN13group_norm_v214gn_cuda_kernelI13__nv_bfloat16Li320ELi3ELi16ELi40ELi4096ELb1ELi64ELi320ELi320ELi4ELb1ELi6ELb0ELb0ENS_16CompileConditionILi1000EEEEEvPT_PKS4_S7_S7_flPfS8_Pj --------------------------
	.section	.nv.shared._ZN13group_norm_v214gn_cuda_kernelI13__nv_bfloat16Li320ELi3ELi16ELi40ELi4096ELb1ELi64ELi320ELi320ELi4ELb1ELi6ELb0ELb0ENS_16CompileConditionILi1000EEEEEvPT_PKS4_S7_S7_flPfS8_Pj,"aw",@nobits
	.sectionflags	@""
	.align	8
.nv.shared._ZN13group_norm_v214gn_cuda_kernelI13__nv_bfloat16Li320ELi3ELi16ELi40ELi4096ELb1ELi64ELi320ELi320ELi4ELb1ELi6ELb0ELb0ENS_16CompileConditionILi1000EEEEEvPT_PKS4_S7_S7_flPfS8_Pj:
	.zero		4288


//--------------------- .nv.shared._ZN13group_norm_v218gn_bwd_cuda_kernelI6__halfLi320ELi1ELi32ELi20ELi4096ELb0ELb1ELi64ELi320ELi320ELi4ELb1ELi2ELb0ELb0ELNS_15WgradSyncMethodE3ENS_16CompileConditionILi1000EEEEEvPT_S6_S6_PKS5_S8_S8_S8_PKfflPfPj --------------------------
	.section	.nv.shared._ZN13group_norm_v218gn_bwd_cuda_kernelI6__halfLi320ELi1ELi32ELi20ELi4096ELb0ELb1ELi64ELi320ELi320ELi4ELb1ELi2ELb0ELb0ELNS_15WgradSyncMethodE3ENS_16CompileConditionILi1000EEEEEvPT_S6_S6_PKS5_S8_S8_S8_PKfflPfPj,"aw",@nobits
	.sectionflags	@""
	.align	8
.nv.shared._ZN13group_norm_v218gn_bwd_cuda_kernelI6__halfLi320ELi1ELi32ELi20ELi4096ELb0ELb1ELi64ELi320ELi320ELi4ELb1ELi2ELb0ELb0ELNS_15WgradSyncMethodE3ENS_16CompileConditionILi1000EEEEEvPT_S6_S6_PKS5_S8_S8_S8_PKfflPfPj:
	.zero		14592


//--------------------- .nv.shared._ZN13group_norm_v218gn_bwd_cuda_kernelI6__halfLi320ELi2ELi32ELi20ELi4096ELb0ELb1ELi32ELi320ELi320ELi4ELb1ELi2ELb0ELb0ELNS_15WgradSyncMethodE3ENS_16CompileConditionILi1000EEEEEvPT_S6_S6_PKS5_S8_S8_S8_PKfflPfPj --------------------------
	.section	.nv.shared._ZN13group_norm_v218gn_bwd_cuda_kernelI6__halfLi320ELi2ELi32ELi20ELi4096ELb0ELb1ELi32ELi320ELi320ELi4ELb1ELi2ELb0ELb0ELNS_15WgradSyncMethodE3ENS_16CompileConditionILi1000EEEEEvPT_S6_S6_PKS5_S8_S8_S8_PKfflPfPj,"aw",@nobits
	.sectionflags	@""
	.align	8
.nv.shared._ZN13group_norm_v218gn_bwd_cuda_kernelI6__halfLi320ELi2ELi32ELi20ELi4096ELb0ELb1ELi32ELi320ELi320ELi4ELb1ELi2ELb0ELb0ELNS_15WgradSyncMethodE3ENS_16CompileConditionILi1000EEEEEvPT_S6_S6_PKS5_S8_S8_S8_PKfflPfPj:
	.zero		14592


//--------------------- .nv.shared._ZN13group_norm_v218gn_bwd_cuda_kernelI6__halfLi320ELi3ELi32ELi20ELi4096ELb0ELb1ELi32ELi320ELi320ELi4ELb1ELi2ELb0ELb0ELNS_15WgradSyncMethodE3ENS_16CompileConditionILi1000EEEEEvPT_S6_S6_PKS5_S8_S8_S8_PKfflPfPj --------------------------
	.section	.nv.shared._ZN13group_norm_v218gn_bwd_cuda_kernelI6__halfLi320ELi3ELi32ELi20ELi4096ELb0ELb1ELi32ELi320ELi320ELi4ELb1ELi2ELb0ELb0ELNS_15WgradSyncMethodE3ENS_16CompileConditionILi1000EEEEEvPT_S6_S6_PKS5_S8_S8_S8_PKfflPfPj,"aw",@nobits
	.sectionflags	@""
	.align	8
.nv.shared._ZN13group_norm_v218gn_bwd_cuda_kernelI6__halfLi320ELi3ELi32ELi20ELi4096ELb0ELb1ELi32ELi320ELi320ELi4ELb1ELi2ELb0ELb0ELNS_15WgradSyncMethodE3ENS_16CompileConditionILi1000EEEEEvPT_S6_S6_PKS5_S8_S8_S8_PKfflPfPj:
	.zero		14592


//--------------------- .nv.shared._ZN13group_norm_v218gn_bwd_cuda_kernelI6__halfLi320ELi3ELi32ELi20ELi4096ELb0ELb1ELi32ELi320ELi320ELi4ELb1ELi3ELb0ELb0ELNS_15WgradSyncMethodE2ENS_16CompileConditionILi1000EEEEEvPT_S6_S6_PKS5_S8_S8_S8_PKfflPfPj --------------------------
	.section	.nv.shared._ZN13group_norm_v218gn_bwd_cuda_kernelI6__halfLi320ELi3ELi32ELi20ELi4096ELb0ELb1ELi32ELi320ELi320ELi4ELb1ELi3ELb0ELb0ELNS_15WgradSyncMethodE2ENS_16CompileConditionILi1000EEEEEvPT_S6_S6_PKS5_S8_S8_S8_PKfflPfPj,"aw",@nobits
	.sectionflags	@""
	.align	8
.nv.shared._ZN13group_norm_v218gn_bwd_cuda_kernelI6__halfLi320ELi3ELi32ELi20ELi4096ELb0ELb1ELi32ELi320ELi320ELi4ELb1ELi3ELb0ELb0ELNS_15WgradSyncMethodE2ENS_16CompileConditionILi1000EEEEEvPT_S6_S6_PKS5_S8_S8_S8_PKfflPfPj:
	.zero		14592


//--------------------- .nv.shared._ZN13group_norm_v218gn_bwd_cuda_kernelI6__halfLi320ELi1ELi16ELi40ELi4096ELb1ELb1ELi64ELi320ELi320ELi4ELb1ELi2ELb0ELb0ELNS_15WgradSyncMethodE3ENS_16CompileConditionILi1000EEEEEvPT_S6_S6_PKS5_S8_S8_S8_PKfflPfPj --------------------------
	.section	.nv.shared._ZN13group_norm_v218gn_bwd_cuda_kernelI6__halfLi320ELi1ELi16ELi40ELi4096ELb1ELb1ELi64ELi320ELi320ELi4ELb1ELi2ELb0ELb0ELNS_15WgradSyncMethodE3ENS_16CompileConditionILi1000EEEEEvPT_S6_S6_PKS5_S8_S8_S8_PKfflPfPj,"aw",@nobits
	.sectionflags	@""
	.align	8
.nv.shared._ZN13group_norm_v218gn_bwd_cuda_kernelI6__halfLi320ELi1ELi16ELi40ELi4096ELb1ELb1ELi64ELi320ELi320ELi4ELb1ELi2ELb0ELb0ELNS_15WgradSyncMethodE3ENS_16CompileConditionILi1000EEEEEvPT_S6_S6_PKS5_S8_S8_S8_PKfflPfPj:
	.zero		14528


//--------------------- .nv.shared._ZN13group_norm_v218gn_bwd_cuda_kernelI6__halfLi320ELi2ELi16ELi40ELi4096ELb1ELb1ELi32ELi320ELi320ELi4ELb1ELi2ELb0ELb0ELNS_15WgradSyncMethodE3ENS_16CompileConditionILi1000EEEEEvPT_S6_S6_PKS5_S8_S8_S8_PKfflPfPj --------------------------
	.section	.nv.shared._ZN13group_norm_v218gn_bwd_cuda_kernelI6__halfLi320ELi2ELi16ELi40ELi4096ELb1ELb1ELi32ELi320ELi320ELi4ELb1ELi2ELb0ELb0ELNS_15WgradSyncMethodE3ENS_16CompileConditionILi1000EEEEEvPT_S6_S6_PKS5_S8_S8_S8_PKfflPfPj,"aw",@nobits
	.sectionflags	@""
	.align	8
.nv.shared._ZN13group_norm_v218gn_bwd_cuda_kernelI6__halfLi320ELi2ELi16ELi40ELi4096ELb1ELb1ELi32ELi320ELi320ELi4ELb1ELi2ELb0ELb0ELNS_15WgradSyncMethodE3ENS_16CompileConditionILi1000EEEEEvPT_S6_S6_PKS5_S8_S8_S8_PKfflPfPj:
	.zero		14528


//--------------------- .nv.shared._ZN13group_norm_v218gn_bwd_cuda_kernelI6__halfLi320ELi3ELi16ELi40ELi4096ELb1ELb1ELi32ELi320ELi320ELi4ELb1ELi2ELb0ELb0ELNS_15WgradSyncMethodE3ENS_16CompileConditionILi1000EEEEEvPT_S6_S6_PKS5_S8_S8_S8_PKfflPfPj --------------------------
	.section	.nv.shared._ZN13group_norm_v218gn_bwd_cuda_kernelI6__halfLi320ELi3ELi16ELi40ELi4096ELb1ELb1ELi32ELi320ELi320ELi4ELb1ELi2ELb0ELb0ELNS_15WgradSyncMethodE3ENS_16CompileConditionILi1000EEEEEvPT_S6_S6_PKS5_S8_S8_S8_PKfflPfPj,"aw",@nobits
	.sectionflags	@""
	.align	8
.nv.shared._ZN13group_norm_v218gn_bwd_cuda_kernelI6__halfLi320ELi3ELi16ELi40ELi4096ELb1ELb1ELi32ELi320ELi320ELi4ELb1ELi2ELb0ELb0ELNS_15WgradSyncMethodE3ENS_16CompileConditionILi1000EEEEEvPT_S6_S6_PKS5_S8_S8_S8_PKfflPfPj:
	.zero		14528


//--------------------- .nv.shared._ZN13group_norm_v218gn_bwd_cuda_kernelI6__halfLi320ELi3ELi16ELi40ELi4096ELb1ELb1ELi32ELi320ELi320ELi4ELb1ELi3ELb0ELb0ELNS_15WgradSyncMethodE2ENS_16CompileConditionILi1000EEEEEvPT_S6_S6_PKS5_S8_S8_S8_PKfflPfPj --------------------------
	.section	.nv.shared._ZN13group_norm_v218gn_bwd_cuda_kernelI6__halfLi320ELi3ELi16ELi40ELi4096ELb1ELb1ELi32ELi320ELi320ELi4ELb1ELi3ELb0ELb0ELNS_15WgradSyncMethodE2ENS_16CompileConditionILi1000EEEEEvPT_S6_S6_PKS5_S8_S8_S8_PKfflPfPj,"aw",@nobits
	.sectionflags	@""
	.align	8
.nv.shared._ZN13group_norm_v218gn_bwd_cuda_kernelI6__halfLi320ELi3ELi16ELi40ELi4096ELb1ELb1ELi32ELi320ELi320ELi4ELb1ELi3ELb0ELb0ELNS_15WgradSyncMethodE2ENS_16CompileConditionILi1000EEEEEvPT_S6_S6_PKS5_S8_S8_S8_PKfflPfPj:
	.zero		14528


//--------------------- .nv.shared._ZN13group_norm_v214gn_cuda_kernelI6__halfLi320ELi3ELi32ELi20ELi4096ELb0ELi32ELi320ELi320ELi4ELb1ELi2ELb0ELb0ENS_16CompileConditionILi1000EEEEEvPT_PKS4_S7_S7_flPfS8_Pj --------------------------
	.section	.nv.shared._ZN13group_norm_v214gn_cuda_kernelI6__halfLi320ELi3ELi32ELi20ELi4096ELb0ELi32ELi320ELi320ELi4ELb1ELi2ELb0ELb0ENS_16CompileConditionILi1000EEEEEvPT_PKS4_S7_S7_flPfS8_Pj,"aw",@nobits
	.sectionflags	@""
	.align	8
.nv.shared._ZN13group_norm_v214gn_cuda_kernelI6__halfLi320ELi3ELi32ELi20ELi4096ELb0ELi32ELi320ELi320ELi4ELb1ELi2ELb0ELb0ENS_16CompileConditionILi1000EEEEEvPT_PKS4_S7_S7_flPfS8_Pj:
	.zero		4352


//--------------------- .nv.shared._ZN13group_norm_v214gn_cuda_kernelI6__halfLi320ELi1ELi32ELi20ELi4096ELb0ELi64ELi320ELi320ELi4ELb1ELi2ELb0ELb0ENS_16CompileConditionILi1000EEEEEvPT_PKS4_S7_S7_flPfS8_Pj --------------------------
	.section	.nv.shared._ZN13group_norm_v214gn_cuda_kernelI6__halfLi320ELi1ELi32ELi20ELi4096ELb0ELi64ELi320ELi320ELi4ELb1ELi2ELb0ELb0ENS_16CompileConditionILi1000EEEEEvPT_PKS4_S7_S7_flPfS8_Pj,"aw",@nobits
	.sectionflags	@""
	.align	8
.nv.shared._ZN13group_norm_v214gn_cuda_kernelI6__halfLi320ELi1ELi32ELi20ELi4096ELb0ELi64ELi320ELi320ELi4ELb1ELi2ELb0ELb0ENS_16CompileConditionILi1000EEEEEvPT_PKS4_S7_S7_flPfS8_Pj:
	.zero		4352


//--------------------- .nv.shared._ZN13group_norm_v214gn_cuda_kernelI6__halfLi320ELi1ELi32ELi20ELi4096ELb0ELi128ELi320ELi320ELi4ELb1ELi4ELb0ELb0ENS_16CompileConditionILi1000EEEEEvPT_PKS4_S7_S7_flPfS8_Pj --------------------------
	.section	.nv.shared._ZN13group_norm_v214gn_cuda_kernelI6__halfLi320ELi1ELi32ELi20ELi4096ELb0ELi128ELi320ELi320ELi4ELb1ELi4ELb0ELb0ENS_16CompileConditionILi1000EEEEEvPT_PKS4_S7_S7_flPfS8_Pj,"aw",@nobits
	.sectionflags	@""
	.align	8
.nv.shared._ZN13group_norm_v214gn_cuda_kernelI6__halfLi320ELi1ELi32ELi20ELi4096ELb0ELi128ELi320ELi320ELi4ELb1ELi4ELb0ELb0ENS_16CompileConditionILi1000EEEEEvPT_PKS4_S7_S7_flPfS8_Pj:
	.zero		4352


//--------------------- .nv.shared._ZN13group_norm_v214gn_cuda_kernelI6__halfLi320ELi2ELi32ELi20ELi4096ELb0ELi64ELi320ELi320ELi4ELb1ELi4ELb0ELb0ENS_16CompileConditionILi1000EEEEEvPT_PKS4_S7_S7_flPfS8_Pj --------------------------
	.section	.nv.shared._ZN13group_norm_v214gn_cuda_kernelI6__halfLi320ELi2ELi32ELi20ELi4096ELb0ELi64ELi320ELi320ELi4ELb1ELi4ELb0ELb0ENS_16CompileConditionILi1000EEEEEvPT_PKS4_S7_S7_flPfS8_Pj,"aw",@nobits
	.sectionflags	@""
	.align	8
.nv.shared._ZN13group_norm_v214gn_cuda_kernelI6__halfLi320ELi2ELi32ELi20ELi4096ELb0ELi64ELi320ELi320ELi4ELb1ELi4ELb0ELb0ENS_16CompileConditionILi1000EEEEEvPT_PKS4_S7_S7_flPfS8_Pj:
	.zero		4352


//--------------------- .nv.shared._ZN13group_norm_v214gn_cuda_kernelI6__halfLi320ELi3ELi32ELi20ELi4096ELb0ELi64ELi320ELi320ELi4ELb1ELi5ELb0ELb0ENS_16CompileConditionILi1000EEEEEvPT_PKS4_S7_S7_flPfS8_Pj --------------------------
	.section	.nv.shared._ZN13group_norm_v214gn_cuda_kernelI6__halfLi320ELi3ELi32ELi20ELi4096ELb0ELi64ELi320ELi320ELi4ELb1ELi5ELb0ELb0ENS_16CompileConditionILi1000EEEEEvPT_PKS4_S7_S7_flPfS8_Pj,"aw",@nobits
	.sectionflags	@""
	.align	8
.nv.shared._ZN13group_norm_v214gn_cuda_kernelI6__halfLi320ELi3ELi32ELi20ELi4096ELb0ELi64ELi320ELi320ELi4ELb1ELi5ELb0ELb0ENS_16CompileConditionILi1000EEEEEvPT_PKS4_S7_S7_flPfS8_Pj:
	.zero		4352


//--------------------- .nv.shared._ZN13group_norm_v214gn_cuda_kernelI6__halfLi320ELi3ELi32ELi20ELi4096ELb0ELi64ELi320ELi320ELi4ELb1ELi6ELb0ELb0ENS_16CompileConditionILi1000EEEEEvPT_PKS4_S7_S7_flPfS8_Pj --------------------------
	.section	.nv.shared._ZN13group_norm_v214gn_cuda_kernelI6__halfLi320ELi3ELi32ELi20ELi4096ELb0ELi64ELi320ELi320ELi4ELb1ELi6ELb0ELb0ENS_16CompileConditionILi1000EEEEEvPT_PKS4_S7_S7_flPfS8_Pj,"aw",@nobits
	.sectionflags	@""
	.align	8
.nv.shared._ZN13group_norm_v214gn_cuda_kernelI6__halfLi320ELi3ELi32ELi20ELi4096ELb0ELi64ELi320ELi320ELi4ELb1ELi6ELb0ELb0ENS_16CompileConditionILi1000EEEEEvPT_PKS4_S7_S7_flPfS8_Pj:
	.zero		4352


//--------------------- .nv.shared._ZN13group_norm_v214gn_cuda_kernelI6__halfLi320ELi3ELi16ELi40ELi4096ELb1ELi32ELi320ELi320ELi4ELb1ELi2ELb0ELb0ENS_16CompileConditionILi1000EEEEEvPT_PKS4_S7_S7_flPfS8_Pj --------------------------
	.section	.nv.shared._ZN13group_norm_v214gn_cuda_kernelI6__halfLi320ELi3ELi16ELi40ELi4096ELb1ELi32ELi320ELi320ELi4ELb1ELi2ELb0ELb0ENS_16CompileConditionILi1000EEEEEvPT_PKS4_S7_S7_flPfS8_Pj,"aw",@nobits
	.sectionflags	@""
	.align	8
.nv.shared._ZN13group_norm_v214gn_cuda_kernelI6__halfLi320ELi3ELi16ELi40ELi4096ELb1ELi32ELi320ELi320ELi4ELb1ELi2ELb0ELb0ENS_16CompileConditionILi1000EEEEEvPT_PKS4_S7_S7_flPfS8_Pj:
	.zero		4288


//--------------------- .nv.shared._ZN13group_norm_v214gn_cuda_kernelI6__halfLi320ELi1ELi16ELi40ELi4096ELb1ELi64ELi320ELi320ELi4ELb1ELi2ELb0ELb0ENS_16CompileConditionILi1000EEEEEvPT_PKS4_S7_S7_flPfS8_Pj --------------------------
	.section	.nv.shared._ZN13group_norm_v214gn_cuda_kernelI6__halfLi320ELi1ELi16ELi40ELi4096ELb1ELi64ELi320ELi320ELi4ELb1ELi2ELb0ELb0ENS_16CompileConditionILi1000EEEEEvPT_PKS4_S7_S7_flPfS8_Pj,"aw",@nobits
	.sectionflags	@""
	.align	8
.nv.shared._ZN13group_norm_v214gn_cuda_kernelI6__halfLi320ELi1ELi16ELi40ELi4096ELb1ELi64ELi320ELi320ELi4ELb1ELi2ELb0ELb0ENS_16CompileConditionILi1000EEEEEvPT_PKS4_S7_S7_flPfS8_Pj:
	.zero		4288


//--------------------- .nv.shared._ZN13group_norm_v214gn_cuda_kernelI6__halfLi320ELi1ELi16ELi40ELi4096ELb1ELi128ELi320ELi320ELi4ELb1ELi4ELb0ELb0ENS_16CompileConditionILi1000EEEEEvPT_PKS4_S7_S7_flPfS8_Pj --------------------------
	.section	.nv.shared._ZN13group_norm_v214gn_cuda_kernelI6__halfLi320ELi1ELi16ELi40ELi4096ELb1ELi128ELi320ELi320ELi4ELb1ELi4ELb0ELb0ENS_16CompileConditionILi1000EEEEEvPT_PKS4_S7_S7_flPfS8_Pj,"aw",@nobits
	.sectionflags	@""
	.align	8
.nv.shared._ZN13group_norm_v214gn_cuda_kernelI6__halfLi320ELi1ELi16ELi40ELi4096ELb1ELi128ELi320ELi320ELi4ELb1ELi4ELb0ELb0ENS_16CompileConditionILi1000EEEEEvPT_PKS4_S7_S7_flPfS8_Pj:
	.zero		4288


//--------------------- .nv.shared._ZN13group_norm_v214gn_cuda_kernelI6__halfLi320ELi2ELi16ELi40ELi4096ELb1ELi64ELi320ELi320ELi4ELb1ELi4ELb0ELb0ENS_16CompileConditionILi1000EEEEEvPT_PKS4_S7_S7_flPfS8_Pj --------------------------
	.section	.nv.shared._ZN13group_norm_v214gn_cuda_kernelI6__halfLi320ELi2ELi16ELi40ELi4096ELb1ELi64ELi320ELi320ELi4ELb1ELi4ELb0ELb0ENS_16CompileConditionILi1000EEEEEvPT_PKS4_S7_S7_flPfS8_Pj,"aw",@nobits
	.sectionflags	@""
	.align	8
.nv.shared._ZN13group_norm_v214gn_cuda_kernelI6__halfLi320ELi2ELi16ELi40ELi4096ELb1ELi64ELi320ELi320ELi4ELb1ELi4ELb0ELb0ENS_16CompileConditionILi1000EEEEEvPT_PKS4_S7_S7_flPfS8_Pj:
	.zero		4288


//--------------------- .nv.shared._ZN13group_norm_v214gn_cuda_kernelI6__halfLi320ELi3ELi16ELi40ELi4096ELb1ELi64ELi320ELi320ELi4ELb1ELi5ELb0ELb0ENS_16CompileConditionILi1000EEEEEvPT_PKS4_S7_S7_flPfS8_Pj --------------------------
	.section	.nv.shared._ZN13group_norm_v214gn_cuda_kernelI6__halfLi320ELi3ELi16ELi40ELi4096ELb1ELi64ELi320ELi320ELi4ELb1ELi5ELb0ELb0ENS_16CompileConditionILi1000EEEEEvPT_PKS4_S7_S7_flPfS8_Pj,"aw",@nobits
	.sectionflags	@""
	.align	8
.nv.shared._ZN13group_norm_v214gn_cuda_kernelI6__halfLi320ELi3ELi16ELi40ELi4096ELb1ELi64ELi320ELi320ELi4ELb1ELi5ELb0ELb0ENS_16CompileConditionILi1000EEEEEvPT_PKS4_S7_S7_flPfS8_Pj:
	.zero		4288


//--------------------- .nv.shared._ZN13group_norm_v214gn_cuda_kernelI6__halfLi320ELi3ELi16ELi40ELi4096ELb1ELi64ELi320ELi320ELi4ELb1ELi6ELb0ELb0ENS_16CompileConditionILi1000EEEEEvPT_PKS4_S7_S7_flPfS8_Pj --------------------------
	.section	.nv.shared._ZN13group_norm_v214gn_cuda_kernelI6__halfLi320ELi3ELi16ELi40ELi4096ELb1ELi64ELi320ELi320ELi4ELb1ELi6ELb0ELb0ENS_16CompileConditionILi1000EEEEEvPT_PKS4_S7_S7_flPfS8_Pj,"aw",@nobits
	.sectionflags	@""
	.align	8
.nv.shared._ZN13group_norm_v214gn_cuda_kernelI6__halfLi320ELi3ELi16ELi40ELi4096ELb1ELi64ELi320ELi320ELi4ELb1ELi6ELb0ELb0ENS_16CompileConditionILi1000EEEEEvPT_PKS4_S7_S7_flPfS8_Pj:
	.zero		4288


//--------------------- .nv.constant0._ZN13group_norm_v218gn_bwd_cuda_kernelI13__nv_bfloat16Li320ELi1ELi32ELi20ELi4096ELb0ELb1ELi64ELi320ELi320ELi4ELb1ELi2ELb0ELb0ELNS_15WgradSyncMethodE3ENS_16CompileConditionILi1000EEEEEvPT_S6_S6_PKS5_S8_S8_S8_PKfflPfPj --------------------------
	.section	.nv.constant0._ZN13group_norm_v218gn_bwd_cuda_kernelI13__nv_bfloat16Li320ELi1ELi32ELi20ELi4096ELb0ELb1ELi64ELi320ELi320ELi4ELb1ELi2ELb0ELb0ELNS_15WgradSyncMethodE3ENS_16CompileConditionILi1000EEEEEvPT_S6_S6_PKS5_S8_S8_S8_PKfflPfPj,"a",@progbits
	.sectionflags	@""
	.align	4
.nv.constant0._ZN13group_norm_v218gn_bwd_cuda_kernelI13__nv_bfloat16Li320ELi1ELi32ELi20ELi4096ELb0ELb1ELi64ELi320ELi320ELi4ELb1ELi2ELb0ELb0ELNS_15WgradSyncMethodE3ENS_16CompileConditionILi1000EEEEEvPT_S6_S6_PKS5_S8_S8_S8_PKfflPfPj:
	.zero		992


//--------------------- .nv.constant0._ZN13group_norm_v218gn_bwd_cuda_kernelI13__nv_bfloat16Li320ELi2ELi32ELi20ELi4096ELb0ELb1ELi32ELi320ELi320ELi4ELb1ELi2ELb0ELb0ELNS_15WgradSyncMethodE3ENS_16CompileConditionILi1000EEEEEvPT_S6_S6_PKS5_S8_S8_S8_PKfflPfPj --------------------------
	.section	.nv.constant0._ZN13group_norm_v218gn_bwd_cuda_kernelI13__nv_bfloat16Li320ELi2ELi32ELi20ELi4096ELb0ELb1ELi32ELi320ELi320ELi4ELb1ELi2ELb0ELb0ELNS_15WgradSyncMethodE3ENS_16CompileConditionILi1000EEEEEvPT_S6_S6_PKS5_S8_S8_S8_PKfflPfPj,"a",@progbits
	.sectionflags	@""
	.align	4
.nv.constant0._ZN13group_norm_v218gn_bwd_cuda_kernelI13__nv_bfloat16Li320ELi2ELi32ELi20ELi4096ELb0ELb1ELi32ELi320ELi320ELi4ELb1ELi2ELb0ELb0ELNS_15WgradSyncMethodE3ENS_16CompileConditionILi1000EEEEEvPT_S6_S6_PKS5_S8_S8_S8_PKfflPfPj:
	.zero		992


//--------------------- .nv.constant0._ZN13group_norm_v218gn_bwd_cuda_kernelI13__nv_bfloat16Li320ELi3ELi32ELi20ELi4096ELb0ELb1ELi32ELi320ELi320ELi4ELb1ELi2ELb0ELb0ELNS_15WgradSyncMethodE3ENS_16CompileConditionILi1000EEEEEvPT_S6_S6_PKS5_S8_S8_S8_PKfflPfPj --------------------------
	.section	.nv.constant0._ZN13group_norm_v218gn_bwd_cuda_kernelI13__nv_bfloat16Li320ELi3ELi32ELi20ELi4096ELb0ELb1ELi32ELi320ELi320ELi4ELb1ELi2ELb0ELb0ELNS_15WgradSyncMethodE3ENS_16CompileConditionILi1000EEEEEvPT_S6_S6_PKS5_S8_S8_S8_PKfflPfPj,"a",@progbits
	.sectionflags	@""
	.align	4
.nv.constant0._ZN13group_norm_v218gn_bwd_cuda_kernelI13__nv_bfloat16Li320ELi3ELi32ELi20ELi4096ELb0ELb1ELi32ELi320ELi320ELi4ELb1ELi2ELb0ELb0ELNS_15WgradSyncMethodE3ENS_16CompileConditionILi1000EEEEEvPT_S6_S6_PKS5_S8_S8_S8_PKfflPfPj:
	.zero		992


//--------------------- .nv.constant0._ZN13group_norm_v218gn_bwd_cuda_kernelI13__nv_bfloat16Li320ELi3ELi32ELi20ELi4096ELb0ELb1ELi32ELi320ELi320ELi4ELb1ELi3ELb0ELb0ELNS_15WgradSyncMethodE2ENS_16CompileConditionILi1000EEEEEvPT_S6_S6_PKS5_S8_S8_S8_PKfflPfPj --------------------------
	.section	.nv.constant0._ZN13group_norm_v218gn_bwd_cuda_kernelI13__nv_bfloat16Li320ELi3ELi32ELi20ELi4096ELb0ELb1ELi32ELi320ELi320ELi4ELb1ELi3ELb0ELb0ELNS_15WgradSyncMethodE2ENS_16CompileConditionILi1000EEEEEvPT_S6_S6_PKS5_S8_S8_S8_PKfflPfPj,"a",@progbits
	.sectionflags	@""
	.align	4
.nv.constant0._ZN13group_norm_v218gn_bwd_cuda_kernelI13__nv_bfloat16Li320ELi3ELi32ELi20ELi4096ELb0ELb1ELi32ELi320ELi320ELi4ELb1ELi3ELb0ELb0ELNS_15WgradSyncMethodE2ENS_16CompileConditionILi1000EEEEEvPT_S6_S6_PKS5_S8_S8_S8_PKfflPfPj:
	.zero		992


//--------------------- .nv.constant0._ZN13group_norm_v218gn_bwd_cuda_kernelI13__nv_bfloat16Li320ELi1ELi16ELi40ELi4096ELb1ELb1ELi64ELi320ELi320ELi4ELb1ELi2ELb0ELb0ELNS_15WgradSyncMethodE3ENS_16CompileConditionILi1000EEEEEvPT_S6_S6_PKS5_S8_S8_S8_PKfflPfPj --------------------------
	.section	.nv.constant0._ZN13group_norm_v218gn_bwd_cuda_kernelI13__nv_bfloat16Li320ELi1ELi16ELi40ELi4096ELb1ELb1ELi64ELi320ELi320ELi4ELb1ELi2ELb0ELb0ELNS_15WgradSyncMethodE3ENS_16CompileConditionILi1000EEEEEvPT_S6_S6_PKS5_S8_S8_S8_PKfflPfPj,"a",@progbits
	.sectionflags	@""
	.align	4
.nv.constant0._ZN13group_norm_v218gn_bwd_cuda_kernelI13__nv_bfloat16Li320ELi1ELi16ELi40ELi4096ELb1ELb1ELi64ELi320ELi320ELi4ELb1ELi2ELb0ELb0ELNS_15WgradSyncMethodE3ENS_16CompileConditionILi1000EEEEEvPT_S6_S6_PKS5_S8_S8_S8_PKfflPfPj:
	.zero		992


//--------------------- .nv.constant0._ZN13group_norm_v218gn_bwd_cuda_kernelI13__nv_bfloat16Li320ELi2ELi16ELi40ELi4096ELb1ELb1ELi32ELi320ELi320ELi4ELb1ELi2ELb0ELb0ELNS_15WgradSyncMethodE3ENS_16CompileConditionILi1000EEEEEvPT_S6_S6_PKS5_S8_S8_S8_PKfflPfPj --------------------------
	.section	.nv.constant0._ZN13group_norm_v218gn_bwd_cuda_kernelI13__nv_bfloat16Li320ELi2ELi16ELi40ELi4096ELb1ELb1ELi32ELi320ELi320ELi4ELb1ELi2ELb0ELb0ELNS_15WgradSyncMethodE3ENS_16CompileConditionILi1000EEEEEvPT_S6_S6_PKS5_S8_S8_S8_PKfflPfPj,"a",@progbits
	.sectionflags	@""
	.align	4
.nv.constant0._ZN13group_norm_v218gn_bwd_cuda_kernelI13__nv_bfloat16Li320ELi2ELi16ELi40ELi4096ELb1ELb1ELi32ELi320ELi320ELi4ELb1ELi2ELb0ELb0ELNS_15WgradSyncMethodE3ENS_16CompileConditionILi1000EEEEEvPT_S6_S6_PKS5_S8_S8_S8_PKfflPfPj:
	.zero		992


//--------------------- .nv.constant0._ZN13group_norm_v218gn_bwd_cuda_kernelI13__nv_bfloat16Li320ELi3ELi16ELi40ELi4096ELb1ELb1ELi32ELi320ELi320ELi4ELb1ELi2ELb0ELb0ELNS_15WgradSyncMethodE3ENS_16CompileConditionILi1000EEEEEvPT_S6_S6_PKS5_S8_S8_S8_PKfflPfPj --------------------------
	.section	.nv.constant0._ZN13group_norm_v218gn_bwd_cuda_kernelI13__nv_bfloat16Li320ELi3ELi16ELi40ELi4096ELb1ELb1ELi32ELi320ELi320ELi4ELb1ELi2ELb0ELb0ELNS_15WgradSyncMethodE3ENS_16CompileConditionILi1000EEEEEvPT_S6_S6_PKS5_S8_S8_S8_PKfflPfPj,"a",@progbits
	.sectionflags	@""
	.align	4
.nv.constant0._ZN13group_norm_v218gn_bwd_cuda_kernelI13__nv_bfloat16Li320ELi3ELi16ELi40ELi4096ELb1ELb1ELi32ELi320ELi320ELi4ELb1ELi2ELb0ELb0ELNS_15WgradSyncMethodE3ENS_16CompileConditionILi1000EEEEEvPT_S6_S6_PKS5_S8_S8_S8_PKfflPfPj:
	.zero		992


//--------------------- .nv.constant0._ZN13group_norm_v218gn_bwd_cuda_kernelI13__nv_bfloat16Li320ELi3ELi16ELi40ELi4096ELb1ELb1ELi32ELi320ELi320ELi4ELb1ELi3ELb0ELb0ELNS_15WgradSyncMethodE2ENS_16CompileConditionILi1000EEEEEvPT_S6_S6_PKS5_S8_S8_S8_PKfflPfPj --------------------------
	.section	.nv.constant0._ZN13group_norm_v218gn_bwd_cuda_kernelI13__nv_bfloat16Li320ELi3ELi16ELi40ELi4096ELb1ELb1ELi32ELi320ELi320ELi4ELb1ELi3ELb0ELb0ELNS_15WgradSyncMethodE2ENS_16CompileConditionILi1000EEEEEvPT_S6_S6_PKS5_S8_S8_S8_PKfflPfPj,"a",@progbits
	.sectionflags	@""
	.align	4
.nv.constant0._ZN13group_norm_v218gn_bwd_cuda_kernelI13__nv_bfloat16Li320ELi3ELi16ELi40ELi4096ELb1ELb1ELi32ELi320ELi320ELi4ELb1ELi3ELb0ELb0ELNS_15WgradSyncMethodE2ENS_16CompileConditionILi1000EEEEEvPT_S6_S6_PKS5_S8_S8_S8_PKfflPfPj:
	.zero		992


//--------------------- .nv.constant0._ZN13group_norm_v214gn_cuda_kernelI13__nv_bfloat16Li320ELi3ELi32ELi20ELi4096ELb0ELi32ELi320ELi320ELi4ELb1ELi2ELb0ELb0ENS_16CompileConditionILi1000EEEEEvPT_PKS4_S7_S7_flPfS8_Pj --------------------------
	.section	.nv.constant0._ZN13group_norm_v214gn_cuda_kernelI13__nv_bfloat16Li320ELi3ELi32ELi20ELi4096ELb0ELi32ELi320ELi320ELi4ELb1ELi2ELb0ELb0ENS_16CompileConditionILi1000EEEEEvPT_PKS4_S7_S7_flPfS8_Pj,"a",@progbits
	.sectionflags	@""
	.align	4
.nv.constant0._ZN13group_norm_v214gn_cuda_kernelI13__nv_bfloat16Li320ELi3ELi32ELi20ELi4096ELb0ELi32ELi320ELi320ELi4ELb1ELi2ELb0ELb0ENS_16CompileConditionILi1000EEEEEvPT_PKS4_S7_S7_flPfS8_Pj:
	.zero		968


//--------------------- .nv.constant0._ZN13group_norm_v214gn_cuda_kernelI13__nv_bfloat16Li320ELi1ELi32ELi20ELi4096ELb0ELi64ELi320ELi320ELi4ELb1ELi2ELb0ELb0ENS_16CompileConditionILi1000EEEEEvPT_PKS4_S7_S7_flPfS8_Pj --------------------------
	.section	.nv.constant0._ZN13group_norm_v214gn_cuda_kernelI13__nv_bfloat16Li320ELi1ELi32ELi20ELi4096ELb0ELi64ELi320ELi320ELi4ELb1ELi2ELb0ELb0ENS_16CompileConditionILi1000EEEEEvPT_PKS4_S7_S7_flPfS8_Pj,"a",@progbits
	.sectionflags	@""
	.align	4
.nv.constant0._ZN13group_norm_v214gn_cuda_kernelI13__nv_bfloat16Li320ELi1ELi32ELi20ELi4096ELb0ELi64ELi320ELi320ELi4ELb1ELi2ELb0ELb0ENS_16CompileConditionILi1000EEEEEvPT_PKS4_S7_S7_flPfS8_Pj:
	.zero		968


//--------------------- .nv.constant0._ZN13group_norm_v214gn_cuda_kernelI13__nv_bfloat16Li320ELi1ELi32ELi20ELi4096ELb0ELi128ELi320ELi320ELi4ELb1ELi4ELb0ELb0ENS_16CompileConditionILi1000EEEEEvPT_PKS4_S7_S7_flPfS8_Pj --------------------------
	.section	.nv.constant0._ZN13group_norm_v214gn_cuda_kernelI13__nv_bfloat16Li320ELi1ELi32ELi20ELi4096ELb0ELi128ELi320ELi320ELi4ELb1ELi4ELb0ELb0ENS_16CompileConditionILi1000EEEEEvPT_PKS4_S7_S7_flPfS8_Pj,"a",@progbits
	.sectionflags	@""
	.align	4
.nv.constant0._ZN13group_norm_v214gn_cuda_kernelI13__nv_bfloat16Li320ELi1ELi32ELi20ELi4096ELb0ELi128ELi320ELi320ELi4ELb1ELi4ELb0ELb0ENS_16CompileConditionILi1000EEEEEvPT_PKS4_S7_S7_flPfS8_Pj:
	.zero		968


//--------------------- .nv.constant0._ZN13group_norm_v214gn_cuda_kernelI13__nv_bfloat16Li320ELi2ELi32ELi20ELi4096ELb0ELi64ELi320ELi320ELi4ELb1ELi4ELb0ELb0ENS_16CompileConditionILi1000EEEEEvPT_PKS4_S7_S7_flPfS8_Pj --------------------------
	.section	.nv.constant0._ZN13group_norm_v214gn_cuda_kernelI13__nv_bfloat16Li320ELi2ELi32ELi20ELi4096ELb0ELi64ELi320ELi320ELi4ELb1ELi4ELb0ELb0ENS_16CompileConditionILi1000EEEEEvPT_PKS4_S7_S7_flPfS8_Pj,"a",@progbits
	.sectionflags	@""
	.align	4
.nv.constant0._ZN13group_norm_v214gn_cuda_kernelI13__nv_bfloat16Li320ELi2ELi32ELi20ELi4096ELb0ELi64ELi320ELi320ELi4ELb1ELi4ELb0ELb0ENS_16CompileConditionILi1000EEEEEvPT_PKS4_S7_S7_flPfS8_Pj:
	.zero		968


//--------------------- .nv.constant0._ZN13group_norm_v214gn_cuda_kernelI13__nv_bfloat16Li320ELi3ELi32ELi20ELi4096ELb0ELi64ELi320ELi320ELi4ELb1ELi5ELb0ELb0ENS_16CompileConditionILi1000EEEEEvPT_PKS4_S7_S7_flPfS8_Pj --------------------------
	.section	.nv.constant0._ZN13group_norm_v214gn_cuda_kernelI13__nv_bfloat16Li320ELi3ELi32ELi20ELi4096ELb0ELi64ELi320ELi320ELi4ELb1ELi5ELb0ELb0ENS_16CompileConditionILi1000EEEEEvPT_PKS4_S7_S7_flPfS8_Pj,"a",@progbits
	.sectionflags	@""
	.align	4
.nv.constant0._ZN13group_norm_v214gn_cuda_kernelI13__nv_bfloat16Li320ELi3ELi32ELi20ELi4096ELb0ELi64ELi320ELi320ELi4ELb1ELi5ELb0ELb0ENS_16CompileConditionILi1000EEEEEvPT_PKS4_S7_S7_flPfS8_Pj:
	.zero		968


//--------------------- .nv.constant0._ZN13group_norm_v214gn_cuda_kernelI13__nv_bfloat16Li320ELi3ELi32ELi20ELi4096ELb0ELi64ELi320ELi320ELi4ELb1ELi6ELb0ELb0ENS_16CompileConditionILi1000EEEEEvPT_PKS4_S7_S7_flPfS8_Pj --------------------------
	.section	.nv.constant0._ZN13group_norm_v214gn_cuda_kernelI13__nv_bfloat16Li320ELi3ELi32ELi20ELi4096ELb0ELi64ELi320ELi320ELi4ELb1ELi6ELb0ELb0ENS_16CompileConditionILi1000EEEEEvPT_PKS4_S7_S7_flPfS8_Pj,"a",@progbits
	.sectionflags	@""
	.align	4
.nv.constant0._ZN13group_norm_v214gn_cuda_kernelI13__nv_bfloat16Li320ELi3ELi32ELi20ELi4096ELb0ELi64ELi320ELi320ELi4ELb1ELi6ELb0ELb0ENS_16CompileConditionILi1000EEEEEvPT_PKS4_S7_S7_flPfS8_Pj:
	.zero		968


//--------------------- .nv.constant0._ZN13group_norm_v214gn_cuda_kernelI13__nv_bfloat16Li320ELi3ELi16ELi40ELi4096ELb1ELi32ELi320ELi320ELi4ELb1ELi2ELb0ELb0ENS_16CompileConditionILi1000EEEEEvPT_PKS4_S7_S7_flPfS8_Pj --------------------------
	.section	.nv.constant0._ZN13group_norm_v214gn_cuda_kernelI13__nv_bfloat16Li320ELi3ELi16ELi40ELi4096ELb1ELi32ELi320ELi320ELi4ELb1ELi2ELb0ELb0ENS_16CompileConditionILi1000EEEEEvPT_PKS4_S7_S7_flPfS8_Pj,"a",@progbits
	.sectionflags	@""
	.align	4
.nv.constant0._ZN13group_norm_v214gn_cuda_kernelI13__nv_bfloat16Li320ELi3ELi16ELi40ELi4096ELb1ELi32ELi320ELi320ELi4ELb1ELi2ELb0ELb0ENS_16CompileConditionILi1000EEEEEvPT_PKS4_S7_S7_flPfS8_Pj:
	.zero		968


//--------------------- .nv.constant0._ZN13group_norm_v214gn_cuda_kernelI13__nv_bfloat16Li320ELi1ELi16ELi40ELi4096ELb1ELi64ELi320ELi320ELi4ELb1ELi2ELb0ELb0ENS_16CompileConditionILi1000EEEEEvPT_PKS4_S7_S7_flPfS8_Pj --------------------------
	.section	.nv.constant0._ZN13group_norm_v214gn_cuda_kernelI13__nv_bfloat16Li320ELi1ELi16ELi40ELi4096ELb1ELi64ELi320ELi320ELi4ELb1ELi2ELb0ELb0ENS_16CompileConditionILi1000EEEEEvPT_PKS4_S7_S7_flPfS8_Pj,"a",@progbits
	.sectionflags	@""
	.align	4
.nv.constant0._ZN13group_norm_v214gn_cuda_kernelI13__nv_bfloat16Li320ELi1ELi16ELi40ELi4096ELb1ELi64ELi320ELi320ELi4ELb1ELi2ELb0ELb0ENS_16CompileConditionILi1000EEEEEvPT_PKS4_S7_S7_flPfS8_Pj:
	.zero		968


//--------------------- .nv.constant0._ZN13group_norm_v214gn_cuda_kernelI13__nv_bfloat16Li320ELi1ELi16ELi40ELi4096ELb1ELi128ELi320ELi320ELi4ELb1ELi4ELb0ELb0ENS_16CompileConditionILi1000EEEEEvPT_PKS4_S7_S7_flPfS8_Pj --------------------------
	.section	.nv.constant0._ZN13group_norm_v214gn_cuda_kernelI13__nv_bfloat16Li320ELi1ELi16ELi40ELi4096ELb1ELi128ELi320ELi320ELi4ELb1ELi4ELb0ELb0ENS_16CompileConditionILi1000EEEEEvPT_PKS4_S7_S7_flPfS8_Pj,"a",@progbits
	.sectionflags	@""
	.align	4
.nv.constant0._ZN13group_norm_v214gn_cuda_kernelI13__nv_bfloat16Li320ELi1ELi16ELi40ELi4096ELb1ELi128ELi320ELi320ELi4ELb1ELi4ELb0ELb0ENS_16CompileConditionILi1000EEEEEvPT_PKS4_S7_S7_flPfS8_Pj:
	.zero		968


//--------------------- .nv.constant0._ZN13group_norm_v214gn_cuda_kernelI13__nv_bfloat16Li320ELi2ELi16ELi40ELi4096ELb1ELi64ELi320ELi320ELi4ELb1ELi4ELb0ELb0ENS_16CompileConditionILi1000EEEEEvPT_PKS4_S7_S7_flPfS8_Pj --------------------------
	.section	.nv.constant0._ZN13group_norm_v214gn_cuda_kernelI13__nv_bfloat16Li320ELi2ELi16ELi40ELi4096ELb1ELi64ELi320ELi320ELi4ELb1ELi4ELb0ELb0ENS_16CompileConditionILi1000EEEEEvPT_PKS4_S7_S7_flPfS8_Pj,"a",@progbits
	.sectionflags	@""
	.align	4
.nv.constant0._ZN13group_norm_v214gn_cuda_kernelI13__nv_bfloat16Li320ELi2ELi16ELi40ELi4096ELb1ELi64ELi320ELi320ELi4ELb1ELi4ELb0ELb0ENS_16CompileConditionILi1000EEEEEvPT_PKS4_S7_S7_flPfS8_Pj:
	.zero		968


//--------------------- .nv.constant0._ZN13group_norm_v214gn_cuda_kernelI13__nv_bfloat16Li320ELi3ELi16ELi40ELi4096ELb1ELi64ELi320ELi320ELi4ELb1ELi5ELb0ELb0ENS_16CompileConditionILi1000EEEEEvPT_PKS4_S7_S7_flPfS8_Pj --------------------------
	.section	.nv.constant0._ZN13group_norm_v214gn_cuda_kernelI13__nv_bfloat16Li320ELi3ELi16ELi40ELi4096ELb1ELi64ELi320ELi320ELi4ELb1ELi5ELb0ELb0ENS_16CompileConditionILi1000EEEEEvPT_PKS4_S7_S7_flPfS8_Pj,"a",@progbits
	.sectionflags	@""
	.align	4
.nv.constant0._ZN13group_norm_v214gn_cuda_kernelI13__nv_bfloat16Li320ELi3ELi16ELi40ELi4096ELb1ELi64ELi320ELi320ELi4ELb1ELi5ELb0ELb0ENS_16CompileConditionILi1000EEEEEvPT_PKS4_S7_S7_flPfS8_Pj:
	.zero		968


//--------------------- .nv.constant0._ZN13group_norm_v214gn_cuda_kernelI13__nv_bfloat16Li320ELi3ELi16ELi40ELi4096ELb1ELi64ELi320ELi320ELi4ELb1ELi6ELb0ELb0ENS_16CompileConditionILi1000EEEEEvPT_PKS4_S7_S7_flPfS8_Pj --------------------------
	.section	.nv.constant0._ZN13group_norm_v214gn_cuda_kernelI13__nv_bfloat16Li320ELi3ELi16ELi40ELi4096ELb1ELi64ELi320ELi320ELi4ELb1ELi6ELb0ELb0ENS_16CompileConditionILi1000EEEEEvPT_PKS4_S7_S7_flPfS8_Pj,"a",@progbits
	.sectionflags	@""
	.align	4
.nv.constant0._ZN13group_norm_v214gn_cuda_kernelI13__nv_bfloat16Li320ELi3ELi16ELi40ELi4096ELb1ELi64ELi320ELi320ELi4ELb1ELi6ELb0ELb0ENS_16CompileConditionILi1000EEEEEvPT_PKS4_S7_S7_flPfS8_Pj:
	.zero		968


//--------------------- .nv.constant0._ZN13group_norm_v218gn_bwd_cuda_kernelI6__halfLi320ELi1ELi32ELi20ELi4096ELb0ELb1ELi64ELi320ELi320ELi4ELb1ELi2ELb0ELb0ELNS_15WgradSyncMethodE3ENS_16CompileConditionILi1000EEEEEvPT_S6_S6_PKS5_S8_S8_S8_PKfflPfPj --------------------------
	.section	.nv.constant0._ZN13group_norm_v218gn_bwd_cuda_kernelI6__halfLi320ELi1ELi32ELi20ELi4096ELb0ELb1ELi64ELi320ELi320ELi4ELb1ELi2ELb0ELb0ELNS_15WgradSyncMethodE3ENS_16CompileConditionILi1000EEEEEvPT_S6_S6_PKS5_S8_S8_S8_PKfflPfPj,"a",@progbits
	.sectionflags	@""
	.align	4
.nv.constant0._ZN13group_norm_v218gn_bwd_cuda_kernelI6__halfLi320ELi1ELi32ELi20ELi4096ELb0ELb1ELi64ELi320ELi320ELi4ELb1ELi2ELb0ELb0ELNS_15WgradSyncMethodE3ENS_16CompileConditionILi1000EEEEEvPT_S6_S6_PKS5_S8_S8_S8_PKfflPfPj:
	.zero		992


//--------------------- .nv.constant0._ZN13group_norm_v218gn_bwd_cuda_kernelI6__halfLi320ELi2ELi32ELi20ELi4096ELb0ELb1ELi32ELi320ELi320ELi4ELb1ELi2ELb0ELb0ELNS_15WgradSyncMethodE3ENS_16CompileConditionILi1000EEEEEvPT_S6_S6_PKS5_S8_S8_S8_PKfflPfPj --------------------------
	.section	.nv.constant0._ZN13group_norm_v218gn_bwd_cuda_kernelI6__halfLi320ELi2ELi32ELi20ELi4096ELb0ELb1ELi32ELi320ELi320ELi4ELb1ELi2ELb0ELb0ELNS_15WgradSyncMethodE3ENS_16CompileConditionILi1000EEEEEvPT_S6_S6_PKS5_S8_S8_S8_PKfflPfPj,"a",@progbits
	.sectionflags	@""
	.align	4
.nv.constant0._ZN13group_norm_v218gn_bwd_cuda_kernelI6__halfLi320ELi2ELi32ELi20ELi4096ELb0ELb1ELi32ELi320ELi320ELi4ELb1ELi2ELb0ELb0ELNS_15WgradSyncMethodE3ENS_16CompileConditionILi1000EEEEEvPT_S6_S6_PKS5_S8_S8_S8_PKfflPfPj:
	.zero		992


//--------------------- .nv.constant0._ZN13group_norm_v218gn_bwd_cuda_kernelI6__halfLi320ELi3ELi32ELi20ELi4096ELb0ELb1ELi32ELi320ELi320ELi4ELb1ELi2ELb0ELb0ELNS_15WgradSyncMethodE3ENS_16CompileConditionILi1000EEEEEvPT_S6_S6_PKS5_S8_S8_S8_PKfflPfPj --------------------------
	.section	.nv.constant0._ZN13group_norm_v218gn_bwd_cuda_kernelI6__halfLi320ELi3ELi32ELi20ELi4096ELb0ELb1ELi32ELi320ELi320ELi4ELb1ELi2ELb0ELb0ELNS_15WgradSyncMethodE3ENS_16CompileConditionILi1000EEEEEvPT_S6_S6_PKS5_S8_S8_S8_PKfflPfPj,"a",@progbits
	.sectionflags	@""
	.align	4
.nv.constant0._ZN13group_norm_v218gn_bwd_cuda_kernelI6__halfLi320ELi3ELi32ELi20ELi4096ELb0ELb1ELi32ELi320ELi320ELi4ELb1ELi2ELb0ELb0ELNS_15WgradSyncMethodE3ENS_16CompileConditionILi1000EEEEEvPT_S6_S6_PKS5_S8_S8_S8_PKfflPfPj:
	.zero		992


//--------------------- .nv.constant0._ZN13group_norm_v218gn_bwd_cuda_kernelI6__halfLi320ELi3ELi32ELi20ELi4096ELb0ELb1ELi32ELi320ELi320ELi4ELb1ELi3ELb0ELb0ELNS_15WgradSyncMethodE2ENS_16CompileConditionILi1000EEEEEvPT_S6_S6_PKS5_S8_S8_S8_PKfflPfPj --------------------------
	.section	.nv.constant0._ZN13group_norm_v218gn_bwd_cuda_kernelI6__halfLi320ELi3ELi32ELi20ELi4096ELb0ELb1ELi32ELi320ELi320ELi4ELb1ELi3ELb0ELb0ELNS_15WgradSyncMethodE2ENS_16CompileConditionILi1000EEEEEvPT_S6_S6_PKS5_S8_S8_S8_PKfflPfPj,"a",@progbits
	.sectionflags	@""
	.align	4
.nv.constant0._ZN13group_norm_v218gn_bwd_cuda_kernelI6__halfLi320ELi3ELi32ELi20ELi4096ELb0ELb1ELi32ELi320ELi320ELi4ELb1ELi3ELb0ELb0ELNS_15WgradSyncMethodE2ENS_16CompileConditionILi1000EEEEEvPT_S6_S6_PKS5_S8_S8_S8_PKfflPfPj:
	.zero		992


//--------------------- .nv.constant0._ZN13group_norm_v218gn_bwd_cuda_kernelI6__halfLi320ELi1ELi16ELi40ELi4096ELb1ELb1ELi64ELi320ELi320ELi4ELb1ELi2ELb0ELb0ELNS_15WgradSyncMethodE3ENS_16CompileConditionILi1000EEEEEvPT_S6_S6_PKS5_S8_S8_S8_PKfflPfPj --------------------------
	.section	.nv.constant0._ZN13group_norm_v218gn_bwd_cuda_kernelI6__halfLi320ELi1ELi16ELi40ELi4096ELb1ELb1ELi64ELi320ELi320ELi4ELb1ELi2ELb0ELb0ELNS_15WgradSyncMethodE3ENS_16CompileConditionILi1000EEEEEvPT_S6_S6_PKS5_S8_S8_S8_PKfflPfPj,"a",@progbits
	.sectionflags	@""
	.align	4
.nv.constant0._ZN13group_norm_v218gn_bwd_cuda_kernelI6__halfLi320ELi1ELi16ELi40ELi4096ELb1ELb1ELi64ELi320ELi320ELi4ELb1ELi2ELb0ELb0ELNS_15WgradSyncMethodE3ENS_16CompileConditionILi1000EEEEEvPT_S6_S6_PKS5_S8_S8_S8_PKfflPfPj:
	.zero		992


//--------------------- .nv.constant0._ZN13group_norm_v218gn_bwd_cuda_kernelI6__halfLi320ELi2ELi16ELi40ELi4096ELb1ELb1ELi32ELi320ELi320ELi4ELb1ELi2ELb0ELb0ELNS_15WgradSyncMethodE3ENS_16CompileConditionILi1000EEEEEvPT_S6_S6_PKS5_S8_S8_S8_PKfflPfPj --------------------------
	.section	.nv.constant0._ZN13group_norm_v218gn_bwd_cuda_kernelI6__halfLi320ELi2ELi16ELi40ELi4096ELb1ELb1ELi32ELi320ELi320ELi4ELb1ELi2ELb0ELb0ELNS_15WgradSyncMethodE3ENS_16CompileConditionILi1000EEEEEvPT_S6_S6_PKS5_S8_S8_S8_PKfflPfPj,"a",@progbits
	.sectionflags	@""
	.align	4
.nv.constant0._ZN13group_norm_v218gn_bwd_cuda_kernelI6__halfLi320ELi2ELi16ELi40ELi4096ELb1ELb1ELi32ELi320ELi320ELi4ELb1ELi2ELb0ELb0ELNS_15WgradSyncMethodE3ENS_16CompileConditionILi1000EEEEEvPT_S6_S6_PKS5_S8_S8_S8_PKfflPfPj:
	.zero		992


//--------------------- .nv.constant0._ZN13group_norm_v218gn_bwd_cuda_kernelI6__halfLi320ELi3ELi16ELi40ELi4096ELb1ELb1ELi32ELi320ELi320ELi4ELb1ELi2ELb0ELb0ELNS_15WgradSyncMethodE3ENS_16CompileConditionILi1000EEEEEvPT_S6_S6_PKS5_S8_S8_S8_PKfflPfPj --------------------------
	.section	.nv.constant0._ZN13group_norm_v218gn_bwd_cuda_kernelI6__halfLi320ELi3ELi16ELi40ELi4096ELb1ELb1ELi32ELi320ELi320ELi4ELb1ELi2ELb0ELb0ELNS_15WgradSyncMethodE3ENS_16CompileConditionILi1000EEEEEvPT_S6_S6_PKS5_S8_S8_S8_PKfflPfPj,"a",@progbits
	.sectionflags	@""
	.align	4
.nv.constant0._ZN13group_norm_v218gn_bwd_cuda_kernelI6__halfLi320ELi3ELi16ELi40ELi4096ELb1ELb1ELi32ELi320ELi320ELi4ELb1ELi2ELb0ELb0ELNS_15WgradSyncMethodE3ENS_16CompileConditionILi1000EEEEEvPT_S6_S6_PKS5_S8_S8_S8_PKfflPfPj:
	.zero		992


//--------------------- .nv.constant0._ZN13group_norm_v218gn_bwd_cuda_kernelI6__halfLi320ELi3ELi16ELi40ELi4096ELb1ELb1ELi32ELi320ELi320ELi4ELb1ELi3ELb0ELb0ELNS_15WgradSyncMethodE2ENS_16CompileConditionILi1000EEEEEvPT_S6_S6_PKS5_S8_S8_S8_PKfflPfPj --------------------------
	.section	.nv.constant0._ZN13group_norm_v218gn_bwd_cuda_kernelI6__halfLi320ELi3ELi16ELi40ELi4096ELb1ELb1ELi32ELi320ELi320ELi4ELb1ELi3ELb0ELb0ELNS_15WgradSyncMethodE2ENS_16CompileConditionILi1000EEEEEvPT_S6_S6_PKS5_S8_S8_S8_PKfflPfPj,"a",@progbits
	.sectionflags	@""
	.align	4
.nv.constant0._ZN13group_norm_v218gn_bwd_cuda_kernelI6__halfLi320ELi3ELi16ELi40ELi4096ELb1ELb1ELi32ELi320ELi320ELi4ELb1ELi3ELb0ELb0ELNS_15WgradSyncMethodE2ENS_16CompileConditionILi1000EEEEEvPT_S6_S6_PKS5_S8_S8_S8_PKfflPfPj:
	.zero		992


//--------------------- .nv.constant0._ZN13group_norm_v214gn_cuda_kernelI6__halfLi320ELi3ELi32ELi20ELi4096ELb0ELi32ELi320ELi320ELi4ELb1ELi2ELb0ELb0ENS_16CompileConditionILi1000EEEEEvPT_PKS4_S7_S7_flPfS8_Pj --------------------------
	.section	.nv.constant0._ZN13group_norm_v214gn_cuda_kernelI6__halfLi320ELi3ELi32ELi20ELi4096ELb0ELi32ELi320ELi320ELi4ELb1ELi2ELb0ELb0ENS_16CompileConditionILi1000EEEEEvPT_PKS4_S7_S7_flPfS8_Pj,"a",@progbits
	.sectionflags	@""
	.align	4
.nv.constant0._ZN13group_norm_v214gn_cuda_kernelI6__halfLi320ELi3ELi32ELi20ELi4096ELb0ELi32ELi320ELi320ELi4ELb1ELi2ELb0ELb0ENS_16CompileConditionILi1000EEEEEvPT_PKS4_S7_S7_flPfS8_Pj:
	.zero		968


//--------------------- .nv.constant0._ZN13group_norm_v214gn_cuda_kernelI6__halfLi320ELi1ELi32ELi20ELi4096ELb0ELi64ELi320ELi320ELi4ELb1ELi2ELb0ELb0ENS_16CompileConditionILi1000EEEEEvPT_PKS4_S7_S7_flPfS8_Pj --------------------------
	.section	.nv.constant0._ZN13group_norm_v214gn_cuda_kernelI6__halfLi320ELi1ELi32ELi20ELi4096ELb0ELi64ELi320ELi320ELi4ELb1ELi2ELb0ELb0ENS_16CompileConditionILi1000EEEEEvPT_PKS4_S7_S7_flPfS8_Pj,"a",@progbits
	.sectionflags	@""
	.align	4
.nv.constant0._ZN13group_norm_v214gn_cuda_kernelI6__halfLi320ELi1ELi32ELi20ELi4096ELb0ELi64ELi320ELi320ELi4ELb1ELi2ELb0ELb0ENS_16CompileConditionILi1000EEEEEvPT_PKS4_S7_S7_flPfS8_Pj:
	.zero		968


//--------------------- .nv.constant0._ZN13group_norm_v214gn_cuda_kernelI6__halfLi320ELi1ELi32ELi20ELi4096ELb0ELi128ELi320ELi320ELi4ELb1ELi4ELb0ELb0ENS_16CompileConditionILi1000EEEEEvPT_PKS4_S7_S7_flPfS8_Pj --------------------------
	.section	.nv.constant0._ZN13group_norm_v214gn_cuda_kernelI6__halfLi320ELi1ELi32ELi20ELi4096ELb0ELi128ELi320ELi320ELi4ELb1ELi4ELb0ELb0ENS_16CompileConditionILi1000EEEEEvPT_PKS4_S7_S7_flPfS8_Pj,"a",@progbits
	.sectionflags	@""
	.align	4
.nv.constant0._ZN13group_norm_v214gn_cuda_kernelI6__halfLi320ELi1ELi32ELi20ELi4096ELb0ELi128ELi320ELi320ELi4ELb1ELi4ELb0ELb0ENS_16CompileConditionILi1000EEEEEvPT_PKS4_S7_S7_flPfS8_Pj:
	.zero		968


//--------------------- .nv.constant0._ZN13group_norm_v214gn_cuda_kernelI6__halfLi320ELi2ELi32ELi20ELi4096ELb0ELi64ELi320ELi320ELi4ELb1ELi4ELb0ELb0ENS_16CompileConditionILi1000EEEEEvPT_PKS4_S7_S7_flPfS8_Pj --------------------------
	.section	.nv.constant0._ZN13group_norm_v214gn_cuda_kernelI6__halfLi320ELi2ELi32ELi20ELi4096ELb0ELi64ELi320ELi320ELi4ELb1ELi4ELb0ELb0ENS_16CompileConditionILi1000EEEEEvPT_PKS4_S7_S7_flPfS8_Pj,"a",@progbits
	.sectionflags	@""
	.align	4
.nv.constant0._ZN13group_norm_v214gn_cuda_kernelI6__halfLi320ELi2ELi32ELi20ELi4096ELb0ELi64ELi320ELi320ELi4ELb1ELi4ELb0ELb0ENS_16CompileConditionILi1000EEEEEvPT_PKS4_S7_S7_flPfS8_Pj:
	.zero		968


//--------------------- .nv.constant0._ZN13group_norm_v214gn_cuda_kernelI6__halfLi320ELi3ELi32ELi20ELi4096ELb0ELi64ELi320ELi320ELi4ELb1ELi5ELb0ELb0ENS_16CompileConditionILi1000EEEEEvPT_PKS4_S7_S7_flPfS8_Pj --------------------------
	.section	.nv.constant0._ZN13group_norm_v214gn_cuda_kernelI6__halfLi320ELi3ELi32ELi20ELi4096ELb0ELi64ELi320ELi320ELi4ELb1ELi5ELb0ELb0ENS_16CompileConditionILi1000EEEEEvPT_PKS4_S7_S7_flPfS8_Pj,"a",@progbits
	.sectionflags	@""
	.align	4
.nv.constant0._ZN13group_norm_v214gn_cuda_kernelI6__halfLi320ELi3ELi32ELi20ELi4096ELb0ELi64ELi320ELi320ELi4ELb1ELi5ELb0ELb0ENS_16CompileConditionILi1000EEEEEvPT_PKS4_S7_S7_flPfS8_Pj:
	.zero		968


//--------------------- .nv.constant0._ZN13group_norm_v214gn_cuda_kernelI6__halfLi320ELi3ELi32ELi20ELi4096ELb0ELi64ELi320ELi320ELi4ELb1ELi6ELb0ELb0ENS_16CompileConditionILi1000EEEEEvPT_PKS4_S7_S7_flPfS8_Pj --------------------------
	.section	.nv.constant0._ZN13group_norm_v214gn_cuda_kernelI6__halfLi320ELi3ELi32ELi20ELi4096ELb0ELi64ELi320ELi320ELi4ELb1ELi6ELb0ELb0ENS_16CompileConditionILi1000EEEEEvPT_PKS4_S7_S7_flPfS8_Pj,"a",@progbits
	.sectionflags	@""
	.align	4
.nv.constant0._ZN13group_norm_v214gn_cuda_kernelI6__halfLi320ELi3ELi32ELi20ELi4096ELb0ELi64ELi320ELi320ELi4ELb1ELi6ELb0ELb0ENS_16CompileConditionILi1000EEEEEvPT_PKS4_S7_S7_flPfS8_Pj:
	.zero		968


//--------------------- .nv.constant0._ZN13group_norm_v214gn_cuda_kernelI6__halfLi320ELi3ELi16ELi40ELi4096ELb1ELi32ELi320ELi320ELi4ELb1ELi2ELb0ELb0ENS_16CompileConditionILi1000EEEEEvPT_PKS4_S7_S7_flPfS8_Pj --------------------------
	.section	.nv.constant0._ZN13group_norm_v214gn_cuda_kernelI6__halfLi320ELi3ELi16ELi40ELi4096ELb1ELi32ELi320ELi320ELi4ELb1ELi2ELb0ELb0ENS_16CompileConditionILi1000EEEEEvPT_PKS4_S7_S7_flPfS8_Pj,"a",@progbits
	.sectionflags	@""
	.align	4
.nv.constant0._ZN13group_norm_v214gn_cuda_kernelI6__halfLi320ELi3ELi16ELi40ELi4096ELb1ELi32ELi320ELi320ELi4ELb1ELi2ELb0ELb0ENS_16CompileConditionILi1000EEEEEvPT_PKS4_S7_S7_flPfS8_Pj:
	.zero		968


//--------------------- .nv.constant0._ZN13group_norm_v214gn_cuda_kernelI6__halfLi320ELi1ELi16ELi40ELi4096ELb1ELi64ELi320ELi320ELi4ELb1ELi2ELb0ELb0ENS_16CompileConditionILi1000EEEEEvPT_PKS4_S7_S7_flPfS8_Pj --------------------------
	.section	.nv.constant0._ZN13group_norm_v214gn_cuda_kernelI6__halfLi320ELi1ELi16ELi40ELi4096ELb1ELi64ELi320ELi320ELi4ELb1ELi2ELb0ELb0ENS_16CompileConditionILi1000EEEEEvPT_PKS4_S7_S7_flPfS8_Pj,"a",@progbits
	.sectionflags	@""
	.align	4
.nv.constant0._ZN13group_norm_v214gn_cuda_kernelI6__halfLi320ELi1ELi16ELi40ELi4096ELb1ELi64ELi320ELi320ELi4ELb1ELi2ELb0ELb0ENS_16CompileConditionILi1000EEEEEvPT_PKS4_S7_S7_flPfS8_Pj:
	.zero		968


//--------------------- .nv.constant0._ZN13group_norm_v214gn_cuda_kernelI6__halfLi320ELi1ELi16ELi40ELi4096ELb1ELi128ELi320ELi320ELi4ELb1ELi4ELb0ELb0ENS_16CompileConditionILi1000EEEEEvPT_PKS4_S7_S7_flPfS8_Pj --------------------------
	.section	.nv.constant0._ZN13group_norm_v214gn_cuda_kernelI6__halfLi320ELi1ELi16ELi40ELi4096ELb1ELi128ELi320ELi320ELi4ELb1ELi4ELb0ELb0ENS_16CompileConditionILi1000EEEEEvPT_PKS4_S7_S7_flPfS8_Pj,"a",@progbits
	.sectionflags	@""
	.align	4
.nv.constant0._ZN13group_norm_v214gn_cuda_kernelI6__halfLi320ELi1ELi16ELi40ELi4096ELb1ELi128ELi320ELi320ELi4ELb1ELi4ELb0ELb0ENS_16CompileConditionILi1000EEEEEvPT_PKS4_S7_S7_flPfS8_Pj:
	.zero		968


//--------------------- .nv.constant0._ZN13group_norm_v214gn_cuda_kernelI6__halfLi320ELi2ELi16ELi40ELi4096ELb1ELi64ELi320ELi320ELi4ELb1ELi4ELb0ELb0ENS_16CompileConditionILi1000EEEEEvPT_PKS4_S7_S7_flPfS8_Pj --------------------------
	.section	.nv.constant0._ZN13group_norm_v214gn_cuda_kernelI6__halfLi320ELi2ELi16ELi40ELi4096ELb1ELi64ELi320ELi320ELi4ELb1ELi4ELb0ELb0ENS_16CompileConditionILi1000EEEEEvPT_PKS4_S7_S7_flPfS8_Pj,"a",@progbits
	.sectionflags	@""
	.align	4
.nv.constant0._ZN13group_norm_v214gn_cuda_kernelI6__halfLi320ELi2ELi16ELi40ELi4096ELb1ELi64ELi320ELi320ELi4ELb1ELi4ELb0ELb0ENS_16CompileConditionILi1000EEEEEvPT_PKS4_S7_S7_flPfS8_Pj:
	.zero		968


//--------------------- .nv.constant0._ZN13group_norm_v214gn_cuda_kernelI6__halfLi320ELi3ELi16ELi40ELi4096ELb1ELi64ELi320ELi320ELi4ELb1ELi5ELb0ELb0ENS_16CompileConditionILi1000EEEEEvPT_PKS4_S7_S7_flPfS8_Pj --------------------------
	.section	.nv.constant0._ZN13group_norm_v214gn_cuda_kernelI6__halfLi320ELi3ELi16ELi40ELi4096ELb1ELi64ELi320ELi320ELi4ELb1ELi5ELb0ELb0ENS_16CompileConditionILi1000EEEEEvPT_PKS4_S7_S7_flPfS8_Pj,"a",@progbits
	.sectionflags	@""
	.align	4
.nv.constant0._ZN13group_norm_v214gn_cuda_kernelI6__halfLi320ELi3ELi16ELi40ELi4096ELb1ELi64ELi320ELi320ELi4ELb1ELi5ELb0ELb0ENS_16CompileConditionILi1000EEEEEvPT_PKS4_S7_S7_flPfS8_Pj:
	.zero		968


//--------------------- .nv.constant0._ZN13group_norm_v214gn_cuda_kernelI6__halfLi320ELi3ELi16ELi40ELi4096ELb1ELi64ELi320ELi320ELi4ELb1ELi6ELb0ELb0ENS_16CompileConditionILi1000EEEEEvPT_PKS4_S7_S7_flPfS8_Pj --------------------------
	.section	.nv.constant0._ZN13group_norm_v214gn_cuda_kernelI6__halfLi320ELi3ELi16ELi40ELi4096ELb1ELi64ELi320ELi320ELi4ELb1ELi6ELb0ELb0ENS_16CompileConditionILi1000EEEEEvPT_PKS4_S7_S7_flPfS8_Pj,"a",@progbits
	.sectionflags	@""
	.align	4
.nv.constant0._ZN13group_norm_v214gn_cuda_kernelI6__halfLi320ELi3ELi16ELi40ELi4096ELb1ELi64ELi320ELi320ELi4ELb1ELi6ELb0ELb0ENS_16CompileConditionILi1000EEEEEvPT_PKS4_S7_S7_flPfS8_Pj:
	.zero		968


//--------------------- SYMBOLS --------------------------

	.type		.nv.reservedSmem.offset0,@object
	.size		.nv.reservedSmem.offset0,0x4
	.type		.nv.reservedSmem.cap,@object
	.size		.nv.reservedSmem.cap,0x4
